//
// Generated by NVIDIA NVVM Compiler
//
// Compiler Build ID: CL-36424714
// Cuda compilation tools, release 13.0, V13.0.88
// Based on NVVM 20.0.0
//

.version 9.0
.target sm_100
.address_size 64

	// .globl	_ZN3cub18CUB_300001_SM_10006detail11EmptyKernelIvEEvv
// _ZZN3cub18CUB_300001_SM_10006detail10merge_sort30DeviceMergeSortBlockSortKernelINS2_10policy_hubIN6thrust24THRUST_300001_SM_1000_NS10device_ptrIyEEE9Policy600ES8_PNS0_8NullTypeES8_SC_j29MostSignificantBitsComparatorySB_EEvbT0_T1_T2_T3_T4_PT6_PT7_T5_NS1_7vsmem_tEE19static_temp_storage has been demoted
// _ZZN3cub18CUB_300001_SM_10006detail10merge_sort26DeviceMergeSortMergeKernelINS2_10policy_hubIN6thrust24THRUST_300001_SM_1000_NS10device_ptrIyEEE9Policy600ES8_PNS0_8NullTypeES8_SC_j29MostSignificantBitsComparatorySB_EEvbT2_T3_T4_PT6_PT7_T5_PSG_SG_NS1_7vsmem_tEE19static_temp_storage has been demoted
// _ZZN3cub18CUB_300001_SM_10006detail10merge_sort30DeviceMergeSortBlockSortKernelINS2_10policy_hubIN6thrust24THRUST_300001_SM_1000_NS10device_ptrIyEEE9Policy600ES8_PNS0_8NullTypeES8_SC_m29MostSignificantBitsComparatorySB_EEvbT0_T1_T2_T3_T4_PT6_PT7_T5_NS1_7vsmem_tEE19static_temp_storage has been demoted
// _ZZN3cub18CUB_300001_SM_10006detail10merge_sort26DeviceMergeSortMergeKernelINS2_10policy_hubIN6thrust24THRUST_300001_SM_1000_NS10device_ptrIyEEE9Policy600ES8_PNS0_8NullTypeES8_SC_m29MostSignificantBitsComparatorySB_EEvbT2_T3_T4_PT6_PT7_T5_PSG_SG_NS1_7vsmem_tEE19static_temp_storage has been demoted
// _ZZN3cub18CUB_300001_SM_10006detail10merge_sort30DeviceMergeSortBlockSortKernelINS2_10policy_hubIN6thrust24THRUST_300001_SM_1000_NS10device_ptrIyEEE9Policy600ES8_NS7_IiEES8_SB_j29MostSignificantBitsComparatoryiEEvbT0_T1_T2_T3_T4_PT6_PT7_T5_NS1_7vsmem_tEE19static_temp_storage has been demoted
// _ZZN3cub18CUB_300001_SM_10006detail10merge_sort26DeviceMergeSortMergeKernelINS2_10policy_hubIN6thrust24THRUST_300001_SM_1000_NS10device_ptrIyEEE9Policy600ES8_NS7_IiEES8_SB_j29MostSignificantBitsComparatoryiEEvbT2_T3_T4_PT6_PT7_T5_PSF_SF_NS1_7vsmem_tEE19static_temp_storage has been demoted
// _ZZN3cub18CUB_300001_SM_10006detail10merge_sort30DeviceMergeSortBlockSortKernelINS2_10policy_hubIN6thrust24THRUST_300001_SM_1000_NS10device_ptrIyEEE9Policy600ES8_NS7_IiEES8_SB_m29MostSignificantBitsComparatoryiEEvbT0_T1_T2_T3_T4_PT6_PT7_T5_NS1_7vsmem_tEE19static_temp_storage has been demoted
// _ZZN3cub18CUB_300001_SM_10006detail10merge_sort26DeviceMergeSortMergeKernelINS2_10policy_hubIN6thrust24THRUST_300001_SM_1000_NS10device_ptrIyEEE9Policy600ES8_NS7_IiEES8_SB_m29MostSignificantBitsComparatoryiEEvbT2_T3_T4_PT6_PT7_T5_PSF_SF_NS1_7vsmem_tEE19static_temp_storage has been demoted
// _ZZN3cub18CUB_300001_SM_10006detail10merge_sort30DeviceMergeSortBlockSortKernelINS2_10policy_hubIN6thrust24THRUST_300001_SM_1000_NS10device_ptrI12KeyValuePairEEE9Policy600ES9_PNS0_8NullTypeES9_SD_j18KeyValueComparatorS8_SC_EEvbT0_T1_T2_T3_T4_PT6_PT7_T5_NS1_7vsmem_tEE19static_temp_storage has been demoted
// _ZZN3cub18CUB_300001_SM_10006detail10merge_sort26DeviceMergeSortMergeKernelINS2_10policy_hubIN6thrust24THRUST_300001_SM_1000_NS10device_ptrI12KeyValuePairEEE9Policy600ES9_PNS0_8NullTypeES9_SD_j18KeyValueComparatorS8_SC_EEvbT2_T3_T4_PT6_PT7_T5_PSH_SH_NS1_7vsmem_tEE19static_temp_storage has been demoted
// _ZZN3cub18CUB_300001_SM_10006detail10merge_sort30DeviceMergeSortBlockSortKernelINS2_10policy_hubIN6thrust24THRUST_300001_SM_1000_NS10device_ptrI12KeyValuePairEEE9Policy600ES9_PNS0_8NullTypeES9_SD_m18KeyValueComparatorS8_SC_EEvbT0_T1_T2_T3_T4_PT6_PT7_T5_NS1_7vsmem_tEE19static_temp_storage has been demoted
// _ZZN3cub18CUB_300001_SM_10006detail10merge_sort26DeviceMergeSortMergeKernelINS2_10policy_hubIN6thrust24THRUST_300001_SM_1000_NS10device_ptrI12KeyValuePairEEE9Policy600ES9_PNS0_8NullTypeES9_SD_m18KeyValueComparatorS8_SC_EEvbT2_T3_T4_PT6_PT7_T5_PSH_SH_NS1_7vsmem_tEE19static_temp_storage has been demoted
.global .align 1 .b8 _ZN34_INTERNAL_aaa7b021_4_k_cu_5e77436e4cuda3std3__45__cpo5beginE[1];
.global .align 1 .b8 _ZN34_INTERNAL_aaa7b021_4_k_cu_5e77436e4cuda3std3__45__cpo3endE[1];
.global .align 1 .b8 _ZN34_INTERNAL_aaa7b021_4_k_cu_5e77436e4cuda3std3__45__cpo6cbeginE[1];
.global .align 1 .b8 _ZN34_INTERNAL_aaa7b021_4_k_cu_5e77436e4cuda3std3__45__cpo4cendE[1];
.global .align 1 .b8 _ZN34_INTERNAL_aaa7b021_4_k_cu_5e77436e4cuda3std3__45__cpo6rbeginE[1];
.global .align 1 .b8 _ZN34_INTERNAL_aaa7b021_4_k_cu_5e77436e4cuda3std3__45__cpo4rendE[1];
.global .align 1 .b8 _ZN34_INTERNAL_aaa7b021_4_k_cu_5e77436e4cuda3std3__45__cpo7crbeginE[1];
.global .align 1 .b8 _ZN34_INTERNAL_aaa7b021_4_k_cu_5e77436e4cuda3std3__45__cpo5crendE[1];
.global .align 1 .b8 _ZN34_INTERNAL_aaa7b021_4_k_cu_5e77436e4cuda3std3__436_GLOBAL__N__aaa7b021_4_k_cu_5e77436e6ignoreE[1];
.global .align 1 .b8 _ZN34_INTERNAL_aaa7b021_4_k_cu_5e77436e4cuda3std3__419piecewise_constructE[1];
.global .align 1 .b8 _ZN34_INTERNAL_aaa7b021_4_k_cu_5e77436e4cuda3std3__48in_placeE[1];
.global .align 1 .b8 _ZN34_INTERNAL_aaa7b021_4_k_cu_5e77436e4cuda3std3__420unreachable_sentinelE[1];
.global .align 1 .b8 _ZN34_INTERNAL_aaa7b021_4_k_cu_5e77436e4cuda3std3__47nulloptE[1];
.global .align 1 .b8 _ZN34_INTERNAL_aaa7b021_4_k_cu_5e77436e4cuda3std3__48unexpectE[1];
.global .align 1 .b8 _ZN34_INTERNAL_aaa7b021_4_k_cu_5e77436e4cuda3std6ranges3__45__cpo4swapE[1];
.global .align 1 .b8 _ZN34_INTERNAL_aaa7b021_4_k_cu_5e77436e4cuda3std6ranges3__45__cpo9iter_moveE[1];
.global .align 1 .b8 _ZN34_INTERNAL_aaa7b021_4_k_cu_5e77436e4cuda3std6ranges3__45__cpo5beginE[1];
.global .align 1 .b8 _ZN34_INTERNAL_aaa7b021_4_k_cu_5e77436e4cuda3std6ranges3__45__cpo3endE[1];
.global .align 1 .b8 _ZN34_INTERNAL_aaa7b021_4_k_cu_5e77436e4cuda3std6ranges3__45__cpo6cbeginE[1];
.global .align 1 .b8 _ZN34_INTERNAL_aaa7b021_4_k_cu_5e77436e4cuda3std6ranges3__45__cpo4cendE[1];
.global .align 1 .b8 _ZN34_INTERNAL_aaa7b021_4_k_cu_5e77436e4cuda3std6ranges3__45__cpo7advanceE[1];
.global .align 1 .b8 _ZN34_INTERNAL_aaa7b021_4_k_cu_5e77436e4cuda3std6ranges3__45__cpo9iter_swapE[1];
.global .align 1 .b8 _ZN34_INTERNAL_aaa7b021_4_k_cu_5e77436e4cuda3std6ranges3__45__cpo4nextE[1];
.global .align 1 .b8 _ZN34_INTERNAL_aaa7b021_4_k_cu_5e77436e4cuda3std6ranges3__45__cpo4prevE[1];
.global .align 1 .b8 _ZN34_INTERNAL_aaa7b021_4_k_cu_5e77436e4cuda3std6ranges3__45__cpo4dataE[1];
.global .align 1 .b8 _ZN34_INTERNAL_aaa7b021_4_k_cu_5e77436e4cuda3std6ranges3__45__cpo5cdataE[1];
.global .align 1 .b8 _ZN34_INTERNAL_aaa7b021_4_k_cu_5e77436e4cuda3std6ranges3__45__cpo4sizeE[1];
.global .align 1 .b8 _ZN34_INTERNAL_aaa7b021_4_k_cu_5e77436e4cuda3std6ranges3__45__cpo5ssizeE[1];
.global .align 1 .b8 _ZN34_INTERNAL_aaa7b021_4_k_cu_5e77436e4cuda3std6ranges3__45__cpo8distanceE[1];
.global .align 1 .b8 _ZN34_INTERNAL_aaa7b021_4_k_cu_5e77436e6thrust24THRUST_300001_SM_1000_NS8cuda_cub3parE[1];
.global .align 1 .b8 _ZN34_INTERNAL_aaa7b021_4_k_cu_5e77436e6thrust24THRUST_300001_SM_1000_NS8cuda_cub10par_nosyncE[1];
.global .align 1 .b8 _ZN34_INTERNAL_aaa7b021_4_k_cu_5e77436e6thrust24THRUST_300001_SM_1000_NS6system6detail10sequential3seqE[1];
.global .align 1 .b8 _ZN34_INTERNAL_aaa7b021_4_k_cu_5e77436e6thrust24THRUST_300001_SM_1000_NS6system3cpp3parE[1];
.global .align 1 .b8 _ZN34_INTERNAL_aaa7b021_4_k_cu_5e77436e6thrust24THRUST_300001_SM_1000_NS12placeholders2_1E[1];
.global .align 1 .b8 _ZN34_INTERNAL_aaa7b021_4_k_cu_5e77436e6thrust24THRUST_300001_SM_1000_NS12placeholders2_2E[1];
.global .align 1 .b8 _ZN34_INTERNAL_aaa7b021_4_k_cu_5e77436e6thrust24THRUST_300001_SM_1000_NS12placeholders2_3E[1];
.global .align 1 .b8 _ZN34_INTERNAL_aaa7b021_4_k_cu_5e77436e6thrust24THRUST_300001_SM_1000_NS12placeholders2_4E[1];
.global .align 1 .b8 _ZN34_INTERNAL_aaa7b021_4_k_cu_5e77436e6thrust24THRUST_300001_SM_1000_NS12placeholders2_5E[1];
.global .align 1 .b8 _ZN34_INTERNAL_aaa7b021_4_k_cu_5e77436e6thrust24THRUST_300001_SM_1000_NS12placeholders2_6E[1];
.global .align 1 .b8 _ZN34_INTERNAL_aaa7b021_4_k_cu_5e77436e6thrust24THRUST_300001_SM_1000_NS12placeholders2_7E[1];
.global .align 1 .b8 _ZN34_INTERNAL_aaa7b021_4_k_cu_5e77436e6thrust24THRUST_300001_SM_1000_NS12placeholders2_8E[1];
.global .align 1 .b8 _ZN34_INTERNAL_aaa7b021_4_k_cu_5e77436e6thrust24THRUST_300001_SM_1000_NS12placeholders2_9E[1];
.global .align 1 .b8 _ZN34_INTERNAL_aaa7b021_4_k_cu_5e77436e6thrust24THRUST_300001_SM_1000_NS12placeholders3_10E[1];
.global .align 1 .b8 _ZN34_INTERNAL_aaa7b021_4_k_cu_5e77436e6thrust24THRUST_300001_SM_1000_NS3seqE[1];
.global .align 1 .b8 _ZN34_INTERNAL_aaa7b021_4_k_cu_5e77436e6thrust24THRUST_300001_SM_1000_NS6deviceE[1];

.visible .entry _ZN3cub18CUB_300001_SM_10006detail11EmptyKernelIvEEvv()
{


	ret;

}
	// .globl	_ZN3cub18CUB_300001_SM_10006detail10merge_sort30DeviceMergeSortBlockSortKernelINS2_10policy_hubIN6thrust24THRUST_300001_SM_1000_NS10device_ptrIyEEE9Policy600ES8_PNS0_8NullTypeES8_SC_j29MostSignificantBitsComparatorySB_EEvbT0_T1_T2_T3_T4_PT6_PT7_T5_NS1_7vsmem_tE
.visible .entry _ZN3cub18CUB_300001_SM_10006detail10merge_sort30DeviceMergeSortBlockSortKernelINS2_10policy_hubIN6thrust24THRUST_300001_SM_1000_NS10device_ptrIyEEE9Policy600ES8_PNS0_8NullTypeES8_SC_j29MostSignificantBitsComparatorySB_EEvbT0_T1_T2_T3_T4_PT6_PT7_T5_NS1_7vsmem_tE(
	.param .u8 _ZN3cub18CUB_300001_SM_10006detail10merge_sort30DeviceMergeSortBlockSortKernelINS2_10policy_hubIN6thrust24THRUST_300001_SM_1000_NS10device_ptrIyEEE9Policy600ES8_PNS0_8NullTypeES8_SC_j29MostSignificantBitsComparatorySB_EEvbT0_T1_T2_T3_T4_PT6_PT7_T5_NS1_7vsmem_tE_param_0,
	.param .align 8 .b8 _ZN3cub18CUB_300001_SM_10006detail10merge_sort30DeviceMergeSortBlockSortKernelINS2_10policy_hubIN6thrust24THRUST_300001_SM_1000_NS10device_ptrIyEEE9Policy600ES8_PNS0_8NullTypeES8_SC_j29MostSignificantBitsComparatorySB_EEvbT0_T1_T2_T3_T4_PT6_PT7_T5_NS1_7vsmem_tE_param_1[8],
	.param .u64 .ptr .align 1 _ZN3cub18CUB_300001_SM_10006detail10merge_sort30DeviceMergeSortBlockSortKernelINS2_10policy_hubIN6thrust24THRUST_300001_SM_1000_NS10device_ptrIyEEE9Policy600ES8_PNS0_8NullTypeES8_SC_j29MostSignificantBitsComparatorySB_EEvbT0_T1_T2_T3_T4_PT6_PT7_T5_NS1_7vsmem_tE_param_2,
	.param .align 8 .b8 _ZN3cub18CUB_300001_SM_10006detail10merge_sort30DeviceMergeSortBlockSortKernelINS2_10policy_hubIN6thrust24THRUST_300001_SM_1000_NS10device_ptrIyEEE9Policy600ES8_PNS0_8NullTypeES8_SC_j29MostSignificantBitsComparatorySB_EEvbT0_T1_T2_T3_T4_PT6_PT7_T5_NS1_7vsmem_tE_param_3[8],
	.param .u64 .ptr .align 1 _ZN3cub18CUB_300001_SM_10006detail10merge_sort30DeviceMergeSortBlockSortKernelINS2_10policy_hubIN6thrust24THRUST_300001_SM_1000_NS10device_ptrIyEEE9Policy600ES8_PNS0_8NullTypeES8_SC_j29MostSignificantBitsComparatorySB_EEvbT0_T1_T2_T3_T4_PT6_PT7_T5_NS1_7vsmem_tE_param_4,
	.param .u32 _ZN3cub18CUB_300001_SM_10006detail10merge_sort30DeviceMergeSortBlockSortKernelINS2_10policy_hubIN6thrust24THRUST_300001_SM_1000_NS10device_ptrIyEEE9Policy600ES8_PNS0_8NullTypeES8_SC_j29MostSignificantBitsComparatorySB_EEvbT0_T1_T2_T3_T4_PT6_PT7_T5_NS1_7vsmem_tE_param_5,
	.param .u64 .ptr .align 1 _ZN3cub18CUB_300001_SM_10006detail10merge_sort30DeviceMergeSortBlockSortKernelINS2_10policy_hubIN6thrust24THRUST_300001_SM_1000_NS10device_ptrIyEEE9Policy600ES8_PNS0_8NullTypeES8_SC_j29MostSignificantBitsComparatorySB_EEvbT0_T1_T2_T3_T4_PT6_PT7_T5_NS1_7vsmem_tE_param_6,
	.param .u64 .ptr .align 1 _ZN3cub18CUB_300001_SM_10006detail10merge_sort30DeviceMergeSortBlockSortKernelINS2_10policy_hubIN6thrust24THRUST_300001_SM_1000_NS10device_ptrIyEEE9Policy600ES8_PNS0_8NullTypeES8_SC_j29MostSignificantBitsComparatorySB_EEvbT0_T1_T2_T3_T4_PT6_PT7_T5_NS1_7vsmem_tE_param_7,
	.param .align 4 .b8 _ZN3cub18CUB_300001_SM_10006detail10merge_sort30DeviceMergeSortBlockSortKernelINS2_10policy_hubIN6thrust24THRUST_300001_SM_1000_NS10device_ptrIyEEE9Policy600ES8_PNS0_8NullTypeES8_SC_j29MostSignificantBitsComparatorySB_EEvbT0_T1_T2_T3_T4_PT6_PT7_T5_NS1_7vsmem_tE_param_8[4],
	.param .align 8 .b8 _ZN3cub18CUB_300001_SM_10006detail10merge_sort30DeviceMergeSortBlockSortKernelINS2_10policy_hubIN6thrust24THRUST_300001_SM_1000_NS10device_ptrIyEEE9Policy600ES8_PNS0_8NullTypeES8_SC_j29MostSignificantBitsComparatorySB_EEvbT0_T1_T2_T3_T4_PT6_PT7_T5_NS1_7vsmem_tE_param_9[8]
)
.maxntid 256
{
	.reg .pred 	%p<230>;
	.reg .b16 	%rs<4>;
	.reg .b32 	%r<479>;
	.reg .b64 	%rd<586>;
	// demoted variable
	.shared .align 16 .b8 _ZZN3cub18CUB_300001_SM_10006detail10merge_sort30DeviceMergeSortBlockSortKernelINS2_10policy_hubIN6thrust24THRUST_300001_SM_1000_NS10device_ptrIyEEE9Policy600ES8_PNS0_8NullTypeES8_SC_j29MostSignificantBitsComparatorySB_EEvbT0_T1_T2_T3_T4_PT6_PT7_T5_NS1_7vsmem_tEE19static_temp_storage[16912];
	ld.param.u32 	%r1, [_ZN3cub18CUB_300001_SM_10006detail10merge_sort30DeviceMergeSortBlockSortKernelINS2_10policy_hubIN6thrust24THRUST_300001_SM_1000_NS10device_ptrIyEEE9Policy600ES8_PNS0_8NullTypeES8_SC_j29MostSignificantBitsComparatorySB_EEvbT0_T1_T2_T3_T4_PT6_PT7_T5_NS1_7vsmem_tE_param_8];
	ld.param.u64 	%rd188, [_ZN3cub18CUB_300001_SM_10006detail10merge_sort30DeviceMergeSortBlockSortKernelINS2_10policy_hubIN6thrust24THRUST_300001_SM_1000_NS10device_ptrIyEEE9Policy600ES8_PNS0_8NullTypeES8_SC_j29MostSignificantBitsComparatorySB_EEvbT0_T1_T2_T3_T4_PT6_PT7_T5_NS1_7vsmem_tE_param_3];
	ld.param.u64 	%rd189, [_ZN3cub18CUB_300001_SM_10006detail10merge_sort30DeviceMergeSortBlockSortKernelINS2_10policy_hubIN6thrust24THRUST_300001_SM_1000_NS10device_ptrIyEEE9Policy600ES8_PNS0_8NullTypeES8_SC_j29MostSignificantBitsComparatorySB_EEvbT0_T1_T2_T3_T4_PT6_PT7_T5_NS1_7vsmem_tE_param_1];
	ld.param.u32 	%r111, [_ZN3cub18CUB_300001_SM_10006detail10merge_sort30DeviceMergeSortBlockSortKernelINS2_10policy_hubIN6thrust24THRUST_300001_SM_1000_NS10device_ptrIyEEE9Policy600ES8_PNS0_8NullTypeES8_SC_j29MostSignificantBitsComparatorySB_EEvbT0_T1_T2_T3_T4_PT6_PT7_T5_NS1_7vsmem_tE_param_5];
	cvta.to.global.u64 	%rd1, %rd189;
	cvta.to.global.u64 	%rd2, %rd188;
	mov.u32 	%r112, %ctaid.x;
	mov.u32 	%r113, %nctaid.x;
	shl.b32 	%r2, %r112, 11;
	add.s32 	%r114, %r113, -1;
	setp.ge.u32 	%p29, %r112, %r114;
	@%p29 bra 	$L__BB1_54;
	// begin inline asm
	griddepcontrol.wait;
	// end inline asm
	mov.u32 	%r310, %ctaid.x;
	shl.b32 	%r311, %r310, 11;
	cvt.u64.u32 	%rd340, %r311;
	mov.u32 	%r312, %tid.x;
	and.b32  	%r313, %r312, 31;
	shl.b32 	%r314, %r312, 3;
	and.b32  	%r3, %r314, 7936;
	or.b32  	%r315, %r3, %r313;
	cvt.u64.u32 	%rd341, %r315;
	add.s64 	%rd3, %rd341, %rd340;
	shl.b64 	%rd342, %rd3, 3;
	add.s64 	%rd343, %rd1, %rd342;
	ld.global.u64 	%rd344, [%rd343];
	ld.global.u64 	%rd345, [%rd343+256];
	ld.global.u64 	%rd346, [%rd343+512];
	ld.global.u64 	%rd347, [%rd343+768];
	ld.global.u64 	%rd348, [%rd343+1024];
	ld.global.u64 	%rd349, [%rd343+1280];
	ld.global.u64 	%rd350, [%rd343+1536];
	ld.global.u64 	%rd351, [%rd343+1792];
	// begin inline asm
	mov.u32 %r308, %laneid;
	// end inline asm
	add.s32 	%r316, %r308, %r3;
	shr.s32 	%r317, %r316, 5;
	add.s32 	%r318, %r317, %r316;
	shl.b32 	%r319, %r318, 3;
	mov.u32 	%r320, _ZZN3cub18CUB_300001_SM_10006detail10merge_sort30DeviceMergeSortBlockSortKernelINS2_10policy_hubIN6thrust24THRUST_300001_SM_1000_NS10device_ptrIyEEE9Policy600ES8_PNS0_8NullTypeES8_SC_j29MostSignificantBitsComparatorySB_EEvbT0_T1_T2_T3_T4_PT6_PT7_T5_NS1_7vsmem_tEE19static_temp_storage;
	add.s32 	%r4, %r320, %r319;
	st.shared.u64 	[%r4], %rd344;
	add.s32 	%r321, %r316, 32;
	shr.s32 	%r322, %r321, 5;
	add.s32 	%r323, %r322, %r316;
	shl.b32 	%r324, %r323, 3;
	add.s32 	%r5, %r320, %r324;
	st.shared.u64 	[%r5+256], %rd345;
	add.s32 	%r325, %r316, 64;
	shr.s32 	%r326, %r325, 5;
	add.s32 	%r327, %r326, %r316;
	shl.b32 	%r328, %r327, 3;
	add.s32 	%r6, %r320, %r328;
	st.shared.u64 	[%r6+512], %rd346;
	add.s32 	%r329, %r316, 96;
	shr.s32 	%r330, %r329, 5;
	add.s32 	%r331, %r330, %r316;
	shl.b32 	%r332, %r331, 3;
	add.s32 	%r7, %r320, %r332;
	st.shared.u64 	[%r7+768], %rd347;
	add.s32 	%r333, %r316, 128;
	shr.s32 	%r334, %r333, 5;
	add.s32 	%r335, %r334, %r316;
	shl.b32 	%r336, %r335, 3;
	add.s32 	%r8, %r320, %r336;
	st.shared.u64 	[%r8+1024], %rd348;
	add.s32 	%r337, %r316, 160;
	shr.s32 	%r338, %r337, 5;
	add.s32 	%r339, %r338, %r316;
	shl.b32 	%r340, %r339, 3;
	add.s32 	%r9, %r320, %r340;
	st.shared.u64 	[%r9+1280], %rd349;
	add.s32 	%r341, %r316, 192;
	shr.s32 	%r342, %r341, 5;
	add.s32 	%r343, %r342, %r316;
	shl.b32 	%r344, %r343, 3;
	add.s32 	%r10, %r320, %r344;
	st.shared.u64 	[%r10+1536], %rd350;
	add.s32 	%r345, %r316, 224;
	shr.s32 	%r346, %r345, 5;
	add.s32 	%r347, %r346, %r316;
	shl.b32 	%r348, %r347, 3;
	add.s32 	%r11, %r320, %r348;
	st.shared.u64 	[%r11+1792], %rd351;
	bar.warp.sync 	-1;
	mad.lo.s32 	%r349, %r308, 7, %r316;
	shr.s32 	%r350, %r349, 5;
	add.s32 	%r351, %r350, %r349;
	shl.b32 	%r352, %r351, 3;
	add.s32 	%r12, %r320, %r352;
	ld.shared.u64 	%rd352, [%r12];
	add.s32 	%r353, %r349, 1;
	shr.s32 	%r354, %r353, 5;
	add.s32 	%r355, %r354, %r349;
	shl.b32 	%r356, %r355, 3;
	add.s32 	%r13, %r320, %r356;
	ld.shared.u64 	%rd353, [%r13+8];
	add.s32 	%r357, %r349, 2;
	shr.s32 	%r358, %r357, 5;
	add.s32 	%r359, %r358, %r349;
	shl.b32 	%r360, %r359, 3;
	add.s32 	%r14, %r320, %r360;
	ld.shared.u64 	%rd354, [%r14+16];
	add.s32 	%r361, %r349, 3;
	shr.s32 	%r362, %r361, 5;
	add.s32 	%r363, %r362, %r349;
	shl.b32 	%r364, %r363, 3;
	add.s32 	%r15, %r320, %r364;
	ld.shared.u64 	%rd355, [%r15+24];
	add.s32 	%r365, %r349, 4;
	shr.s32 	%r366, %r365, 5;
	add.s32 	%r367, %r366, %r349;
	shl.b32 	%r368, %r367, 3;
	add.s32 	%r16, %r320, %r368;
	ld.shared.u64 	%rd356, [%r16+32];
	add.s32 	%r369, %r349, 5;
	shr.s32 	%r370, %r369, 5;
	add.s32 	%r371, %r370, %r349;
	shl.b32 	%r372, %r371, 3;
	add.s32 	%r17, %r320, %r372;
	ld.shared.u64 	%rd357, [%r17+40];
	add.s32 	%r373, %r349, 6;
	shr.s32 	%r374, %r373, 5;
	add.s32 	%r375, %r374, %r349;
	shl.b32 	%r376, %r375, 3;
	add.s32 	%r18, %r320, %r376;
	ld.shared.u64 	%rd358, [%r18+48];
	add.s32 	%r377, %r349, 7;
	shr.s32 	%r378, %r377, 5;
	add.s32 	%r379, %r378, %r349;
	shl.b32 	%r380, %r379, 3;
	add.s32 	%r19, %r320, %r380;
	ld.shared.u64 	%rd359, [%r19+56];
	bar.sync 	0;
	// begin inline asm
	griddepcontrol.launch_dependents;
	// end inline asm
	setp.lt.s32 	%p143, %r1, 64;
	sub.s32 	%r381, 64, %r1;
	mov.b64 	%rd360, -1;
	shl.b64 	%rd361, %rd360, %r381;
	selp.b64 	%rd4, %rd361, -1, %p143;
	and.b64  	%rd362, %rd353, %rd4;
	and.b64  	%rd363, %rd352, %rd4;
	setp.lt.u64 	%p144, %rd362, %rd363;
	selp.b64 	%rd364, %rd352, %rd353, %p144;
	selp.b64 	%rd365, %rd353, %rd352, %p144;
	and.b64  	%rd366, %rd355, %rd4;
	and.b64  	%rd367, %rd354, %rd4;
	setp.lt.u64 	%p145, %rd366, %rd367;
	selp.b64 	%rd368, %rd354, %rd355, %p145;
	selp.b64 	%rd369, %rd355, %rd354, %p145;
	and.b64  	%rd370, %rd357, %rd4;
	and.b64  	%rd371, %rd356, %rd4;
	setp.lt.u64 	%p146, %rd370, %rd371;
	selp.b64 	%rd372, %rd356, %rd357, %p146;
	selp.b64 	%rd373, %rd357, %rd356, %p146;
	and.b64  	%rd374, %rd359, %rd4;
	and.b64  	%rd375, %rd358, %rd4;
	setp.lt.u64 	%p147, %rd374, %rd375;
	selp.b64 	%rd376, %rd358, %rd359, %p147;
	selp.b64 	%rd377, %rd359, %rd358, %p147;
	and.b64  	%rd378, %rd369, %rd4;
	and.b64  	%rd379, %rd364, %rd4;
	setp.lt.u64 	%p148, %rd378, %rd379;
	selp.b64 	%rd380, %rd364, %rd369, %p148;
	selp.b64 	%rd381, %rd369, %rd364, %p148;
	and.b64  	%rd382, %rd373, %rd4;
	and.b64  	%rd383, %rd368, %rd4;
	setp.lt.u64 	%p149, %rd382, %rd383;
	selp.b64 	%rd384, %rd368, %rd373, %p149;
	selp.b64 	%rd385, %rd373, %rd368, %p149;
	and.b64  	%rd386, %rd377, %rd4;
	and.b64  	%rd387, %rd372, %rd4;
	setp.lt.u64 	%p150, %rd386, %rd387;
	selp.b64 	%rd388, %rd372, %rd377, %p150;
	selp.b64 	%rd389, %rd377, %rd372, %p150;
	and.b64  	%rd390, %rd381, %rd4;
	and.b64  	%rd391, %rd365, %rd4;
	setp.lt.u64 	%p151, %rd390, %rd391;
	selp.b64 	%rd392, %rd365, %rd381, %p151;
	selp.b64 	%rd393, %rd381, %rd365, %p151;
	and.b64  	%rd394, %rd385, %rd4;
	and.b64  	%rd395, %rd380, %rd4;
	setp.lt.u64 	%p152, %rd394, %rd395;
	selp.b64 	%rd396, %rd380, %rd385, %p152;
	selp.b64 	%rd397, %rd385, %rd380, %p152;
	and.b64  	%rd398, %rd389, %rd4;
	and.b64  	%rd399, %rd384, %rd4;
	setp.lt.u64 	%p153, %rd398, %rd399;
	selp.b64 	%rd400, %rd384, %rd389, %p153;
	selp.b64 	%rd401, %rd389, %rd384, %p153;
	and.b64  	%rd402, %rd376, %rd4;
	and.b64  	%rd403, %rd388, %rd4;
	setp.lt.u64 	%p154, %rd402, %rd403;
	selp.b64 	%rd404, %rd388, %rd376, %p154;
	selp.b64 	%rd405, %rd376, %rd388, %p154;
	and.b64  	%rd406, %rd397, %rd4;
	and.b64  	%rd407, %rd392, %rd4;
	setp.lt.u64 	%p155, %rd406, %rd407;
	selp.b64 	%rd408, %rd392, %rd397, %p155;
	selp.b64 	%rd409, %rd397, %rd392, %p155;
	and.b64  	%rd410, %rd401, %rd4;
	and.b64  	%rd411, %rd396, %rd4;
	setp.lt.u64 	%p156, %rd410, %rd411;
	selp.b64 	%rd412, %rd396, %rd401, %p156;
	selp.b64 	%rd413, %rd401, %rd396, %p156;
	and.b64  	%rd414, %rd405, %rd4;
	and.b64  	%rd415, %rd400, %rd4;
	setp.lt.u64 	%p157, %rd414, %rd415;
	selp.b64 	%rd416, %rd400, %rd405, %p157;
	selp.b64 	%rd417, %rd405, %rd400, %p157;
	and.b64  	%rd418, %rd409, %rd4;
	and.b64  	%rd419, %rd393, %rd4;
	setp.lt.u64 	%p158, %rd418, %rd419;
	selp.b64 	%rd420, %rd393, %rd409, %p158;
	selp.b64 	%rd421, %rd409, %rd393, %p158;
	and.b64  	%rd422, %rd413, %rd4;
	and.b64  	%rd423, %rd408, %rd4;
	setp.lt.u64 	%p159, %rd422, %rd423;
	selp.b64 	%rd424, %rd408, %rd413, %p159;
	selp.b64 	%rd425, %rd413, %rd408, %p159;
	and.b64  	%rd426, %rd417, %rd4;
	and.b64  	%rd427, %rd412, %rd4;
	setp.lt.u64 	%p160, %rd426, %rd427;
	selp.b64 	%rd428, %rd412, %rd417, %p160;
	selp.b64 	%rd429, %rd417, %rd412, %p160;
	and.b64  	%rd430, %rd404, %rd4;
	and.b64  	%rd431, %rd416, %rd4;
	setp.lt.u64 	%p161, %rd430, %rd431;
	selp.b64 	%rd432, %rd416, %rd404, %p161;
	selp.b64 	%rd433, %rd404, %rd416, %p161;
	and.b64  	%rd434, %rd425, %rd4;
	and.b64  	%rd435, %rd420, %rd4;
	setp.lt.u64 	%p162, %rd434, %rd435;
	selp.b64 	%rd436, %rd420, %rd425, %p162;
	selp.b64 	%rd437, %rd425, %rd420, %p162;
	and.b64  	%rd438, %rd429, %rd4;
	and.b64  	%rd439, %rd424, %rd4;
	setp.lt.u64 	%p163, %rd438, %rd439;
	selp.b64 	%rd440, %rd424, %rd429, %p163;
	selp.b64 	%rd441, %rd429, %rd424, %p163;
	and.b64  	%rd442, %rd433, %rd4;
	and.b64  	%rd443, %rd428, %rd4;
	setp.lt.u64 	%p164, %rd442, %rd443;
	selp.b64 	%rd444, %rd428, %rd433, %p164;
	selp.b64 	%rd445, %rd433, %rd428, %p164;
	and.b64  	%rd446, %rd437, %rd4;
	and.b64  	%rd447, %rd421, %rd4;
	setp.lt.u64 	%p165, %rd446, %rd447;
	selp.b64 	%rd448, %rd421, %rd437, %p165;
	selp.b64 	%rd519, %rd437, %rd421, %p165;
	and.b64  	%rd449, %rd441, %rd4;
	and.b64  	%rd450, %rd436, %rd4;
	setp.lt.u64 	%p166, %rd449, %rd450;
	selp.b64 	%rd451, %rd436, %rd441, %p166;
	selp.b64 	%rd452, %rd441, %rd436, %p166;
	and.b64  	%rd453, %rd445, %rd4;
	and.b64  	%rd454, %rd440, %rd4;
	setp.lt.u64 	%p167, %rd453, %rd454;
	selp.b64 	%rd455, %rd440, %rd445, %p167;
	selp.b64 	%rd456, %rd445, %rd440, %p167;
	and.b64  	%rd457, %rd432, %rd4;
	and.b64  	%rd458, %rd444, %rd4;
	setp.lt.u64 	%p168, %rd457, %rd458;
	selp.b64 	%rd534, %rd444, %rd432, %p168;
	selp.b64 	%rd459, %rd432, %rd444, %p168;
	and.b64  	%rd460, %rd452, %rd4;
	and.b64  	%rd461, %rd448, %rd4;
	setp.lt.u64 	%p169, %rd460, %rd461;
	selp.b64 	%rd517, %rd448, %rd452, %p169;
	selp.b64 	%rd518, %rd452, %rd448, %p169;
	and.b64  	%rd462, %rd456, %rd4;
	and.b64  	%rd463, %rd451, %rd4;
	setp.lt.u64 	%p170, %rd462, %rd463;
	selp.b64 	%rd515, %rd451, %rd456, %p170;
	selp.b64 	%rd516, %rd456, %rd451, %p170;
	and.b64  	%rd464, %rd459, %rd4;
	and.b64  	%rd465, %rd455, %rd4;
	setp.lt.u64 	%p171, %rd464, %rd465;
	selp.b64 	%rd513, %rd455, %rd459, %p171;
	selp.b64 	%rd514, %rd459, %rd455, %p171;
	mov.b32 	%r471, 2;
$L__BB1_2:
	mov.u32 	%r20, %r471;
	bar.sync 	0;
	add.s32 	%r382, %r20, -1;
	mov.u32 	%r383, %tid.x;
	shl.b32 	%r384, %r383, 6;
	mov.u32 	%r385, _ZZN3cub18CUB_300001_SM_10006detail10merge_sort30DeviceMergeSortBlockSortKernelINS2_10policy_hubIN6thrust24THRUST_300001_SM_1000_NS10device_ptrIyEEE9Policy600ES8_PNS0_8NullTypeES8_SC_j29MostSignificantBitsComparatorySB_EEvbT0_T1_T2_T3_T4_PT6_PT7_T5_NS1_7vsmem_tEE19static_temp_storage;
	add.s32 	%r386, %r385, %r384;
	st.shared.v2.u64 	[%r386], {%rd519, %rd518};
	st.shared.v2.u64 	[%r386+16], {%rd517, %rd516};
	st.shared.v2.u64 	[%r386+32], {%rd515, %rd514};
	st.shared.v2.u64 	[%r386+48], {%rd513, %rd534};
	bar.sync 	0;
	neg.s32 	%r387, %r20;
	and.b32  	%r388, %r383, %r387;
	shl.b32 	%r389, %r388, 3;
	shl.b32 	%r390, %r20, 2;
	and.b32  	%r391, %r382, %r383;
	shl.b32 	%r392, %r391, 3;
	min.u32 	%r21, %r392, 2048;
	min.u32 	%r22, %r389, 2048;
	add.s32 	%r393, %r22, %r390;
	min.u32 	%r23, %r393, 2048;
	add.s32 	%r394, %r23, %r390;
	min.u32 	%r24, %r394, 2048;
	sub.s32 	%r395, %r23, %r22;
	sub.s32 	%r396, %r24, %r23;
	setp.lt.s32 	%p172, %r21, %r396;
	sub.s32 	%r397, %r21, %r396;
	selp.b32 	%r474, 0, %r397, %p172;
	min.s32 	%r472, %r395, %r21;
	setp.ge.s32 	%p173, %r474, %r472;
	@%p173 bra 	$L__BB1_5;
	add.s32 	%r27, %r23, %r21;
$L__BB1_4:
	sub.s32 	%r398, %r472, %r474;
	shr.u32 	%r399, %r398, 31;
	add.s32 	%r400, %r398, %r399;
	shr.s32 	%r401, %r400, 1;
	add.s32 	%r402, %r401, %r474;
	add.s32 	%r403, %r402, %r22;
	shl.b32 	%r404, %r403, 3;
	add.s32 	%r406, %r385, %r404;
	ld.shared.u64 	%rd466, [%r406];
	not.b32 	%r407, %r402;
	add.s32 	%r408, %r27, %r407;
	shl.b32 	%r409, %r408, 3;
	add.s32 	%r410, %r385, %r409;
	ld.shared.u64 	%rd467, [%r410];
	and.b64  	%rd468, %rd467, %rd4;
	and.b64  	%rd469, %rd466, %rd4;
	setp.lt.u64 	%p174, %rd468, %rd469;
	add.s32 	%r411, %r402, 1;
	selp.b32 	%r474, %r474, %r411, %p174;
	selp.b32 	%r472, %r402, %r472, %p174;
	setp.lt.s32 	%p175, %r474, %r472;
	@%p175 bra 	$L__BB1_4;
$L__BB1_5:
	add.s32 	%r33, %r474, %r22;
	add.s32 	%r412, %r23, %r21;
	sub.s32 	%r34, %r412, %r474;
	shl.b32 	%r413, %r33, 3;
	add.s32 	%r35, %r385, %r413;
	ld.shared.u64 	%rd523, [%r35];
	shl.b32 	%r415, %r34, 3;
	add.s32 	%r36, %r385, %r415;
	ld.shared.u64 	%rd520, [%r36];
	setp.ge.s32 	%p177, %r34, %r24;
	mov.pred 	%p216, 0;
	@%p177 bra 	$L__BB1_8;
	setp.ge.s32 	%p179, %r33, %r23;
	mov.pred 	%p216, -1;
	@%p179 bra 	$L__BB1_8;
	and.b64  	%rd470, %rd520, %rd4;
	and.b64  	%rd471, %rd523, %rd4;
	setp.lt.u64 	%p216, %rd470, %rd471;
$L__BB1_8:
	selp.b64 	%rd519, %rd520, %rd523, %p216;
	selp.u32 	%r416, 1, 0, %p216;
	add.s32 	%r37, %r34, %r416;
	not.pred 	%p180, %p216;
	selp.u32 	%r417, 1, 0, %p180;
	add.s32 	%r38, %r33, %r417;
	@%p180 bra 	$L__BB1_10;
	ld.shared.u64 	%rd520, [%r36+8];
	bra.uni 	$L__BB1_11;
$L__BB1_10:
	ld.shared.u64 	%rd523, [%r35+8];
$L__BB1_11:
	setp.ge.s32 	%p182, %r37, %r24;
	mov.pred 	%p217, 0;
	@%p182 bra 	$L__BB1_14;
	setp.ge.s32 	%p184, %r38, %r23;
	mov.pred 	%p217, -1;
	@%p184 bra 	$L__BB1_14;
	and.b64  	%rd472, %rd520, %rd4;
	and.b64  	%rd473, %rd523, %rd4;
	setp.lt.u64 	%p217, %rd472, %rd473;
$L__BB1_14:
	selp.b64 	%rd518, %rd520, %rd523, %p217;
	selp.u32 	%r418, 1, 0, %p217;
	add.s32 	%r39, %r37, %r418;
	not.pred 	%p185, %p217;
	selp.u32 	%r419, 1, 0, %p185;
	add.s32 	%r40, %r38, %r419;
	@%p217 bra 	$L__BB1_16;
	shl.b32 	%r420, %r40, 3;
	add.s32 	%r422, %r385, %r420;
	ld.shared.u64 	%rd523, [%r422];
	bra.uni 	$L__BB1_17;
$L__BB1_16:
	shl.b32 	%r423, %r39, 3;
	add.s32 	%r425, %r385, %r423;
	ld.shared.u64 	%rd520, [%r425];
$L__BB1_17:
	setp.ge.s32 	%p187, %r39, %r24;
	mov.pred 	%p218, 0;
	@%p187 bra 	$L__BB1_20;
	setp.ge.s32 	%p189, %r40, %r23;
	mov.pred 	%p218, -1;
	@%p189 bra 	$L__BB1_20;
	and.b64  	%rd474, %rd520, %rd4;
	and.b64  	%rd475, %rd523, %rd4;
	setp.lt.u64 	%p218, %rd474, %rd475;
$L__BB1_20:
	selp.b64 	%rd517, %rd520, %rd523, %p218;
	selp.u32 	%r426, 1, 0, %p218;
	add.s32 	%r41, %r39, %r426;
	not.pred 	%p190, %p218;
	selp.u32 	%r427, 1, 0, %p190;
	add.s32 	%r42, %r40, %r427;
	@%p218 bra 	$L__BB1_22;
	shl.b32 	%r428, %r42, 3;
	mov.u32 	%r429, _ZZN3cub18CUB_300001_SM_10006detail10merge_sort30DeviceMergeSortBlockSortKernelINS2_10policy_hubIN6thrust24THRUST_300001_SM_1000_NS10device_ptrIyEEE9Policy600ES8_PNS0_8NullTypeES8_SC_j29MostSignificantBitsComparatorySB_EEvbT0_T1_T2_T3_T4_PT6_PT7_T5_NS1_7vsmem_tEE19static_temp_storage;
	add.s32 	%r430, %r429, %r428;
	ld.shared.u64 	%rd523, [%r430];
	bra.uni 	$L__BB1_23;
$L__BB1_22:
	shl.b32 	%r431, %r41, 3;
	mov.u32 	%r432, _ZZN3cub18CUB_300001_SM_10006detail10merge_sort30DeviceMergeSortBlockSortKernelINS2_10policy_hubIN6thrust24THRUST_300001_SM_1000_NS10device_ptrIyEEE9Policy600ES8_PNS0_8NullTypeES8_SC_j29MostSignificantBitsComparatorySB_EEvbT0_T1_T2_T3_T4_PT6_PT7_T5_NS1_7vsmem_tEE19static_temp_storage;
	add.s32 	%r433, %r432, %r431;
	ld.shared.u64 	%rd520, [%r433];
$L__BB1_23:
	setp.ge.s32 	%p192, %r41, %r24;
	mov.pred 	%p219, 0;
	@%p192 bra 	$L__BB1_26;
	setp.ge.s32 	%p194, %r42, %r23;
	mov.pred 	%p219, -1;
	@%p194 bra 	$L__BB1_26;
	and.b64  	%rd476, %rd520, %rd4;
	and.b64  	%rd477, %rd523, %rd4;
	setp.lt.u64 	%p219, %rd476, %rd477;
$L__BB1_26:
	selp.b64 	%rd516, %rd520, %rd523, %p219;
	selp.u32 	%r434, 1, 0, %p219;
	add.s32 	%r43, %r41, %r434;
	not.pred 	%p195, %p219;
	selp.u32 	%r435, 1, 0, %p195;
	add.s32 	%r44, %r42, %r435;
	@%p219 bra 	$L__BB1_28;
	shl.b32 	%r436, %r44, 3;
	mov.u32 	%r437, _ZZN3cub18CUB_300001_SM_10006detail10merge_sort30DeviceMergeSortBlockSortKernelINS2_10policy_hubIN6thrust24THRUST_300001_SM_1000_NS10device_ptrIyEEE9Policy600ES8_PNS0_8NullTypeES8_SC_j29MostSignificantBitsComparatorySB_EEvbT0_T1_T2_T3_T4_PT6_PT7_T5_NS1_7vsmem_tEE19static_temp_storage;
	add.s32 	%r438, %r437, %r436;
	ld.shared.u64 	%rd523, [%r438];
	bra.uni 	$L__BB1_29;
$L__BB1_28:
	shl.b32 	%r439, %r43, 3;
	mov.u32 	%r440, _ZZN3cub18CUB_300001_SM_10006detail10merge_sort30DeviceMergeSortBlockSortKernelINS2_10policy_hubIN6thrust24THRUST_300001_SM_1000_NS10device_ptrIyEEE9Policy600ES8_PNS0_8NullTypeES8_SC_j29MostSignificantBitsComparatorySB_EEvbT0_T1_T2_T3_T4_PT6_PT7_T5_NS1_7vsmem_tEE19static_temp_storage;
	add.s32 	%r441, %r440, %r439;
	ld.shared.u64 	%rd520, [%r441];
$L__BB1_29:
	setp.ge.s32 	%p197, %r43, %r24;
	mov.pred 	%p220, 0;
	@%p197 bra 	$L__BB1_32;
	setp.ge.s32 	%p199, %r44, %r23;
	mov.pred 	%p220, -1;
	@%p199 bra 	$L__BB1_32;
	and.b64  	%rd478, %rd520, %rd4;
	and.b64  	%rd479, %rd523, %rd4;
	setp.lt.u64 	%p220, %rd478, %rd479;
$L__BB1_32:
	selp.b64 	%rd515, %rd520, %rd523, %p220;
	selp.u32 	%r442, 1, 0, %p220;
	add.s32 	%r45, %r43, %r442;
	not.pred 	%p200, %p220;
	selp.u32 	%r443, 1, 0, %p200;
	add.s32 	%r46, %r44, %r443;
	@%p220 bra 	$L__BB1_34;
	shl.b32 	%r444, %r46, 3;
	mov.u32 	%r445, _ZZN3cub18CUB_300001_SM_10006detail10merge_sort30DeviceMergeSortBlockSortKernelINS2_10policy_hubIN6thrust24THRUST_300001_SM_1000_NS10device_ptrIyEEE9Policy600ES8_PNS0_8NullTypeES8_SC_j29MostSignificantBitsComparatorySB_EEvbT0_T1_T2_T3_T4_PT6_PT7_T5_NS1_7vsmem_tEE19static_temp_storage;
	add.s32 	%r446, %r445, %r444;
	ld.shared.u64 	%rd523, [%r446];
	bra.uni 	$L__BB1_35;
$L__BB1_34:
	shl.b32 	%r447, %r45, 3;
	mov.u32 	%r448, _ZZN3cub18CUB_300001_SM_10006detail10merge_sort30DeviceMergeSortBlockSortKernelINS2_10policy_hubIN6thrust24THRUST_300001_SM_1000_NS10device_ptrIyEEE9Policy600ES8_PNS0_8NullTypeES8_SC_j29MostSignificantBitsComparatorySB_EEvbT0_T1_T2_T3_T4_PT6_PT7_T5_NS1_7vsmem_tEE19static_temp_storage;
	add.s32 	%r449, %r448, %r447;
	ld.shared.u64 	%rd520, [%r449];
$L__BB1_35:
	setp.ge.s32 	%p202, %r45, %r24;
	mov.pred 	%p221, 0;
	@%p202 bra 	$L__BB1_38;
	setp.ge.s32 	%p204, %r46, %r23;
	mov.pred 	%p221, -1;
	@%p204 bra 	$L__BB1_38;
	and.b64  	%rd480, %rd520, %rd4;
	and.b64  	%rd481, %rd523, %rd4;
	setp.lt.u64 	%p221, %rd480, %rd481;
$L__BB1_38:
	selp.b64 	%rd514, %rd520, %rd523, %p221;
	selp.u32 	%r450, 1, 0, %p221;
	add.s32 	%r47, %r45, %r450;
	not.pred 	%p205, %p221;
	selp.u32 	%r451, 1, 0, %p205;
	add.s32 	%r48, %r46, %r451;
	@%p221 bra 	$L__BB1_40;
	shl.b32 	%r452, %r48, 3;
	mov.u32 	%r453, _ZZN3cub18CUB_300001_SM_10006detail10merge_sort30DeviceMergeSortBlockSortKernelINS2_10policy_hubIN6thrust24THRUST_300001_SM_1000_NS10device_ptrIyEEE9Policy600ES8_PNS0_8NullTypeES8_SC_j29MostSignificantBitsComparatorySB_EEvbT0_T1_T2_T3_T4_PT6_PT7_T5_NS1_7vsmem_tEE19static_temp_storage;
	add.s32 	%r454, %r453, %r452;
	ld.shared.u64 	%rd523, [%r454];
	bra.uni 	$L__BB1_41;
$L__BB1_40:
	shl.b32 	%r455, %r47, 3;
	mov.u32 	%r456, _ZZN3cub18CUB_300001_SM_10006detail10merge_sort30DeviceMergeSortBlockSortKernelINS2_10policy_hubIN6thrust24THRUST_300001_SM_1000_NS10device_ptrIyEEE9Policy600ES8_PNS0_8NullTypeES8_SC_j29MostSignificantBitsComparatorySB_EEvbT0_T1_T2_T3_T4_PT6_PT7_T5_NS1_7vsmem_tEE19static_temp_storage;
	add.s32 	%r457, %r456, %r455;
	ld.shared.u64 	%rd520, [%r457];
$L__BB1_41:
	setp.ge.s32 	%p207, %r47, %r24;
	mov.pred 	%p222, 0;
	@%p207 bra 	$L__BB1_44;
	setp.ge.s32 	%p209, %r48, %r23;
	mov.pred 	%p222, -1;
	@%p209 bra 	$L__BB1_44;
	and.b64  	%rd482, %rd520, %rd4;
	and.b64  	%rd483, %rd523, %rd4;
	setp.lt.u64 	%p222, %rd482, %rd483;
$L__BB1_44:
	selp.b64 	%rd513, %rd520, %rd523, %p222;
	selp.u32 	%r458, 1, 0, %p222;
	add.s32 	%r49, %r47, %r458;
	not.pred 	%p210, %p222;
	selp.u32 	%r459, 1, 0, %p210;
	add.s32 	%r50, %r48, %r459;
	@%p222 bra 	$L__BB1_46;
	shl.b32 	%r460, %r50, 3;
	mov.u32 	%r461, _ZZN3cub18CUB_300001_SM_10006detail10merge_sort30DeviceMergeSortBlockSortKernelINS2_10policy_hubIN6thrust24THRUST_300001_SM_1000_NS10device_ptrIyEEE9Policy600ES8_PNS0_8NullTypeES8_SC_j29MostSignificantBitsComparatorySB_EEvbT0_T1_T2_T3_T4_PT6_PT7_T5_NS1_7vsmem_tEE19static_temp_storage;
	add.s32 	%r462, %r461, %r460;
	ld.shared.u64 	%rd523, [%r462];
	bra.uni 	$L__BB1_47;
$L__BB1_46:
	shl.b32 	%r463, %r49, 3;
	mov.u32 	%r464, _ZZN3cub18CUB_300001_SM_10006detail10merge_sort30DeviceMergeSortBlockSortKernelINS2_10policy_hubIN6thrust24THRUST_300001_SM_1000_NS10device_ptrIyEEE9Policy600ES8_PNS0_8NullTypeES8_SC_j29MostSignificantBitsComparatorySB_EEvbT0_T1_T2_T3_T4_PT6_PT7_T5_NS1_7vsmem_tEE19static_temp_storage;
	add.s32 	%r465, %r464, %r463;
	ld.shared.u64 	%rd520, [%r465];
$L__BB1_47:
	setp.ge.s32 	%p211, %r49, %r24;
	mov.u64 	%rd534, %rd523;
	@%p211 bra 	$L__BB1_50;
	setp.ge.s32 	%p212, %r50, %r23;
	mov.u64 	%rd534, %rd520;
	@%p212 bra 	$L__BB1_50;
	and.b64  	%rd484, %rd520, %rd4;
	and.b64  	%rd485, %rd523, %rd4;
	setp.lt.u64 	%p213, %rd484, %rd485;
	selp.b64 	%rd534, %rd520, %rd523, %p213;
$L__BB1_50:
	shl.b32 	%r471, %r20, 1;
	setp.lt.u32 	%p214, %r20, 129;
	@%p214 bra 	$L__BB1_2;
	ld.param.s8 	%rs3, [_ZN3cub18CUB_300001_SM_10006detail10merge_sort30DeviceMergeSortBlockSortKernelINS2_10policy_hubIN6thrust24THRUST_300001_SM_1000_NS10device_ptrIyEEE9Policy600ES8_PNS0_8NullTypeES8_SC_j29MostSignificantBitsComparatorySB_EEvbT0_T1_T2_T3_T4_PT6_PT7_T5_NS1_7vsmem_tE_param_0];
	bar.sync 	0;
	setp.eq.s16 	%p215, %rs3, 0;
	@%p215 bra 	$L__BB1_53;
	st.shared.u64 	[%r12], %rd519;
	st.shared.u64 	[%r13+8], %rd518;
	st.shared.u64 	[%r14+16], %rd517;
	st.shared.u64 	[%r15+24], %rd516;
	st.shared.u64 	[%r16+32], %rd515;
	st.shared.u64 	[%r17+40], %rd514;
	st.shared.u64 	[%r18+48], %rd513;
	st.shared.u64 	[%r19+56], %rd534;
	bar.warp.sync 	-1;
	ld.shared.u64 	%rd486, [%r4];
	ld.shared.u64 	%rd487, [%r5+256];
	ld.shared.u64 	%rd488, [%r6+512];
	ld.shared.u64 	%rd489, [%r7+768];
	ld.shared.u64 	%rd490, [%r8+1024];
	ld.shared.u64 	%rd491, [%r9+1280];
	ld.shared.u64 	%rd492, [%r10+1536];
	ld.shared.u64 	%rd493, [%r11+1792];
	cvt.u64.u32 	%rd494, %r3;
	mov.u32 	%r466, %ctaid.x;
	shl.b32 	%r467, %r466, 11;
	mov.u32 	%r468, %tid.x;
	and.b32  	%r469, %r468, 31;
	or.b32  	%r470, %r469, %r467;
	cvt.u64.u32 	%rd495, %r470;
	add.s64 	%rd496, %rd495, %rd494;
	shl.b64 	%rd497, %rd496, 3;
	add.s64 	%rd498, %rd2, %rd497;
	st.global.u64 	[%rd498], %rd486;
	st.global.u64 	[%rd498+256], %rd487;
	st.global.u64 	[%rd498+512], %rd488;
	st.global.u64 	[%rd498+768], %rd489;
	st.global.u64 	[%rd498+1024], %rd490;
	st.global.u64 	[%rd498+1280], %rd491;
	st.global.u64 	[%rd498+1536], %rd492;
	st.global.u64 	[%rd498+1792], %rd493;
	bra.uni 	$L__BB1_170;
$L__BB1_53:
	ld.param.u64 	%rd511, [_ZN3cub18CUB_300001_SM_10006detail10merge_sort30DeviceMergeSortBlockSortKernelINS2_10policy_hubIN6thrust24THRUST_300001_SM_1000_NS10device_ptrIyEEE9Policy600ES8_PNS0_8NullTypeES8_SC_j29MostSignificantBitsComparatorySB_EEvbT0_T1_T2_T3_T4_PT6_PT7_T5_NS1_7vsmem_tE_param_6];
	st.shared.u64 	[%r12], %rd519;
	st.shared.u64 	[%r13+8], %rd518;
	st.shared.u64 	[%r14+16], %rd517;
	st.shared.u64 	[%r15+24], %rd516;
	st.shared.u64 	[%r16+32], %rd515;
	st.shared.u64 	[%r17+40], %rd514;
	st.shared.u64 	[%r18+48], %rd513;
	st.shared.u64 	[%r19+56], %rd534;
	bar.warp.sync 	-1;
	ld.shared.u64 	%rd499, [%r4];
	ld.shared.u64 	%rd500, [%r5+256];
	ld.shared.u64 	%rd501, [%r6+512];
	ld.shared.u64 	%rd502, [%r7+768];
	ld.shared.u64 	%rd503, [%r8+1024];
	ld.shared.u64 	%rd504, [%r9+1280];
	ld.shared.u64 	%rd505, [%r10+1536];
	ld.shared.u64 	%rd506, [%r11+1792];
	cvta.to.global.u64 	%rd507, %rd511;
	add.s64 	%rd509, %rd507, %rd342;
	st.global.u64 	[%rd509], %rd499;
	st.global.u64 	[%rd509+256], %rd500;
	st.global.u64 	[%rd509+512], %rd501;
	st.global.u64 	[%rd509+768], %rd502;
	st.global.u64 	[%rd509+1024], %rd503;
	st.global.u64 	[%rd509+1280], %rd504;
	st.global.u64 	[%rd509+1536], %rd505;
	st.global.u64 	[%rd509+1792], %rd506;
	bra.uni 	$L__BB1_170;
$L__BB1_54:
	sub.s32 	%r115, %r111, %r2;
	min.s32 	%r52, %r115, 2048;
	// begin inline asm
	griddepcontrol.wait;
	// end inline asm
	mul.wide.u32 	%rd190, %r2, 8;
	add.s64 	%rd191, %rd1, %rd190;
	mov.u32 	%r53, %tid.x;
	ld.global.u64 	%rd542, [%rd191];
	and.b32  	%r116, %r53, 31;
	shl.b32 	%r117, %r53, 3;
	and.b32  	%r118, %r117, 7936;
	or.b32  	%r54, %r118, %r116;
	setp.ge.s32 	%p30, %r54, %r52;
	shl.b32 	%r119, %r54, 3;
	cvt.u64.u32 	%rd192, %r119;
	add.s64 	%rd61, %rd191, %rd192;
	mov.u64 	%rd535, %rd542;
	@%p30 bra 	$L__BB1_56;
	ld.global.u64 	%rd535, [%rd61];
$L__BB1_56:
	add.s32 	%r120, %r54, 32;
	setp.ge.s32 	%p31, %r120, %r52;
	mov.u64 	%rd536, %rd542;
	@%p31 bra 	$L__BB1_58;
	ld.global.u64 	%rd536, [%rd61+256];
$L__BB1_58:
	add.s32 	%r121, %r54, 64;
	setp.ge.s32 	%p32, %r121, %r52;
	mov.u64 	%rd537, %rd542;
	@%p32 bra 	$L__BB1_60;
	ld.global.u64 	%rd537, [%rd61+512];
$L__BB1_60:
	add.s32 	%r122, %r54, 96;
	setp.ge.s32 	%p33, %r122, %r52;
	mov.u64 	%rd538, %rd542;
	@%p33 bra 	$L__BB1_62;
	ld.global.u64 	%rd538, [%rd61+768];
$L__BB1_62:
	add.s32 	%r123, %r54, 128;
	setp.ge.s32 	%p34, %r123, %r52;
	mov.u64 	%rd539, %rd542;
	@%p34 bra 	$L__BB1_64;
	ld.global.u64 	%rd539, [%rd61+1024];
$L__BB1_64:
	add.s32 	%r124, %r54, 160;
	setp.ge.s32 	%p35, %r124, %r52;
	mov.u64 	%rd540, %rd542;
	@%p35 bra 	$L__BB1_66;
	ld.global.u64 	%rd540, [%rd61+1280];
$L__BB1_66:
	add.s32 	%r125, %r54, 192;
	setp.ge.s32 	%p36, %r125, %r52;
	mov.u64 	%rd541, %rd542;
	@%p36 bra 	$L__BB1_68;
	ld.global.u64 	%rd541, [%rd61+1536];
$L__BB1_68:
	add.s32 	%r126, %r54, 224;
	setp.ge.s32 	%p37, %r126, %r52;
	@%p37 bra 	$L__BB1_70;
	ld.global.u64 	%rd542, [%rd61+1792];
$L__BB1_70:
	// begin inline asm
	mov.u32 %r127, %laneid;
	// end inline asm
	shl.b32 	%r55, %r53, 3;
	and.b32  	%r128, %r55, 7936;
	add.s32 	%r129, %r127, %r128;
	shr.s32 	%r130, %r129, 5;
	add.s32 	%r131, %r130, %r129;
	shl.b32 	%r132, %r131, 3;
	mov.u32 	%r133, _ZZN3cub18CUB_300001_SM_10006detail10merge_sort30DeviceMergeSortBlockSortKernelINS2_10policy_hubIN6thrust24THRUST_300001_SM_1000_NS10device_ptrIyEEE9Policy600ES8_PNS0_8NullTypeES8_SC_j29MostSignificantBitsComparatorySB_EEvbT0_T1_T2_T3_T4_PT6_PT7_T5_NS1_7vsmem_tEE19static_temp_storage;
	add.s32 	%r56, %r133, %r132;
	st.shared.u64 	[%r56], %rd535;
	add.s32 	%r134, %r129, 32;
	shr.s32 	%r135, %r134, 5;
	add.s32 	%r136, %r135, %r129;
	shl.b32 	%r137, %r136, 3;
	add.s32 	%r57, %r133, %r137;
	st.shared.u64 	[%r57+256], %rd536;
	add.s32 	%r138, %r129, 64;
	shr.s32 	%r139, %r138, 5;
	add.s32 	%r140, %r139, %r129;
	shl.b32 	%r141, %r140, 3;
	add.s32 	%r58, %r133, %r141;
	st.shared.u64 	[%r58+512], %rd537;
	add.s32 	%r142, %r129, 96;
	shr.s32 	%r143, %r142, 5;
	add.s32 	%r144, %r143, %r129;
	shl.b32 	%r145, %r144, 3;
	add.s32 	%r59, %r133, %r145;
	st.shared.u64 	[%r59+768], %rd538;
	add.s32 	%r146, %r129, 128;
	shr.s32 	%r147, %r146, 5;
	add.s32 	%r148, %r147, %r129;
	shl.b32 	%r149, %r148, 3;
	add.s32 	%r60, %r133, %r149;
	st.shared.u64 	[%r60+1024], %rd539;
	add.s32 	%r150, %r129, 160;
	shr.s32 	%r151, %r150, 5;
	add.s32 	%r152, %r151, %r129;
	shl.b32 	%r153, %r152, 3;
	add.s32 	%r61, %r133, %r153;
	st.shared.u64 	[%r61+1280], %rd540;
	add.s32 	%r154, %r129, 192;
	shr.s32 	%r155, %r154, 5;
	add.s32 	%r156, %r155, %r129;
	shl.b32 	%r157, %r156, 3;
	add.s32 	%r62, %r133, %r157;
	st.shared.u64 	[%r62+1536], %rd541;
	add.s32 	%r158, %r129, 224;
	shr.s32 	%r159, %r158, 5;
	add.s32 	%r160, %r159, %r129;
	shl.b32 	%r161, %r160, 3;
	add.s32 	%r63, %r133, %r161;
	st.shared.u64 	[%r63+1792], %rd542;
	bar.warp.sync 	-1;
	mad.lo.s32 	%r162, %r127, 7, %r129;
	shr.s32 	%r163, %r162, 5;
	add.s32 	%r164, %r163, %r162;
	shl.b32 	%r165, %r164, 3;
	add.s32 	%r64, %r133, %r165;
	ld.shared.u64 	%rd570, [%r64];
	add.s32 	%r166, %r162, 1;
	shr.s32 	%r167, %r166, 5;
	add.s32 	%r168, %r167, %r162;
	shl.b32 	%r169, %r168, 3;
	add.s32 	%r65, %r133, %r169;
	ld.shared.u64 	%rd79, [%r65+8];
	add.s32 	%r170, %r162, 2;
	shr.s32 	%r171, %r170, 5;
	add.s32 	%r172, %r171, %r162;
	shl.b32 	%r173, %r172, 3;
	add.s32 	%r66, %r133, %r173;
	ld.shared.u64 	%rd80, [%r66+16];
	add.s32 	%r174, %r162, 3;
	shr.s32 	%r175, %r174, 5;
	add.s32 	%r176, %r175, %r162;
	shl.b32 	%r177, %r176, 3;
	add.s32 	%r67, %r133, %r177;
	ld.shared.u64 	%rd81, [%r67+24];
	add.s32 	%r178, %r162, 4;
	shr.s32 	%r179, %r178, 5;
	add.s32 	%r180, %r179, %r162;
	shl.b32 	%r181, %r180, 3;
	add.s32 	%r68, %r133, %r181;
	ld.shared.u64 	%rd82, [%r68+32];
	add.s32 	%r182, %r162, 5;
	shr.s32 	%r183, %r182, 5;
	add.s32 	%r184, %r183, %r162;
	shl.b32 	%r185, %r184, 3;
	add.s32 	%r69, %r133, %r185;
	ld.shared.u64 	%rd83, [%r69+40];
	add.s32 	%r186, %r162, 6;
	shr.s32 	%r187, %r186, 5;
	add.s32 	%r188, %r187, %r162;
	shl.b32 	%r189, %r188, 3;
	add.s32 	%r70, %r133, %r189;
	ld.shared.u64 	%rd84, [%r70+48];
	add.s32 	%r190, %r162, 7;
	shr.s32 	%r191, %r190, 5;
	add.s32 	%r192, %r191, %r162;
	shl.b32 	%r193, %r192, 3;
	add.s32 	%r71, %r133, %r193;
	ld.shared.u64 	%rd85, [%r71+56];
	bar.sync 	0;
	// begin inline asm
	griddepcontrol.launch_dependents;
	// end inline asm
	setp.lt.s32 	%p38, %r1, 64;
	sub.s32 	%r194, 64, %r1;
	mov.b64 	%rd193, -1;
	shl.b64 	%rd194, %rd193, %r194;
	selp.b64 	%rd86, %rd194, -1, %p38;
	or.b32  	%r195, %r55, 1;
	setp.ge.u32 	%p39, %r195, %r52;
	mov.u64 	%rd561, %rd570;
	mov.u64 	%rd545, %rd570;
	@%p39 bra 	$L__BB1_72;
	and.b64  	%rd195, %rd570, %rd86;
	and.b64  	%rd196, %rd79, %rd86;
	setp.lt.u64 	%p40, %rd195, %rd196;
	selp.b64 	%rd545, %rd79, %rd570, %p40;
	mov.u64 	%rd561, %rd79;
$L__BB1_72:
	add.s32 	%r196, %r55, 2;
	setp.ge.u32 	%p41, %r196, %r52;
	mov.u64 	%rd547, %rd545;
	@%p41 bra 	$L__BB1_74;
	and.b64  	%rd197, %rd545, %rd86;
	and.b64  	%rd198, %rd80, %rd86;
	setp.lt.u64 	%p42, %rd197, %rd198;
	selp.b64 	%rd547, %rd80, %rd545, %p42;
	mov.u64 	%rd545, %rd80;
$L__BB1_74:
	add.s32 	%r197, %r55, 3;
	setp.ge.u32 	%p43, %r197, %r52;
	mov.u64 	%rd549, %rd547;
	@%p43 bra 	$L__BB1_76;
	and.b64  	%rd199, %rd547, %rd86;
	and.b64  	%rd200, %rd81, %rd86;
	setp.lt.u64 	%p44, %rd199, %rd200;
	selp.b64 	%rd549, %rd81, %rd547, %p44;
	mov.u64 	%rd547, %rd81;
$L__BB1_76:
	add.s32 	%r198, %r55, 4;
	setp.ge.u32 	%p45, %r198, %r52;
	mov.u64 	%rd551, %rd549;
	@%p45 bra 	$L__BB1_78;
	and.b64  	%rd201, %rd549, %rd86;
	and.b64  	%rd202, %rd82, %rd86;
	setp.lt.u64 	%p46, %rd201, %rd202;
	selp.b64 	%rd551, %rd82, %rd549, %p46;
	mov.u64 	%rd549, %rd82;
$L__BB1_78:
	add.s32 	%r199, %r55, 5;
	setp.ge.u32 	%p47, %r199, %r52;
	mov.u64 	%rd553, %rd551;
	@%p47 bra 	$L__BB1_80;
	and.b64  	%rd203, %rd551, %rd86;
	and.b64  	%rd204, %rd83, %rd86;
	setp.lt.u64 	%p48, %rd203, %rd204;
	selp.b64 	%rd553, %rd83, %rd551, %p48;
	mov.u64 	%rd551, %rd83;
$L__BB1_80:
	add.s32 	%r200, %r55, 6;
	setp.ge.u32 	%p49, %r200, %r52;
	mov.u64 	%rd554, %rd553;
	@%p49 bra 	$L__BB1_82;
	and.b64  	%rd205, %rd553, %rd86;
	and.b64  	%rd206, %rd84, %rd86;
	setp.lt.u64 	%p50, %rd205, %rd206;
	selp.b64 	%rd554, %rd84, %rd553, %p50;
	mov.u64 	%rd553, %rd84;
$L__BB1_82:
	add.s32 	%r201, %r55, 7;
	setp.lt.u32 	%p51, %r201, %r52;
	selp.b64 	%rd585, %rd85, %rd554, %p51;
	setp.ge.u32 	%p52, %r55, %r52;
	@%p52 bra 	$L__BB1_84;
	and.b64  	%rd207, %rd561, %rd86;
	and.b64  	%rd208, %rd570, %rd86;
	setp.lt.u64 	%p53, %rd207, %rd208;
	selp.b64 	%rd209, %rd570, %rd561, %p53;
	selp.b64 	%rd210, %rd561, %rd570, %p53;
	and.b64  	%rd211, %rd547, %rd86;
	and.b64  	%rd212, %rd545, %rd86;
	setp.lt.u64 	%p54, %rd211, %rd212;
	selp.b64 	%rd213, %rd545, %rd547, %p54;
	selp.b64 	%rd214, %rd547, %rd545, %p54;
	and.b64  	%rd215, %rd551, %rd86;
	and.b64  	%rd216, %rd549, %rd86;
	setp.lt.u64 	%p55, %rd215, %rd216;
	selp.b64 	%rd217, %rd549, %rd551, %p55;
	selp.b64 	%rd218, %rd551, %rd549, %p55;
	and.b64  	%rd219, %rd585, %rd86;
	and.b64  	%rd220, %rd553, %rd86;
	setp.lt.u64 	%p56, %rd219, %rd220;
	selp.b64 	%rd221, %rd553, %rd585, %p56;
	selp.b64 	%rd222, %rd585, %rd553, %p56;
	and.b64  	%rd223, %rd214, %rd86;
	and.b64  	%rd224, %rd209, %rd86;
	setp.lt.u64 	%p57, %rd223, %rd224;
	selp.b64 	%rd225, %rd209, %rd214, %p57;
	selp.b64 	%rd226, %rd214, %rd209, %p57;
	and.b64  	%rd227, %rd218, %rd86;
	and.b64  	%rd228, %rd213, %rd86;
	setp.lt.u64 	%p58, %rd227, %rd228;
	selp.b64 	%rd229, %rd213, %rd218, %p58;
	selp.b64 	%rd230, %rd218, %rd213, %p58;
	and.b64  	%rd231, %rd222, %rd86;
	and.b64  	%rd232, %rd217, %rd86;
	setp.lt.u64 	%p59, %rd231, %rd232;
	selp.b64 	%rd233, %rd217, %rd222, %p59;
	selp.b64 	%rd234, %rd222, %rd217, %p59;
	and.b64  	%rd235, %rd226, %rd86;
	and.b64  	%rd236, %rd210, %rd86;
	setp.lt.u64 	%p60, %rd235, %rd236;
	selp.b64 	%rd237, %rd210, %rd226, %p60;
	selp.b64 	%rd238, %rd226, %rd210, %p60;
	and.b64  	%rd239, %rd230, %rd86;
	and.b64  	%rd240, %rd225, %rd86;
	setp.lt.u64 	%p61, %rd239, %rd240;
	selp.b64 	%rd241, %rd225, %rd230, %p61;
	selp.b64 	%rd242, %rd230, %rd225, %p61;
	and.b64  	%rd243, %rd234, %rd86;
	and.b64  	%rd244, %rd229, %rd86;
	setp.lt.u64 	%p62, %rd243, %rd244;
	selp.b64 	%rd245, %rd229, %rd234, %p62;
	selp.b64 	%rd246, %rd234, %rd229, %p62;
	and.b64  	%rd247, %rd221, %rd86;
	and.b64  	%rd248, %rd233, %rd86;
	setp.lt.u64 	%p63, %rd247, %rd248;
	selp.b64 	%rd249, %rd233, %rd221, %p63;
	selp.b64 	%rd250, %rd221, %rd233, %p63;
	and.b64  	%rd251, %rd242, %rd86;
	and.b64  	%rd252, %rd237, %rd86;
	setp.lt.u64 	%p64, %rd251, %rd252;
	selp.b64 	%rd253, %rd237, %rd242, %p64;
	selp.b64 	%rd254, %rd242, %rd237, %p64;
	and.b64  	%rd255, %rd246, %rd86;
	and.b64  	%rd256, %rd241, %rd86;
	setp.lt.u64 	%p65, %rd255, %rd256;
	selp.b64 	%rd257, %rd241, %rd246, %p65;
	selp.b64 	%rd258, %rd246, %rd241, %p65;
	and.b64  	%rd259, %rd250, %rd86;
	and.b64  	%rd260, %rd245, %rd86;
	setp.lt.u64 	%p66, %rd259, %rd260;
	selp.b64 	%rd261, %rd245, %rd250, %p66;
	selp.b64 	%rd262, %rd250, %rd245, %p66;
	and.b64  	%rd263, %rd254, %rd86;
	and.b64  	%rd264, %rd238, %rd86;
	setp.lt.u64 	%p67, %rd263, %rd264;
	selp.b64 	%rd265, %rd238, %rd254, %p67;
	selp.b64 	%rd266, %rd254, %rd238, %p67;
	and.b64  	%rd267, %rd258, %rd86;
	and.b64  	%rd268, %rd253, %rd86;
	setp.lt.u64 	%p68, %rd267, %rd268;
	selp.b64 	%rd269, %rd253, %rd258, %p68;
	selp.b64 	%rd270, %rd258, %rd253, %p68;
	and.b64  	%rd271, %rd262, %rd86;
	and.b64  	%rd272, %rd257, %rd86;
	setp.lt.u64 	%p69, %rd271, %rd272;
	selp.b64 	%rd273, %rd257, %rd262, %p69;
	selp.b64 	%rd274, %rd262, %rd257, %p69;
	and.b64  	%rd275, %rd249, %rd86;
	and.b64  	%rd276, %rd261, %rd86;
	setp.lt.u64 	%p70, %rd275, %rd276;
	selp.b64 	%rd277, %rd261, %rd249, %p70;
	selp.b64 	%rd278, %rd249, %rd261, %p70;
	and.b64  	%rd279, %rd270, %rd86;
	and.b64  	%rd280, %rd265, %rd86;
	setp.lt.u64 	%p71, %rd279, %rd280;
	selp.b64 	%rd281, %rd265, %rd270, %p71;
	selp.b64 	%rd282, %rd270, %rd265, %p71;
	and.b64  	%rd283, %rd274, %rd86;
	and.b64  	%rd284, %rd269, %rd86;
	setp.lt.u64 	%p72, %rd283, %rd284;
	selp.b64 	%rd285, %rd269, %rd274, %p72;
	selp.b64 	%rd286, %rd274, %rd269, %p72;
	and.b64  	%rd287, %rd278, %rd86;
	and.b64  	%rd288, %rd273, %rd86;
	setp.lt.u64 	%p73, %rd287, %rd288;
	selp.b64 	%rd289, %rd273, %rd278, %p73;
	selp.b64 	%rd290, %rd278, %rd273, %p73;
	and.b64  	%rd291, %rd282, %rd86;
	and.b64  	%rd292, %rd266, %rd86;
	setp.lt.u64 	%p74, %rd291, %rd292;
	selp.b64 	%rd293, %rd266, %rd282, %p74;
	selp.b64 	%rd570, %rd282, %rd266, %p74;
	and.b64  	%rd294, %rd286, %rd86;
	and.b64  	%rd295, %rd281, %rd86;
	setp.lt.u64 	%p75, %rd294, %rd295;
	selp.b64 	%rd296, %rd281, %rd286, %p75;
	selp.b64 	%rd297, %rd286, %rd281, %p75;
	and.b64  	%rd298, %rd290, %rd86;
	and.b64  	%rd299, %rd285, %rd86;
	setp.lt.u64 	%p76, %rd298, %rd299;
	selp.b64 	%rd300, %rd285, %rd290, %p76;
	selp.b64 	%rd301, %rd290, %rd285, %p76;
	and.b64  	%rd302, %rd277, %rd86;
	and.b64  	%rd303, %rd289, %rd86;
	setp.lt.u64 	%p77, %rd302, %rd303;
	selp.b64 	%rd585, %rd289, %rd277, %p77;
	selp.b64 	%rd304, %rd277, %rd289, %p77;
	and.b64  	%rd305, %rd297, %rd86;
	and.b64  	%rd306, %rd293, %rd86;
	setp.lt.u64 	%p78, %rd305, %rd306;
	selp.b64 	%rd545, %rd293, %rd297, %p78;
	selp.b64 	%rd561, %rd297, %rd293, %p78;
	and.b64  	%rd307, %rd301, %rd86;
	and.b64  	%rd308, %rd296, %rd86;
	setp.lt.u64 	%p79, %rd307, %rd308;
	selp.b64 	%rd549, %rd296, %rd301, %p79;
	selp.b64 	%rd547, %rd301, %rd296, %p79;
	and.b64  	%rd309, %rd304, %rd86;
	and.b64  	%rd310, %rd300, %rd86;
	setp.lt.u64 	%p80, %rd309, %rd310;
	selp.b64 	%rd553, %rd300, %rd304, %p80;
	selp.b64 	%rd551, %rd304, %rd300, %p80;
$L__BB1_84:
	mov.b32 	%r475, 2;
	shl.b32 	%r204, %r53, 6;
	mov.u32 	%r205, _ZZN3cub18CUB_300001_SM_10006detail10merge_sort30DeviceMergeSortBlockSortKernelINS2_10policy_hubIN6thrust24THRUST_300001_SM_1000_NS10device_ptrIyEEE9Policy600ES8_PNS0_8NullTypeES8_SC_j29MostSignificantBitsComparatorySB_EEvbT0_T1_T2_T3_T4_PT6_PT7_T5_NS1_7vsmem_tEE19static_temp_storage;
	add.s32 	%r206, %r205, %r204;
$L__BB1_85:
	mov.u32 	%r72, %r475;
	bar.sync 	0;
	add.s32 	%r203, %r72, -1;
	st.shared.v2.u64 	[%r206], {%rd570, %rd561};
	st.shared.v2.u64 	[%r206+16], {%rd545, %rd547};
	st.shared.v2.u64 	[%r206+32], {%rd549, %rd551};
	st.shared.v2.u64 	[%r206+48], {%rd553, %rd585};
	bar.sync 	0;
	neg.s32 	%r207, %r72;
	and.b32  	%r208, %r53, %r207;
	shl.b32 	%r209, %r208, 3;
	shl.b32 	%r210, %r72, 2;
	and.b32  	%r211, %r203, %r53;
	shl.b32 	%r212, %r211, 3;
	min.s32 	%r73, %r212, %r52;
	min.s32 	%r74, %r209, %r52;
	add.s32 	%r213, %r74, %r210;
	min.s32 	%r75, %r213, %r52;
	add.s32 	%r214, %r75, %r210;
	min.s32 	%r76, %r214, %r52;
	sub.s32 	%r215, %r75, %r74;
	sub.s32 	%r216, %r76, %r75;
	setp.lt.s32 	%p81, %r73, %r216;
	sub.s32 	%r217, %r73, %r216;
	selp.b32 	%r478, 0, %r217, %p81;
	min.s32 	%r476, %r215, %r73;
	setp.ge.s32 	%p82, %r478, %r476;
	@%p82 bra 	$L__BB1_87;
$L__BB1_86:
	sub.s32 	%r218, %r476, %r478;
	shr.u32 	%r219, %r218, 31;
	add.s32 	%r220, %r218, %r219;
	shr.s32 	%r221, %r220, 1;
	add.s32 	%r222, %r221, %r478;
	add.s32 	%r223, %r222, %r74;
	shl.b32 	%r224, %r223, 3;
	mov.u32 	%r225, _ZZN3cub18CUB_300001_SM_10006detail10merge_sort30DeviceMergeSortBlockSortKernelINS2_10policy_hubIN6thrust24THRUST_300001_SM_1000_NS10device_ptrIyEEE9Policy600ES8_PNS0_8NullTypeES8_SC_j29MostSignificantBitsComparatorySB_EEvbT0_T1_T2_T3_T4_PT6_PT7_T5_NS1_7vsmem_tEE19static_temp_storage;
	add.s32 	%r226, %r225, %r224;
	ld.shared.u64 	%rd311, [%r226];
	not.b32 	%r227, %r222;
	add.s32 	%r228, %r75, %r73;
	add.s32 	%r229, %r228, %r227;
	shl.b32 	%r230, %r229, 3;
	add.s32 	%r231, %r225, %r230;
	ld.shared.u64 	%rd312, [%r231];
	and.b64  	%rd313, %rd312, %rd86;
	and.b64  	%rd314, %rd311, %rd86;
	setp.lt.u64 	%p83, %rd313, %rd314;
	add.s32 	%r232, %r222, 1;
	selp.b32 	%r478, %r478, %r232, %p83;
	selp.b32 	%r476, %r222, %r476, %p83;
	setp.lt.s32 	%p84, %r478, %r476;
	@%p84 bra 	$L__BB1_86;
$L__BB1_87:
	add.s32 	%r84, %r478, %r74;
	add.s32 	%r233, %r75, %r73;
	sub.s32 	%r85, %r233, %r478;
	shl.b32 	%r234, %r84, 3;
	mov.u32 	%r235, _ZZN3cub18CUB_300001_SM_10006detail10merge_sort30DeviceMergeSortBlockSortKernelINS2_10policy_hubIN6thrust24THRUST_300001_SM_1000_NS10device_ptrIyEEE9Policy600ES8_PNS0_8NullTypeES8_SC_j29MostSignificantBitsComparatorySB_EEvbT0_T1_T2_T3_T4_PT6_PT7_T5_NS1_7vsmem_tEE19static_temp_storage;
	add.s32 	%r86, %r235, %r234;
	ld.shared.u64 	%rd574, [%r86];
	shl.b32 	%r236, %r85, 3;
	add.s32 	%r87, %r235, %r236;
	ld.shared.u64 	%rd571, [%r87];
	setp.ge.s32 	%p86, %r85, %r76;
	mov.pred 	%p223, 0;
	@%p86 bra 	$L__BB1_90;
	setp.ge.s32 	%p88, %r84, %r75;
	mov.pred 	%p223, -1;
	@%p88 bra 	$L__BB1_90;
	and.b64  	%rd315, %rd571, %rd86;
	and.b64  	%rd316, %rd574, %rd86;
	setp.lt.u64 	%p223, %rd315, %rd316;
$L__BB1_90:
	selp.b64 	%rd570, %rd571, %rd574, %p223;
	selp.u32 	%r237, 1, 0, %p223;
	add.s32 	%r88, %r85, %r237;
	not.pred 	%p89, %p223;
	selp.u32 	%r238, 1, 0, %p89;
	add.s32 	%r89, %r84, %r238;
	@%p89 bra 	$L__BB1_92;
	ld.shared.u64 	%rd571, [%r87+8];
	bra.uni 	$L__BB1_93;
$L__BB1_92:
	ld.shared.u64 	%rd574, [%r86+8];
$L__BB1_93:
	setp.ge.s32 	%p91, %r88, %r76;
	mov.pred 	%p224, 0;
	@%p91 bra 	$L__BB1_96;
	setp.ge.s32 	%p93, %r89, %r75;
	mov.pred 	%p224, -1;
	@%p93 bra 	$L__BB1_96;
	and.b64  	%rd317, %rd571, %rd86;
	and.b64  	%rd318, %rd574, %rd86;
	setp.lt.u64 	%p224, %rd317, %rd318;
$L__BB1_96:
	selp.b64 	%rd561, %rd571, %rd574, %p224;
	selp.u32 	%r239, 1, 0, %p224;
	add.s32 	%r90, %r88, %r239;
	not.pred 	%p94, %p224;
	selp.u32 	%r240, 1, 0, %p94;
	add.s32 	%r91, %r89, %r240;
	@%p224 bra 	$L__BB1_98;
	shl.b32 	%r241, %r91, 3;
	add.s32 	%r243, %r235, %r241;
	ld.shared.u64 	%rd574, [%r243];
	bra.uni 	$L__BB1_99;
$L__BB1_98:
	shl.b32 	%r244, %r90, 3;
	add.s32 	%r246, %r235, %r244;
	ld.shared.u64 	%rd571, [%r246];
$L__BB1_99:
	setp.ge.s32 	%p96, %r90, %r76;
	mov.pred 	%p225, 0;
	@%p96 bra 	$L__BB1_102;
	setp.ge.s32 	%p98, %r91, %r75;
	mov.pred 	%p225, -1;
	@%p98 bra 	$L__BB1_102;
	and.b64  	%rd319, %rd571, %rd86;
	and.b64  	%rd320, %rd574, %rd86;
	setp.lt.u64 	%p225, %rd319, %rd320;
$L__BB1_102:
	selp.b64 	%rd545, %rd571, %rd574, %p225;
	selp.u32 	%r247, 1, 0, %p225;
	add.s32 	%r92, %r90, %r247;
	not.pred 	%p99, %p225;
	selp.u32 	%r248, 1, 0, %p99;
	add.s32 	%r93, %r91, %r248;
	@%p225 bra 	$L__BB1_104;
	shl.b32 	%r249, %r93, 3;
	mov.u32 	%r250, _ZZN3cub18CUB_300001_SM_10006detail10merge_sort30DeviceMergeSortBlockSortKernelINS2_10policy_hubIN6thrust24THRUST_300001_SM_1000_NS10device_ptrIyEEE9Policy600ES8_PNS0_8NullTypeES8_SC_j29MostSignificantBitsComparatorySB_EEvbT0_T1_T2_T3_T4_PT6_PT7_T5_NS1_7vsmem_tEE19static_temp_storage;
	add.s32 	%r251, %r250, %r249;
	ld.shared.u64 	%rd574, [%r251];
	bra.uni 	$L__BB1_105;
$L__BB1_104:
	shl.b32 	%r252, %r92, 3;
	mov.u32 	%r253, _ZZN3cub18CUB_300001_SM_10006detail10merge_sort30DeviceMergeSortBlockSortKernelINS2_10policy_hubIN6thrust24THRUST_300001_SM_1000_NS10device_ptrIyEEE9Policy600ES8_PNS0_8NullTypeES8_SC_j29MostSignificantBitsComparatorySB_EEvbT0_T1_T2_T3_T4_PT6_PT7_T5_NS1_7vsmem_tEE19static_temp_storage;
	add.s32 	%r254, %r253, %r252;
	ld.shared.u64 	%rd571, [%r254];
$L__BB1_105:
	setp.ge.s32 	%p101, %r92, %r76;
	mov.pred 	%p226, 0;
	@%p101 bra 	$L__BB1_108;
	setp.ge.s32 	%p103, %r93, %r75;
	mov.pred 	%p226, -1;
	@%p103 bra 	$L__BB1_108;
	and.b64  	%rd321, %rd571, %rd86;
	and.b64  	%rd322, %rd574, %rd86;
	setp.lt.u64 	%p226, %rd321, %rd322;
$L__BB1_108:
	selp.b64 	%rd547, %rd571, %rd574, %p226;
	selp.u32 	%r255, 1, 0, %p226;
	add.s32 	%r94, %r92, %r255;
	not.pred 	%p104, %p226;
	selp.u32 	%r256, 1, 0, %p104;
	add.s32 	%r95, %r93, %r256;
	@%p226 bra 	$L__BB1_110;
	shl.b32 	%r257, %r95, 3;
	mov.u32 	%r258, _ZZN3cub18CUB_300001_SM_10006detail10merge_sort30DeviceMergeSortBlockSortKernelINS2_10policy_hubIN6thrust24THRUST_300001_SM_1000_NS10device_ptrIyEEE9Policy600ES8_PNS0_8NullTypeES8_SC_j29MostSignificantBitsComparatorySB_EEvbT0_T1_T2_T3_T4_PT6_PT7_T5_NS1_7vsmem_tEE19static_temp_storage;
	add.s32 	%r259, %r258, %r257;
	ld.shared.u64 	%rd574, [%r259];
	bra.uni 	$L__BB1_111;
$L__BB1_110:
	shl.b32 	%r260, %r94, 3;
	mov.u32 	%r261, _ZZN3cub18CUB_300001_SM_10006detail10merge_sort30DeviceMergeSortBlockSortKernelINS2_10policy_hubIN6thrust24THRUST_300001_SM_1000_NS10device_ptrIyEEE9Policy600ES8_PNS0_8NullTypeES8_SC_j29MostSignificantBitsComparatorySB_EEvbT0_T1_T2_T3_T4_PT6_PT7_T5_NS1_7vsmem_tEE19static_temp_storage;
	add.s32 	%r262, %r261, %r260;
	ld.shared.u64 	%rd571, [%r262];
$L__BB1_111:
	setp.ge.s32 	%p106, %r94, %r76;
	mov.pred 	%p227, 0;
	@%p106 bra 	$L__BB1_114;
	setp.ge.s32 	%p108, %r95, %r75;
	mov.pred 	%p227, -1;
	@%p108 bra 	$L__BB1_114;
	and.b64  	%rd323, %rd571, %rd86;
	and.b64  	%rd324, %rd574, %rd86;
	setp.lt.u64 	%p227, %rd323, %rd324;
$L__BB1_114:
	selp.b64 	%rd549, %rd571, %rd574, %p227;
	selp.u32 	%r263, 1, 0, %p227;
	add.s32 	%r96, %r94, %r263;
	not.pred 	%p109, %p227;
	selp.u32 	%r264, 1, 0, %p109;
	add.s32 	%r97, %r95, %r264;
	@%p227 bra 	$L__BB1_116;
	shl.b32 	%r265, %r97, 3;
	mov.u32 	%r266, _ZZN3cub18CUB_300001_SM_10006detail10merge_sort30DeviceMergeSortBlockSortKernelINS2_10policy_hubIN6thrust24THRUST_300001_SM_1000_NS10device_ptrIyEEE9Policy600ES8_PNS0_8NullTypeES8_SC_j29MostSignificantBitsComparatorySB_EEvbT0_T1_T2_T3_T4_PT6_PT7_T5_NS1_7vsmem_tEE19static_temp_storage;
	add.s32 	%r267, %r266, %r265;
	ld.shared.u64 	%rd574, [%r267];
	bra.uni 	$L__BB1_117;
$L__BB1_116:
	shl.b32 	%r268, %r96, 3;
	mov.u32 	%r269, _ZZN3cub18CUB_300001_SM_10006detail10merge_sort30DeviceMergeSortBlockSortKernelINS2_10policy_hubIN6thrust24THRUST_300001_SM_1000_NS10device_ptrIyEEE9Policy600ES8_PNS0_8NullTypeES8_SC_j29MostSignificantBitsComparatorySB_EEvbT0_T1_T2_T3_T4_PT6_PT7_T5_NS1_7vsmem_tEE19static_temp_storage;
	add.s32 	%r270, %r269, %r268;
	ld.shared.u64 	%rd571, [%r270];
$L__BB1_117:
	setp.ge.s32 	%p111, %r96, %r76;
	mov.pred 	%p228, 0;
	@%p111 bra 	$L__BB1_120;
	setp.ge.s32 	%p113, %r97, %r75;
	mov.pred 	%p228, -1;
	@%p113 bra 	$L__BB1_120;
	and.b64  	%rd325, %rd571, %rd86;
	and.b64  	%rd326, %rd574, %rd86;
	setp.lt.u64 	%p228, %rd325, %rd326;
$L__BB1_120:
	selp.b64 	%rd551, %rd571, %rd574, %p228;
	selp.u32 	%r271, 1, 0, %p228;
	add.s32 	%r98, %r96, %r271;
	not.pred 	%p114, %p228;
	selp.u32 	%r272, 1, 0, %p114;
	add.s32 	%r99, %r97, %r272;
	@%p228 bra 	$L__BB1_122;
	shl.b32 	%r273, %r99, 3;
	mov.u32 	%r274, _ZZN3cub18CUB_300001_SM_10006detail10merge_sort30DeviceMergeSortBlockSortKernelINS2_10policy_hubIN6thrust24THRUST_300001_SM_1000_NS10device_ptrIyEEE9Policy600ES8_PNS0_8NullTypeES8_SC_j29MostSignificantBitsComparatorySB_EEvbT0_T1_T2_T3_T4_PT6_PT7_T5_NS1_7vsmem_tEE19static_temp_storage;
	add.s32 	%r275, %r274, %r273;
	ld.shared.u64 	%rd574, [%r275];
	bra.uni 	$L__BB1_123;
$L__BB1_122:
	shl.b32 	%r276, %r98, 3;
	mov.u32 	%r277, _ZZN3cub18CUB_300001_SM_10006detail10merge_sort30DeviceMergeSortBlockSortKernelINS2_10policy_hubIN6thrust24THRUST_300001_SM_1000_NS10device_ptrIyEEE9Policy600ES8_PNS0_8NullTypeES8_SC_j29MostSignificantBitsComparatorySB_EEvbT0_T1_T2_T3_T4_PT6_PT7_T5_NS1_7vsmem_tEE19static_temp_storage;
	add.s32 	%r278, %r277, %r276;
	ld.shared.u64 	%rd571, [%r278];
$L__BB1_123:
	setp.ge.s32 	%p116, %r98, %r76;
	mov.pred 	%p229, 0;
	@%p116 bra 	$L__BB1_126;
	setp.ge.s32 	%p118, %r99, %r75;
	mov.pred 	%p229, -1;
	@%p118 bra 	$L__BB1_126;
	and.b64  	%rd327, %rd571, %rd86;
	and.b64  	%rd328, %rd574, %rd86;
	setp.lt.u64 	%p229, %rd327, %rd328;
$L__BB1_126:
	selp.b64 	%rd553, %rd571, %rd574, %p229;
	selp.u32 	%r279, 1, 0, %p229;
	add.s32 	%r100, %r98, %r279;
	not.pred 	%p119, %p229;
	selp.u32 	%r280, 1, 0, %p119;
	add.s32 	%r101, %r99, %r280;
	@%p229 bra 	$L__BB1_128;
	shl.b32 	%r281, %r101, 3;
	mov.u32 	%r282, _ZZN3cub18CUB_300001_SM_10006detail10merge_sort30DeviceMergeSortBlockSortKernelINS2_10policy_hubIN6thrust24THRUST_300001_SM_1000_NS10device_ptrIyEEE9Policy600ES8_PNS0_8NullTypeES8_SC_j29MostSignificantBitsComparatorySB_EEvbT0_T1_T2_T3_T4_PT6_PT7_T5_NS1_7vsmem_tEE19static_temp_storage;
	add.s32 	%r283, %r282, %r281;
	ld.shared.u64 	%rd574, [%r283];
	bra.uni 	$L__BB1_129;
$L__BB1_128:
	shl.b32 	%r284, %r100, 3;
	mov.u32 	%r285, _ZZN3cub18CUB_300001_SM_10006detail10merge_sort30DeviceMergeSortBlockSortKernelINS2_10policy_hubIN6thrust24THRUST_300001_SM_1000_NS10device_ptrIyEEE9Policy600ES8_PNS0_8NullTypeES8_SC_j29MostSignificantBitsComparatorySB_EEvbT0_T1_T2_T3_T4_PT6_PT7_T5_NS1_7vsmem_tEE19static_temp_storage;
	add.s32 	%r286, %r285, %r284;
	ld.shared.u64 	%rd571, [%r286];
$L__BB1_129:
	setp.ge.s32 	%p120, %r100, %r76;
	mov.u64 	%rd585, %rd574;
	@%p120 bra 	$L__BB1_132;
	setp.ge.s32 	%p121, %r101, %r75;
	mov.u64 	%rd585, %rd571;
	@%p121 bra 	$L__BB1_132;
	and.b64  	%rd329, %rd571, %rd86;
	and.b64  	%rd330, %rd574, %rd86;
	setp.lt.u64 	%p122, %rd329, %rd330;
	selp.b64 	%rd585, %rd571, %rd574, %p122;
$L__BB1_132:
	shl.b32 	%r475, %r72, 1;
	setp.lt.u32 	%p123, %r72, 129;
	@%p123 bra 	$L__BB1_85;
	ld.param.s8 	%rs2, [_ZN3cub18CUB_300001_SM_10006detail10merge_sort30DeviceMergeSortBlockSortKernelINS2_10policy_hubIN6thrust24THRUST_300001_SM_1000_NS10device_ptrIyEEE9Policy600ES8_PNS0_8NullTypeES8_SC_j29MostSignificantBitsComparatorySB_EEvbT0_T1_T2_T3_T4_PT6_PT7_T5_NS1_7vsmem_tE_param_0];
	add.s32 	%r103, %r54, 32;
	add.s32 	%r104, %r54, 64;
	add.s32 	%r105, %r54, 96;
	add.s32 	%r106, %r54, 160;
	add.s32 	%r107, %r54, 224;
	add.s32 	%r108, %r54, 192;
	bar.sync 	0;
	setp.eq.s16 	%p124, %rs2, 0;
	@%p124 bra 	$L__BB1_152;
	st.shared.u64 	[%r64], %rd570;
	st.shared.u64 	[%r65+8], %rd561;
	st.shared.u64 	[%r66+16], %rd545;
	st.shared.u64 	[%r67+24], %rd547;
	st.shared.u64 	[%r68+32], %rd549;
	st.shared.u64 	[%r69+40], %rd551;
	st.shared.u64 	[%r70+48], %rd553;
	st.shared.u64 	[%r71+56], %rd585;
	bar.warp.sync 	-1;
	ld.shared.u64 	%rd169, [%r56];
	ld.shared.u64 	%rd170, [%r57+256];
	ld.shared.u64 	%rd171, [%r58+512];
	ld.shared.u64 	%rd172, [%r59+768];
	ld.shared.u64 	%rd173, [%r60+1024];
	ld.shared.u64 	%rd174, [%r61+1280];
	ld.shared.u64 	%rd175, [%r62+1536];
	ld.shared.u64 	%rd176, [%r63+1792];
	setp.eq.s32 	%p125, %r53, 0;
	@%p125 bra 	$L__BB1_135;
	bra.uni 	$L__BB1_136;
$L__BB1_135:
	st.volatile.shared.u32 	[_ZZN3cub18CUB_300001_SM_10006detail10merge_sort30DeviceMergeSortBlockSortKernelINS2_10policy_hubIN6thrust24THRUST_300001_SM_1000_NS10device_ptrIyEEE9Policy600ES8_PNS0_8NullTypeES8_SC_j29MostSignificantBitsComparatorySB_EEvbT0_T1_T2_T3_T4_PT6_PT7_T5_NS1_7vsmem_tEE19static_temp_storage+16896], %r52;
$L__BB1_136:
	bar.sync 	0;
	ld.volatile.shared.u32 	%r109, [_ZZN3cub18CUB_300001_SM_10006detail10merge_sort30DeviceMergeSortBlockSortKernelINS2_10policy_hubIN6thrust24THRUST_300001_SM_1000_NS10device_ptrIyEEE9Policy600ES8_PNS0_8NullTypeES8_SC_j29MostSignificantBitsComparatorySB_EEvbT0_T1_T2_T3_T4_PT6_PT7_T5_NS1_7vsmem_tEE19static_temp_storage+16896];
	mov.u32 	%r287, %tid.x;
	shl.b32 	%r288, %r287, 3;
	and.b32  	%r289, %r288, 7936;
	cvt.u64.u32 	%rd331, %r289;
	and.b32  	%r290, %r287, 31;
	mov.u32 	%r291, %ctaid.x;
	shl.b32 	%r292, %r291, 11;
	or.b32  	%r293, %r290, %r292;
	cvt.u64.u32 	%rd332, %r293;
	add.s64 	%rd333, %rd332, %rd331;
	setp.ge.s32 	%p126, %r54, %r109;
	shl.b64 	%rd334, %rd333, 3;
	add.s64 	%rd185, %rd2, %rd334;
	@%p126 bra 	$L__BB1_138;
	st.global.u64 	[%rd185], %rd169;
$L__BB1_138:
	setp.ge.s32 	%p127, %r103, %r109;
	@%p127 bra 	$L__BB1_140;
	st.global.u64 	[%rd185+256], %rd170;
$L__BB1_140:
	setp.ge.s32 	%p128, %r104, %r109;
	@%p128 bra 	$L__BB1_142;
	st.global.u64 	[%rd185+512], %rd171;
$L__BB1_142:
	setp.ge.s32 	%p129, %r105, %r109;
	@%p129 bra 	$L__BB1_144;
	st.global.u64 	[%rd185+768], %rd172;
$L__BB1_144:
	or.b32  	%r298, %r289, %r290;
	or.b32  	%r299, %r298, 128;
	setp.ge.s32 	%p130, %r299, %r109;
	@%p130 bra 	$L__BB1_146;
	st.global.u64 	[%rd185+1024], %rd173;
$L__BB1_146:
	setp.ge.s32 	%p131, %r106, %r109;
	@%p131 bra 	$L__BB1_148;
	st.global.u64 	[%rd185+1280], %rd174;
$L__BB1_148:
	setp.ge.s32 	%p132, %r108, %r109;
	@%p132 bra 	$L__BB1_150;
	st.global.u64 	[%rd185+1536], %rd175;
$L__BB1_150:
	setp.ge.s32 	%p133, %r107, %r109;
	@%p133 bra 	$L__BB1_170;
	st.global.u64 	[%rd185+1792], %rd176;
	bra.uni 	$L__BB1_170;
$L__BB1_152:
	st.shared.u64 	[%r64], %rd570;
	st.shared.u64 	[%r65+8], %rd561;
	st.shared.u64 	[%r66+16], %rd545;
	st.shared.u64 	[%r67+24], %rd547;
	st.shared.u64 	[%r68+32], %rd549;
	st.shared.u64 	[%r69+40], %rd551;
	st.shared.u64 	[%r70+48], %rd553;
	st.shared.u64 	[%r71+56], %rd585;
	bar.warp.sync 	-1;
	ld.shared.u64 	%rd177, [%r56];
	ld.shared.u64 	%rd178, [%r57+256];
	ld.shared.u64 	%rd179, [%r58+512];
	ld.shared.u64 	%rd180, [%r59+768];
	ld.shared.u64 	%rd181, [%r60+1024];
	ld.shared.u64 	%rd182, [%r61+1280];
	ld.shared.u64 	%rd183, [%r62+1536];
	ld.shared.u64 	%rd184, [%r63+1792];
	setp.eq.s32 	%p134, %r53, 0;
	@%p134 bra 	$L__BB1_153;
	bra.uni 	$L__BB1_154;
$L__BB1_153:
	st.volatile.shared.u32 	[_ZZN3cub18CUB_300001_SM_10006detail10merge_sort30DeviceMergeSortBlockSortKernelINS2_10policy_hubIN6thrust24THRUST_300001_SM_1000_NS10device_ptrIyEEE9Policy600ES8_PNS0_8NullTypeES8_SC_j29MostSignificantBitsComparatorySB_EEvbT0_T1_T2_T3_T4_PT6_PT7_T5_NS1_7vsmem_tEE19static_temp_storage+16896], %r52;
$L__BB1_154:
	ld.param.u64 	%rd510, [_ZN3cub18CUB_300001_SM_10006detail10merge_sort30DeviceMergeSortBlockSortKernelINS2_10policy_hubIN6thrust24THRUST_300001_SM_1000_NS10device_ptrIyEEE9Policy600ES8_PNS0_8NullTypeES8_SC_j29MostSignificantBitsComparatorySB_EEvbT0_T1_T2_T3_T4_PT6_PT7_T5_NS1_7vsmem_tE_param_6];
	bar.sync 	0;
	ld.volatile.shared.u32 	%r110, [_ZZN3cub18CUB_300001_SM_10006detail10merge_sort30DeviceMergeSortBlockSortKernelINS2_10policy_hubIN6thrust24THRUST_300001_SM_1000_NS10device_ptrIyEEE9Policy600ES8_PNS0_8NullTypeES8_SC_j29MostSignificantBitsComparatorySB_EEvbT0_T1_T2_T3_T4_PT6_PT7_T5_NS1_7vsmem_tEE19static_temp_storage+16896];
	setp.ge.s32 	%p135, %r54, %r110;
	cvt.u64.u32 	%rd335, %r54;
	mov.u32 	%r300, %ctaid.x;
	shl.b32 	%r301, %r300, 11;
	cvt.u64.u32 	%rd336, %r301;
	add.s64 	%rd337, %rd335, %rd336;
	cvta.to.global.u64 	%rd338, %rd510;
	shl.b64 	%rd339, %rd337, 3;
	add.s64 	%rd186, %rd338, %rd339;
	@%p135 bra 	$L__BB1_156;
	st.global.u64 	[%rd186], %rd177;
$L__BB1_156:
	setp.ge.s32 	%p136, %r103, %r110;
	@%p136 bra 	$L__BB1_158;
	st.global.u64 	[%rd186+256], %rd178;
$L__BB1_158:
	setp.ge.s32 	%p137, %r104, %r110;
	@%p137 bra 	$L__BB1_160;
	st.global.u64 	[%rd186+512], %rd179;
$L__BB1_160:
	setp.ge.s32 	%p138, %r105, %r110;
	@%p138 bra 	$L__BB1_162;
	st.global.u64 	[%rd186+768], %rd180;
$L__BB1_162:
	mov.u32 	%r302, %tid.x;
	shl.b32 	%r303, %r302, 3;
	and.b32  	%r304, %r303, 7936;
	and.b32  	%r305, %r302, 31;
	or.b32  	%r306, %r304, %r305;
	or.b32  	%r307, %r306, 128;
	setp.ge.s32 	%p139, %r307, %r110;
	@%p139 bra 	$L__BB1_164;
	st.global.u64 	[%rd186+1024], %rd181;
$L__BB1_164:
	setp.ge.s32 	%p140, %r106, %r110;
	@%p140 bra 	$L__BB1_166;
	st.global.u64 	[%rd186+1280], %rd182;
$L__BB1_166:
	setp.ge.s32 	%p141, %r108, %r110;
	@%p141 bra 	$L__BB1_168;
	st.global.u64 	[%rd186+1536], %rd183;
$L__BB1_168:
	setp.ge.s32 	%p142, %r107, %r110;
	@%p142 bra 	$L__BB1_170;
	st.global.u64 	[%rd186+1792], %rd184;
$L__BB1_170:
	ret;

}
	// .globl	_ZN3cub18CUB_300001_SM_10006detail10merge_sort30DeviceMergeSortPartitionKernelIN6thrust24THRUST_300001_SM_1000_NS10device_ptrIyEEj29MostSignificantBitsComparatoryEEvbT_PT2_T0_SC_PSC_T1_SC_i
.visible .entry _ZN3cub18CUB_300001_SM_10006detail10merge_sort30DeviceMergeSortPartitionKernelIN6thrust24THRUST_300001_SM_1000_NS10device_ptrIyEEj29MostSignificantBitsComparatoryEEvbT_PT2_T0_SC_PSC_T1_SC_i(
	.param .u8 _ZN3cub18CUB_300001_SM_10006detail10merge_sort30DeviceMergeSortPartitionKernelIN6thrust24THRUST_300001_SM_1000_NS10device_ptrIyEEj29MostSignificantBitsComparatoryEEvbT_PT2_T0_SC_PSC_T1_SC_i_param_0,
	.param .align 8 .b8 _ZN3cub18CUB_300001_SM_10006detail10merge_sort30DeviceMergeSortPartitionKernelIN6thrust24THRUST_300001_SM_1000_NS10device_ptrIyEEj29MostSignificantBitsComparatoryEEvbT_PT2_T0_SC_PSC_T1_SC_i_param_1[8],
	.param .u64 .ptr .align 1 _ZN3cub18CUB_300001_SM_10006detail10merge_sort30DeviceMergeSortPartitionKernelIN6thrust24THRUST_300001_SM_1000_NS10device_ptrIyEEj29MostSignificantBitsComparatoryEEvbT_PT2_T0_SC_PSC_T1_SC_i_param_2,
	.param .u32 _ZN3cub18CUB_300001_SM_10006detail10merge_sort30DeviceMergeSortPartitionKernelIN6thrust24THRUST_300001_SM_1000_NS10device_ptrIyEEj29MostSignificantBitsComparatoryEEvbT_PT2_T0_SC_PSC_T1_SC_i_param_3,
	.param .u32 _ZN3cub18CUB_300001_SM_10006detail10merge_sort30DeviceMergeSortPartitionKernelIN6thrust24THRUST_300001_SM_1000_NS10device_ptrIyEEj29MostSignificantBitsComparatoryEEvbT_PT2_T0_SC_PSC_T1_SC_i_param_4,
	.param .u64 .ptr .align 1 _ZN3cub18CUB_300001_SM_10006detail10merge_sort30DeviceMergeSortPartitionKernelIN6thrust24THRUST_300001_SM_1000_NS10device_ptrIyEEj29MostSignificantBitsComparatoryEEvbT_PT2_T0_SC_PSC_T1_SC_i_param_5,
	.param .align 4 .b8 _ZN3cub18CUB_300001_SM_10006detail10merge_sort30DeviceMergeSortPartitionKernelIN6thrust24THRUST_300001_SM_1000_NS10device_ptrIyEEj29MostSignificantBitsComparatoryEEvbT_PT2_T0_SC_PSC_T1_SC_i_param_6[4],
	.param .u32 _ZN3cub18CUB_300001_SM_10006detail10merge_sort30DeviceMergeSortPartitionKernelIN6thrust24THRUST_300001_SM_1000_NS10device_ptrIyEEj29MostSignificantBitsComparatoryEEvbT_PT2_T0_SC_PSC_T1_SC_i_param_7,
	.param .u32 _ZN3cub18CUB_300001_SM_10006detail10merge_sort30DeviceMergeSortPartitionKernelIN6thrust24THRUST_300001_SM_1000_NS10device_ptrIyEEj29MostSignificantBitsComparatoryEEvbT_PT2_T0_SC_PSC_T1_SC_i_param_8
)
{
	.reg .pred 	%p<12>;
	.reg .b16 	%rs<2>;
	.reg .b32 	%r<70>;
	.reg .b64 	%rd<46>;

	ld.param.u32 	%r23, [_ZN3cub18CUB_300001_SM_10006detail10merge_sort30DeviceMergeSortPartitionKernelIN6thrust24THRUST_300001_SM_1000_NS10device_ptrIyEEj29MostSignificantBitsComparatoryEEvbT_PT2_T0_SC_PSC_T1_SC_i_param_6];
	ld.param.u64 	%rd11, [_ZN3cub18CUB_300001_SM_10006detail10merge_sort30DeviceMergeSortPartitionKernelIN6thrust24THRUST_300001_SM_1000_NS10device_ptrIyEEj29MostSignificantBitsComparatoryEEvbT_PT2_T0_SC_PSC_T1_SC_i_param_1];
	ld.param.s8 	%rs1, [_ZN3cub18CUB_300001_SM_10006detail10merge_sort30DeviceMergeSortPartitionKernelIN6thrust24THRUST_300001_SM_1000_NS10device_ptrIyEEj29MostSignificantBitsComparatoryEEvbT_PT2_T0_SC_PSC_T1_SC_i_param_0];
	ld.param.u64 	%rd12, [_ZN3cub18CUB_300001_SM_10006detail10merge_sort30DeviceMergeSortPartitionKernelIN6thrust24THRUST_300001_SM_1000_NS10device_ptrIyEEj29MostSignificantBitsComparatoryEEvbT_PT2_T0_SC_PSC_T1_SC_i_param_2];
	ld.param.u32 	%r21, [_ZN3cub18CUB_300001_SM_10006detail10merge_sort30DeviceMergeSortPartitionKernelIN6thrust24THRUST_300001_SM_1000_NS10device_ptrIyEEj29MostSignificantBitsComparatoryEEvbT_PT2_T0_SC_PSC_T1_SC_i_param_3];
	ld.param.u32 	%r22, [_ZN3cub18CUB_300001_SM_10006detail10merge_sort30DeviceMergeSortPartitionKernelIN6thrust24THRUST_300001_SM_1000_NS10device_ptrIyEEj29MostSignificantBitsComparatoryEEvbT_PT2_T0_SC_PSC_T1_SC_i_param_4];
	ld.param.u64 	%rd13, [_ZN3cub18CUB_300001_SM_10006detail10merge_sort30DeviceMergeSortPartitionKernelIN6thrust24THRUST_300001_SM_1000_NS10device_ptrIyEEj29MostSignificantBitsComparatoryEEvbT_PT2_T0_SC_PSC_T1_SC_i_param_5];
	ld.param.u32 	%r24, [_ZN3cub18CUB_300001_SM_10006detail10merge_sort30DeviceMergeSortPartitionKernelIN6thrust24THRUST_300001_SM_1000_NS10device_ptrIyEEj29MostSignificantBitsComparatoryEEvbT_PT2_T0_SC_PSC_T1_SC_i_param_7];
	ld.param.u32 	%r25, [_ZN3cub18CUB_300001_SM_10006detail10merge_sort30DeviceMergeSortPartitionKernelIN6thrust24THRUST_300001_SM_1000_NS10device_ptrIyEEj29MostSignificantBitsComparatoryEEvbT_PT2_T0_SC_PSC_T1_SC_i_param_8];
	cvta.to.global.u64 	%rd1, %rd13;
	mov.u32 	%r26, %ntid.x;
	mov.u32 	%r27, %ctaid.x;
	mov.u32 	%r28, %tid.x;
	mad.lo.s32 	%r1, %r26, %r27, %r28;
	setp.ge.u32 	%p1, %r1, %r22;
	@%p1 bra 	$L__BB2_11;
	shr.u32 	%r29, %r24, 1;
	add.s32 	%r2, %r24, -1;
	neg.s32 	%r30, %r24;
	and.b32  	%r31, %r1, %r30;
	mul.lo.s32 	%r32, %r25, %r31;
	mul.lo.s32 	%r33, %r25, %r29;
	min.u32 	%r3, %r32, %r21;
	not.b32 	%r34, %r32;
	min.u32 	%r35, %r33, %r34;
	add.s32 	%r36, %r35, %r32;
	min.u32 	%r4, %r36, %r21;
	not.b32 	%r37, %r4;
	min.u32 	%r38, %r33, %r37;
	add.s32 	%r39, %r38, %r4;
	min.u32 	%r5, %r39, %r21;
	// begin inline asm
	griddepcontrol.wait;
	// end inline asm
	add.s32 	%r40, %r1, 1;
	setp.ne.s32 	%p2, %r40, %r22;
	@%p2 bra 	$L__BB2_3;
	mul.wide.u32 	%rd44, %r1, 4;
	add.s64 	%rd45, %rd1, %rd44;
	st.global.u32 	[%rd45], %r4;
	bra.uni 	$L__BB2_11;
$L__BB2_3:
	sub.s32 	%r41, %r5, %r3;
	and.b32  	%r42, %r2, %r1;
	mul.lo.s32 	%r43, %r42, %r25;
	min.u32 	%r7, %r43, %r41;
	setp.eq.s16 	%p3, %rs1, 0;
	@%p3 bra 	$L__BB2_7;
	sub.s32 	%r44, %r4, %r3;
	sub.s32 	%r45, %r5, %r4;
	max.u32 	%r46, %r7, %r45;
	sub.s32 	%r69, %r46, %r45;
	min.u32 	%r65, %r44, %r7;
	setp.ge.u32 	%p4, %r69, %r65;
	@%p4 bra 	$L__BB2_10;
	cvta.to.global.u64 	%rd3, %rd11;
	setp.lt.s32 	%p5, %r23, 64;
	sub.s32 	%r47, 64, %r23;
	mov.b64 	%rd14, -1;
	shl.b64 	%rd15, %rd14, %r47;
	selp.b64 	%rd4, %rd15, -1, %p5;
	cvt.u64.u32 	%rd5, %r4;
	cvt.u64.u32 	%rd6, %r3;
$L__BB2_6:
	sub.s32 	%r48, %r65, %r69;
	shr.u32 	%r49, %r48, 1;
	add.s32 	%r50, %r49, %r69;
	cvt.u64.u32 	%rd16, %r50;
	add.s64 	%rd17, %rd16, %rd6;
	shl.b64 	%rd18, %rd17, 3;
	add.s64 	%rd19, %rd3, %rd18;
	ld.global.u64 	%rd20, [%rd19];
	not.b32 	%r51, %r50;
	add.s32 	%r52, %r7, %r51;
	cvt.u64.u32 	%rd21, %r52;
	add.s64 	%rd22, %rd21, %rd5;
	shl.b64 	%rd23, %rd22, 3;
	add.s64 	%rd24, %rd3, %rd23;
	ld.global.u64 	%rd25, [%rd24];
	and.b64  	%rd26, %rd25, %rd4;
	and.b64  	%rd27, %rd20, %rd4;
	setp.lt.u64 	%p6, %rd26, %rd27;
	add.s32 	%r53, %r50, 1;
	selp.b32 	%r69, %r69, %r53, %p6;
	selp.b32 	%r65, %r50, %r65, %p6;
	setp.lt.u32 	%p7, %r69, %r65;
	@%p7 bra 	$L__BB2_6;
	bra.uni 	$L__BB2_10;
$L__BB2_7:
	sub.s32 	%r54, %r4, %r3;
	sub.s32 	%r55, %r5, %r4;
	max.u32 	%r56, %r7, %r55;
	sub.s32 	%r69, %r56, %r55;
	min.u32 	%r67, %r54, %r7;
	setp.ge.u32 	%p8, %r69, %r67;
	@%p8 bra 	$L__BB2_10;
	cvta.to.global.u64 	%rd7, %rd12;
	setp.lt.s32 	%p9, %r23, 64;
	sub.s32 	%r57, 64, %r23;
	mov.b64 	%rd28, -1;
	shl.b64 	%rd29, %rd28, %r57;
	selp.b64 	%rd8, %rd29, -1, %p9;
	cvt.u64.u32 	%rd9, %r4;
	cvt.u64.u32 	%rd10, %r3;
$L__BB2_9:
	sub.s32 	%r58, %r67, %r69;
	shr.u32 	%r59, %r58, 1;
	add.s32 	%r60, %r59, %r69;
	cvt.u64.u32 	%rd30, %r60;
	add.s64 	%rd31, %rd30, %rd10;
	shl.b64 	%rd32, %rd31, 3;
	add.s64 	%rd33, %rd7, %rd32;
	ld.global.u64 	%rd34, [%rd33];
	not.b32 	%r61, %r60;
	add.s32 	%r62, %r7, %r61;
	cvt.u64.u32 	%rd35, %r62;
	add.s64 	%rd36, %rd35, %rd9;
	shl.b64 	%rd37, %rd36, 3;
	add.s64 	%rd38, %rd7, %rd37;
	ld.global.u64 	%rd39, [%rd38];
	and.b64  	%rd40, %rd39, %rd8;
	and.b64  	%rd41, %rd34, %rd8;
	setp.lt.u64 	%p10, %rd40, %rd41;
	add.s32 	%r63, %r60, 1;
	selp.b32 	%r69, %r69, %r63, %p10;
	selp.b32 	%r67, %r60, %r67, %p10;
	setp.lt.u32 	%p11, %r69, %r67;
	@%p11 bra 	$L__BB2_9;
$L__BB2_10:
	add.s32 	%r64, %r69, %r3;
	mul.wide.u32 	%rd42, %r1, 4;
	add.s64 	%rd43, %rd1, %rd42;
	st.global.u32 	[%rd43], %r64;
$L__BB2_11:
	ret;

}
	// .globl	_ZN3cub18CUB_300001_SM_10006detail10merge_sort26DeviceMergeSortMergeKernelINS2_10policy_hubIN6thrust24THRUST_300001_SM_1000_NS10device_ptrIyEEE9Policy600ES8_PNS0_8NullTypeES8_SC_j29MostSignificantBitsComparatorySB_EEvbT2_T3_T4_PT6_PT7_T5_PSG_SG_NS1_7vsmem_tE
.visible .entry _ZN3cub18CUB_300001_SM_10006detail10merge_sort26DeviceMergeSortMergeKernelINS2_10policy_hubIN6thrust24THRUST_300001_SM_1000_NS10device_ptrIyEEE9Policy600ES8_PNS0_8NullTypeES8_SC_j29MostSignificantBitsComparatorySB_EEvbT2_T3_T4_PT6_PT7_T5_PSG_SG_NS1_7vsmem_tE(
	.param .u8 _ZN3cub18CUB_300001_SM_10006detail10merge_sort26DeviceMergeSortMergeKernelINS2_10policy_hubIN6thrust24THRUST_300001_SM_1000_NS10device_ptrIyEEE9Policy600ES8_PNS0_8NullTypeES8_SC_j29MostSignificantBitsComparatorySB_EEvbT2_T3_T4_PT6_PT7_T5_PSG_SG_NS1_7vsmem_tE_param_0,
	.param .align 8 .b8 _ZN3cub18CUB_300001_SM_10006detail10merge_sort26DeviceMergeSortMergeKernelINS2_10policy_hubIN6thrust24THRUST_300001_SM_1000_NS10device_ptrIyEEE9Policy600ES8_PNS0_8NullTypeES8_SC_j29MostSignificantBitsComparatorySB_EEvbT2_T3_T4_PT6_PT7_T5_PSG_SG_NS1_7vsmem_tE_param_1[8],
	.param .u64 .ptr .align 1 _ZN3cub18CUB_300001_SM_10006detail10merge_sort26DeviceMergeSortMergeKernelINS2_10policy_hubIN6thrust24THRUST_300001_SM_1000_NS10device_ptrIyEEE9Policy600ES8_PNS0_8NullTypeES8_SC_j29MostSignificantBitsComparatorySB_EEvbT2_T3_T4_PT6_PT7_T5_PSG_SG_NS1_7vsmem_tE_param_2,
	.param .u32 _ZN3cub18CUB_300001_SM_10006detail10merge_sort26DeviceMergeSortMergeKernelINS2_10policy_hubIN6thrust24THRUST_300001_SM_1000_NS10device_ptrIyEEE9Policy600ES8_PNS0_8NullTypeES8_SC_j29MostSignificantBitsComparatorySB_EEvbT2_T3_T4_PT6_PT7_T5_PSG_SG_NS1_7vsmem_tE_param_3,
	.param .u64 .ptr .align 1 _ZN3cub18CUB_300001_SM_10006detail10merge_sort26DeviceMergeSortMergeKernelINS2_10policy_hubIN6thrust24THRUST_300001_SM_1000_NS10device_ptrIyEEE9Policy600ES8_PNS0_8NullTypeES8_SC_j29MostSignificantBitsComparatorySB_EEvbT2_T3_T4_PT6_PT7_T5_PSG_SG_NS1_7vsmem_tE_param_4,
	.param .u64 .ptr .align 1 _ZN3cub18CUB_300001_SM_10006detail10merge_sort26DeviceMergeSortMergeKernelINS2_10policy_hubIN6thrust24THRUST_300001_SM_1000_NS10device_ptrIyEEE9Policy600ES8_PNS0_8NullTypeES8_SC_j29MostSignificantBitsComparatorySB_EEvbT2_T3_T4_PT6_PT7_T5_PSG_SG_NS1_7vsmem_tE_param_5,
	.param .align 4 .b8 _ZN3cub18CUB_300001_SM_10006detail10merge_sort26DeviceMergeSortMergeKernelINS2_10policy_hubIN6thrust24THRUST_300001_SM_1000_NS10device_ptrIyEEE9Policy600ES8_PNS0_8NullTypeES8_SC_j29MostSignificantBitsComparatorySB_EEvbT2_T3_T4_PT6_PT7_T5_PSG_SG_NS1_7vsmem_tE_param_6[4],
	.param .u64 .ptr .align 1 _ZN3cub18CUB_300001_SM_10006detail10merge_sort26DeviceMergeSortMergeKernelINS2_10policy_hubIN6thrust24THRUST_300001_SM_1000_NS10device_ptrIyEEE9Policy600ES8_PNS0_8NullTypeES8_SC_j29MostSignificantBitsComparatorySB_EEvbT2_T3_T4_PT6_PT7_T5_PSG_SG_NS1_7vsmem_tE_param_7,
	.param .u32 _ZN3cub18CUB_300001_SM_10006detail10merge_sort26DeviceMergeSortMergeKernelINS2_10policy_hubIN6thrust24THRUST_300001_SM_1000_NS10device_ptrIyEEE9Policy600ES8_PNS0_8NullTypeES8_SC_j29MostSignificantBitsComparatorySB_EEvbT2_T3_T4_PT6_PT7_T5_PSG_SG_NS1_7vsmem_tE_param_8,
	.param .align 8 .b8 _ZN3cub18CUB_300001_SM_10006detail10merge_sort26DeviceMergeSortMergeKernelINS2_10policy_hubIN6thrust24THRUST_300001_SM_1000_NS10device_ptrIyEEE9Policy600ES8_PNS0_8NullTypeES8_SC_j29MostSignificantBitsComparatorySB_EEvbT2_T3_T4_PT6_PT7_T5_PSG_SG_NS1_7vsmem_tE_param_9[8]
)
.maxntid 256
{
	.reg .pred 	%p<212>;
	.reg .b16 	%rs<6>;
	.reg .b32 	%r<551>;
	.reg .b64 	%rd<549>;
	// demoted variable
	.shared .align 16 .b8 _ZZN3cub18CUB_300001_SM_10006detail10merge_sort26DeviceMergeSortMergeKernelINS2_10policy_hubIN6thrust24THRUST_300001_SM_1000_NS10device_ptrIyEEE9Policy600ES8_PNS0_8NullTypeES8_SC_j29MostSignificantBitsComparatorySB_EEvbT2_T3_T4_PT6_PT7_T5_PSG_SG_NS1_7vsmem_tEE19static_temp_storage[16912];
	ld.param.u32 	%r1, [_ZN3cub18CUB_300001_SM_10006detail10merge_sort26DeviceMergeSortMergeKernelINS2_10policy_hubIN6thrust24THRUST_300001_SM_1000_NS10device_ptrIyEEE9Policy600ES8_PNS0_8NullTypeES8_SC_j29MostSignificantBitsComparatorySB_EEvbT2_T3_T4_PT6_PT7_T5_PSG_SG_NS1_7vsmem_tE_param_6];
	ld.param.u64 	%rd196, [_ZN3cub18CUB_300001_SM_10006detail10merge_sort26DeviceMergeSortMergeKernelINS2_10policy_hubIN6thrust24THRUST_300001_SM_1000_NS10device_ptrIyEEE9Policy600ES8_PNS0_8NullTypeES8_SC_j29MostSignificantBitsComparatorySB_EEvbT2_T3_T4_PT6_PT7_T5_PSG_SG_NS1_7vsmem_tE_param_1];
	ld.param.u32 	%r93, [_ZN3cub18CUB_300001_SM_10006detail10merge_sort26DeviceMergeSortMergeKernelINS2_10policy_hubIN6thrust24THRUST_300001_SM_1000_NS10device_ptrIyEEE9Policy600ES8_PNS0_8NullTypeES8_SC_j29MostSignificantBitsComparatorySB_EEvbT2_T3_T4_PT6_PT7_T5_PSG_SG_NS1_7vsmem_tE_param_3];
	ld.param.u64 	%rd195, [_ZN3cub18CUB_300001_SM_10006detail10merge_sort26DeviceMergeSortMergeKernelINS2_10policy_hubIN6thrust24THRUST_300001_SM_1000_NS10device_ptrIyEEE9Policy600ES8_PNS0_8NullTypeES8_SC_j29MostSignificantBitsComparatorySB_EEvbT2_T3_T4_PT6_PT7_T5_PSG_SG_NS1_7vsmem_tE_param_4];
	ld.param.u64 	%rd197, [_ZN3cub18CUB_300001_SM_10006detail10merge_sort26DeviceMergeSortMergeKernelINS2_10policy_hubIN6thrust24THRUST_300001_SM_1000_NS10device_ptrIyEEE9Policy600ES8_PNS0_8NullTypeES8_SC_j29MostSignificantBitsComparatorySB_EEvbT2_T3_T4_PT6_PT7_T5_PSG_SG_NS1_7vsmem_tE_param_7];
	ld.param.u32 	%r95, [_ZN3cub18CUB_300001_SM_10006detail10merge_sort26DeviceMergeSortMergeKernelINS2_10policy_hubIN6thrust24THRUST_300001_SM_1000_NS10device_ptrIyEEE9Policy600ES8_PNS0_8NullTypeES8_SC_j29MostSignificantBitsComparatorySB_EEvbT2_T3_T4_PT6_PT7_T5_PSG_SG_NS1_7vsmem_tE_param_8];
	cvta.to.global.u64 	%rd1, %rd195;
	cvta.to.global.u64 	%rd2, %rd197;
	cvta.to.global.u64 	%rd3, %rd196;
	mov.u32 	%r2, %ctaid.x;
	mov.u32 	%r96, %nctaid.x;
	mov.u32 	%r3, %tid.x;
	add.s32 	%r97, %r96, -1;
	setp.ge.u32 	%p29, %r2, %r97;
	@%p29 bra 	$L__BB3_78;
	ld.param.s8 	%rs4, [_ZN3cub18CUB_300001_SM_10006detail10merge_sort26DeviceMergeSortMergeKernelINS2_10policy_hubIN6thrust24THRUST_300001_SM_1000_NS10device_ptrIyEEE9Policy600ES8_PNS0_8NullTypeES8_SC_j29MostSignificantBitsComparatorySB_EEvbT2_T3_T4_PT6_PT7_T5_PSG_SG_NS1_7vsmem_tE_param_0];
	mul.wide.u32 	%rd336, %r2, 4;
	add.s64 	%rd337, %rd2, %rd336;
	ld.global.u32 	%r323, [%rd337];
	ld.global.u32 	%r324, [%rd337+4];
	neg.s32 	%r325, %r95;
	and.b32  	%r326, %r2, %r325;
	shl.b32 	%r4, %r326, 11;
	shl.b32 	%r327, %r95, 10;
	and.b32  	%r5, %r327, -2048;
	sub.s32 	%r328, %r2, %r326;
	shl.b32 	%r329, %r328, 11;
	sub.s32 	%r6, %r323, %r4;
	sub.s32 	%r330, %r324, %r4;
	sub.s32 	%r331, %r93, %r4;
	max.u32 	%r332, %r331, %r5;
	sub.s32 	%r333, %r332, %r5;
	sub.s32 	%r334, %r329, %r6;
	min.u32 	%r7, %r334, %r333;
	setp.eq.s32 	%p131, %r329, -2048;
	selp.b32 	%r335, 2047, 2048, %p131;
	add.s32 	%r336, %r335, %r329;
	sub.s32 	%r337, %r336, %r330;
	or.b32  	%r338, %r2, %r325;
	setp.eq.s32 	%p132, %r338, -1;
	min.u32 	%r339, %r5, %r331;
	selp.b32 	%r340, %r339, %r330, %p132;
	selp.b32 	%r341, %r5, %r337, %p132;
	min.u32 	%r8, %r341, %r333;
	sub.s32 	%r9, %r340, %r6;
	// begin inline asm
	griddepcontrol.wait;
	// end inline asm
	setp.eq.s16 	%p133, %rs4, 0;
	@%p133 bra 	$L__BB3_26;
	cvt.u64.u32 	%rd338, %r4;
	cvt.u64.u32 	%rd339, %r6;
	add.s64 	%rd340, %rd339, %rd338;
	cvt.u64.u32 	%rd341, %r5;
	add.s64 	%rd342, %rd338, %rd341;
	cvt.u64.u32 	%rd343, %r7;
	add.s64 	%rd344, %rd342, %rd343;
	setp.ge.s32 	%p134, %r3, %r9;
	cvt.u64.u32 	%rd345, %r3;
	add.s64 	%rd346, %rd340, %rd345;
	shl.b64 	%rd347, %rd346, 3;
	add.s64 	%rd4, %rd3, %rd347;
	sub.s32 	%r342, %r3, %r9;
	cvt.s64.s32 	%rd348, %r342;
	add.s64 	%rd349, %rd344, %rd348;
	shl.b64 	%rd350, %rd349, 3;
	add.s64 	%rd5, %rd3, %rd350;
	@%p134 bra 	$L__BB3_4;
	ld.global.u64 	%rd496, [%rd4];
	bra.uni 	$L__BB3_5;
$L__BB3_4:
	ld.global.u64 	%rd496, [%rd5];
$L__BB3_5:
	add.s32 	%r343, %r3, 256;
	setp.lt.s32 	%p135, %r343, %r9;
	@%p135 bra 	$L__BB3_7;
	ld.global.u64 	%rd495, [%rd5+2048];
	bra.uni 	$L__BB3_8;
$L__BB3_7:
	ld.global.u64 	%rd495, [%rd4+2048];
$L__BB3_8:
	add.s32 	%r344, %r3, 512;
	setp.lt.s32 	%p136, %r344, %r9;
	@%p136 bra 	$L__BB3_10;
	ld.global.u64 	%rd494, [%rd5+4096];
	bra.uni 	$L__BB3_11;
$L__BB3_10:
	ld.global.u64 	%rd494, [%rd4+4096];
$L__BB3_11:
	add.s32 	%r345, %r3, 768;
	setp.lt.s32 	%p137, %r345, %r9;
	@%p137 bra 	$L__BB3_13;
	ld.global.u64 	%rd493, [%rd5+6144];
	bra.uni 	$L__BB3_14;
$L__BB3_13:
	ld.global.u64 	%rd493, [%rd4+6144];
$L__BB3_14:
	or.b32  	%r346, %r3, 1024;
	setp.lt.s32 	%p138, %r346, %r9;
	@%p138 bra 	$L__BB3_16;
	ld.global.u64 	%rd492, [%rd5+8192];
	bra.uni 	$L__BB3_17;
$L__BB3_16:
	ld.global.u64 	%rd492, [%rd4+8192];
$L__BB3_17:
	add.s32 	%r347, %r3, 1280;
	setp.lt.s32 	%p139, %r347, %r9;
	@%p139 bra 	$L__BB3_19;
	ld.global.u64 	%rd491, [%rd5+10240];
	bra.uni 	$L__BB3_20;
$L__BB3_19:
	ld.global.u64 	%rd491, [%rd4+10240];
$L__BB3_20:
	add.s32 	%r348, %r3, 1536;
	setp.lt.s32 	%p140, %r348, %r9;
	@%p140 bra 	$L__BB3_22;
	ld.global.u64 	%rd490, [%rd5+12288];
	bra.uni 	$L__BB3_23;
$L__BB3_22:
	ld.global.u64 	%rd490, [%rd4+12288];
$L__BB3_23:
	add.s32 	%r349, %r3, 1792;
	setp.lt.s32 	%p141, %r349, %r9;
	@%p141 bra 	$L__BB3_25;
	ld.global.u64 	%rd489, [%rd5+14336];
	bra.uni 	$L__BB3_27;
$L__BB3_25:
	ld.global.u64 	%rd489, [%rd4+14336];
	bra.uni 	$L__BB3_27;
$L__BB3_26:
	ld.param.u64 	%rd480, [_ZN3cub18CUB_300001_SM_10006detail10merge_sort26DeviceMergeSortMergeKernelINS2_10policy_hubIN6thrust24THRUST_300001_SM_1000_NS10device_ptrIyEEE9Policy600ES8_PNS0_8NullTypeES8_SC_j29MostSignificantBitsComparatorySB_EEvbT2_T3_T4_PT6_PT7_T5_PSG_SG_NS1_7vsmem_tE_param_4];
	cvt.u64.u32 	%rd351, %r4;
	cvt.u64.u32 	%rd352, %r6;
	add.s64 	%rd353, %rd352, %rd351;
	cvt.u64.u32 	%rd354, %r5;
	add.s64 	%rd355, %rd351, %rd354;
	cvt.u64.u32 	%rd356, %r7;
	add.s64 	%rd357, %rd355, %rd356;
	setp.lt.s32 	%p142, %r3, %r9;
	sub.s32 	%r350, %r3, %r9;
	cvt.s64.s32 	%rd358, %r350;
	cvt.u64.u32 	%rd359, %r3;
	selp.b64 	%rd360, %rd353, %rd357, %p142;
	selp.b64 	%rd361, %rd359, %rd358, %p142;
	add.s64 	%rd362, %rd361, %rd360;
	cvta.to.global.u64 	%rd363, %rd480;
	shl.b64 	%rd364, %rd362, 3;
	add.s64 	%rd365, %rd363, %rd364;
	ld.global.u64 	%rd496, [%rd365];
	add.s32 	%r351, %r3, 256;
	setp.lt.s32 	%p143, %r351, %r9;
	sub.s32 	%r352, %r351, %r9;
	cvt.s64.s32 	%rd366, %r352;
	cvt.u64.u32 	%rd367, %r351;
	selp.b64 	%rd368, %rd353, %rd357, %p143;
	selp.b64 	%rd369, %rd367, %rd366, %p143;
	add.s64 	%rd370, %rd369, %rd368;
	shl.b64 	%rd371, %rd370, 3;
	add.s64 	%rd372, %rd363, %rd371;
	ld.global.u64 	%rd495, [%rd372];
	add.s32 	%r353, %r3, 512;
	setp.lt.s32 	%p144, %r353, %r9;
	sub.s32 	%r354, %r353, %r9;
	cvt.s64.s32 	%rd373, %r354;
	cvt.u64.u32 	%rd374, %r353;
	selp.b64 	%rd375, %rd353, %rd357, %p144;
	selp.b64 	%rd376, %rd374, %rd373, %p144;
	add.s64 	%rd377, %rd376, %rd375;
	shl.b64 	%rd378, %rd377, 3;
	add.s64 	%rd379, %rd363, %rd378;
	ld.global.u64 	%rd494, [%rd379];
	add.s32 	%r355, %r3, 768;
	setp.lt.s32 	%p145, %r355, %r9;
	sub.s32 	%r356, %r355, %r9;
	cvt.s64.s32 	%rd380, %r356;
	cvt.u64.u32 	%rd381, %r355;
	selp.b64 	%rd382, %rd353, %rd357, %p145;
	selp.b64 	%rd383, %rd381, %rd380, %p145;
	add.s64 	%rd384, %rd383, %rd382;
	shl.b64 	%rd385, %rd384, 3;
	add.s64 	%rd386, %rd363, %rd385;
	ld.global.u64 	%rd493, [%rd386];
	or.b32  	%r357, %r3, 1024;
	setp.lt.s32 	%p146, %r357, %r9;
	sub.s32 	%r358, %r357, %r9;
	cvt.s64.s32 	%rd387, %r358;
	cvt.u64.u32 	%rd388, %r357;
	selp.b64 	%rd389, %rd353, %rd357, %p146;
	selp.b64 	%rd390, %rd388, %rd387, %p146;
	add.s64 	%rd391, %rd390, %rd389;
	shl.b64 	%rd392, %rd391, 3;
	add.s64 	%rd393, %rd363, %rd392;
	ld.global.u64 	%rd492, [%rd393];
	add.s32 	%r359, %r3, 1280;
	setp.lt.s32 	%p147, %r359, %r9;
	sub.s32 	%r360, %r359, %r9;
	cvt.s64.s32 	%rd394, %r360;
	cvt.u64.u32 	%rd395, %r359;
	selp.b64 	%rd396, %rd353, %rd357, %p147;
	selp.b64 	%rd397, %rd395, %rd394, %p147;
	add.s64 	%rd398, %rd397, %rd396;
	shl.b64 	%rd399, %rd398, 3;
	add.s64 	%rd400, %rd363, %rd399;
	ld.global.u64 	%rd491, [%rd400];
	add.s32 	%r361, %r3, 1536;
	setp.lt.s32 	%p148, %r361, %r9;
	sub.s32 	%r362, %r361, %r9;
	cvt.s64.s32 	%rd401, %r362;
	cvt.u64.u32 	%rd402, %r361;
	selp.b64 	%rd403, %rd353, %rd357, %p148;
	selp.b64 	%rd404, %rd402, %rd401, %p148;
	add.s64 	%rd405, %rd404, %rd403;
	shl.b64 	%rd406, %rd405, 3;
	add.s64 	%rd407, %rd363, %rd406;
	ld.global.u64 	%rd490, [%rd407];
	add.s32 	%r363, %r3, 1792;
	setp.lt.s32 	%p149, %r363, %r9;
	sub.s32 	%r364, %r363, %r9;
	cvt.s64.s32 	%rd408, %r364;
	cvt.u64.u32 	%rd409, %r363;
	selp.b64 	%rd410, %rd353, %rd357, %p149;
	selp.b64 	%rd411, %rd409, %rd408, %p149;
	add.s64 	%rd412, %rd411, %rd410;
	shl.b64 	%rd413, %rd412, 3;
	add.s64 	%rd414, %rd363, %rd413;
	ld.global.u64 	%rd489, [%rd414];
$L__BB3_27:
	sub.s32 	%r365, %r8, %r7;
	shl.b32 	%r366, %r3, 3;
	mov.u32 	%r367, _ZZN3cub18CUB_300001_SM_10006detail10merge_sort26DeviceMergeSortMergeKernelINS2_10policy_hubIN6thrust24THRUST_300001_SM_1000_NS10device_ptrIyEEE9Policy600ES8_PNS0_8NullTypeES8_SC_j29MostSignificantBitsComparatorySB_EEvbT2_T3_T4_PT6_PT7_T5_PSG_SG_NS1_7vsmem_tEE19static_temp_storage;
	add.s32 	%r368, %r367, %r366;
	st.shared.u64 	[%r368], %rd496;
	st.shared.u64 	[%r368+2048], %rd495;
	st.shared.u64 	[%r368+4096], %rd494;
	st.shared.u64 	[%r368+6144], %rd493;
	st.shared.u64 	[%r368+8192], %rd492;
	st.shared.u64 	[%r368+10240], %rd491;
	st.shared.u64 	[%r368+12288], %rd490;
	st.shared.u64 	[%r368+14336], %rd489;
	bar.sync 	0;
	// begin inline asm
	griddepcontrol.launch_dependents;
	// end inline asm
	add.s32 	%r10, %r365, %r9;
	min.s32 	%r11, %r366, %r10;
	setp.lt.s32 	%p150, %r11, %r365;
	sub.s32 	%r369, %r11, %r365;
	selp.b32 	%r547, 0, %r369, %p150;
	min.s32 	%r545, %r9, %r11;
	setp.ge.s32 	%p151, %r547, %r545;
	@%p151 bra 	$L__BB3_30;
	add.s32 	%r14, %r11, %r9;
	setp.lt.s32 	%p152, %r1, 64;
	sub.s32 	%r370, 64, %r1;
	mov.b64 	%rd415, -1;
	shl.b64 	%rd416, %rd415, %r370;
	selp.b64 	%rd45, %rd416, -1, %p152;
$L__BB3_29:
	sub.s32 	%r371, %r545, %r547;
	shr.u32 	%r372, %r371, 31;
	add.s32 	%r373, %r371, %r372;
	shr.s32 	%r374, %r373, 1;
	add.s32 	%r375, %r374, %r547;
	shl.b32 	%r376, %r375, 3;
	add.s32 	%r378, %r367, %r376;
	ld.shared.u64 	%rd417, [%r378];
	not.b32 	%r379, %r375;
	add.s32 	%r380, %r14, %r379;
	shl.b32 	%r381, %r380, 3;
	add.s32 	%r382, %r367, %r381;
	ld.shared.u64 	%rd418, [%r382];
	and.b64  	%rd419, %rd418, %rd45;
	and.b64  	%rd420, %rd417, %rd45;
	setp.lt.u64 	%p153, %rd419, %rd420;
	add.s32 	%r383, %r375, 1;
	selp.b32 	%r547, %r547, %r383, %p153;
	selp.b32 	%r545, %r375, %r545, %p153;
	setp.lt.s32 	%p154, %r547, %r545;
	@%p154 bra 	$L__BB3_29;
$L__BB3_30:
	sub.s32 	%r384, %r11, %r547;
	add.s32 	%r20, %r384, %r9;
	shl.b32 	%r385, %r20, 3;
	add.s32 	%r21, %r367, %r385;
	ld.shared.u64 	%rd497, [%r21];
	shl.b32 	%r387, %r547, 3;
	add.s32 	%r22, %r367, %r387;
	ld.shared.u64 	%rd500, [%r22];
	setp.lt.s32 	%p156, %r1, 64;
	sub.s32 	%r388, 64, %r1;
	mov.b64 	%rd421, -1;
	shl.b64 	%rd422, %rd421, %r388;
	selp.b64 	%rd48, %rd422, -1, %p156;
	setp.ge.s32 	%p157, %r20, %r10;
	mov.pred 	%p198, 0;
	@%p157 bra 	$L__BB3_33;
	setp.ge.s32 	%p159, %r547, %r9;
	mov.pred 	%p198, -1;
	@%p159 bra 	$L__BB3_33;
	and.b64  	%rd423, %rd497, %rd48;
	and.b64  	%rd424, %rd500, %rd48;
	setp.lt.u64 	%p198, %rd423, %rd424;
$L__BB3_33:
	selp.b64 	%rd49, %rd497, %rd500, %p198;
	selp.u32 	%r389, 1, 0, %p198;
	add.s32 	%r23, %r20, %r389;
	not.pred 	%p160, %p198;
	selp.u32 	%r390, 1, 0, %p160;
	add.s32 	%r24, %r547, %r390;
	@%p160 bra 	$L__BB3_35;
	ld.shared.u64 	%rd497, [%r21+8];
	bra.uni 	$L__BB3_36;
$L__BB3_35:
	ld.shared.u64 	%rd500, [%r22+8];
$L__BB3_36:
	setp.ge.s32 	%p162, %r23, %r10;
	mov.pred 	%p199, 0;
	@%p162 bra 	$L__BB3_39;
	setp.ge.s32 	%p164, %r24, %r9;
	mov.pred 	%p199, -1;
	@%p164 bra 	$L__BB3_39;
	and.b64  	%rd425, %rd497, %rd48;
	and.b64  	%rd426, %rd500, %rd48;
	setp.lt.u64 	%p199, %rd425, %rd426;
$L__BB3_39:
	selp.b64 	%rd54, %rd497, %rd500, %p199;
	selp.u32 	%r391, 1, 0, %p199;
	add.s32 	%r25, %r23, %r391;
	not.pred 	%p165, %p199;
	selp.u32 	%r392, 1, 0, %p165;
	add.s32 	%r26, %r24, %r392;
	@%p199 bra 	$L__BB3_41;
	shl.b32 	%r393, %r26, 3;
	add.s32 	%r395, %r367, %r393;
	ld.shared.u64 	%rd500, [%r395];
	bra.uni 	$L__BB3_42;
$L__BB3_41:
	shl.b32 	%r396, %r25, 3;
	add.s32 	%r398, %r367, %r396;
	ld.shared.u64 	%rd497, [%r398];
$L__BB3_42:
	setp.ge.s32 	%p167, %r25, %r10;
	mov.pred 	%p200, 0;
	@%p167 bra 	$L__BB3_45;
	setp.ge.s32 	%p169, %r26, %r9;
	mov.pred 	%p200, -1;
	@%p169 bra 	$L__BB3_45;
	and.b64  	%rd427, %rd497, %rd48;
	and.b64  	%rd428, %rd500, %rd48;
	setp.lt.u64 	%p200, %rd427, %rd428;
$L__BB3_45:
	selp.b64 	%rd59, %rd497, %rd500, %p200;
	selp.u32 	%r399, 1, 0, %p200;
	add.s32 	%r27, %r25, %r399;
	not.pred 	%p170, %p200;
	selp.u32 	%r400, 1, 0, %p170;
	add.s32 	%r28, %r26, %r400;
	@%p200 bra 	$L__BB3_47;
	shl.b32 	%r401, %r28, 3;
	add.s32 	%r403, %r367, %r401;
	ld.shared.u64 	%rd500, [%r403];
	bra.uni 	$L__BB3_48;
$L__BB3_47:
	shl.b32 	%r404, %r27, 3;
	add.s32 	%r406, %r367, %r404;
	ld.shared.u64 	%rd497, [%r406];
$L__BB3_48:
	setp.ge.s32 	%p172, %r27, %r10;
	mov.pred 	%p201, 0;
	@%p172 bra 	$L__BB3_51;
	setp.ge.s32 	%p174, %r28, %r9;
	mov.pred 	%p201, -1;
	@%p174 bra 	$L__BB3_51;
	and.b64  	%rd429, %rd497, %rd48;
	and.b64  	%rd430, %rd500, %rd48;
	setp.lt.u64 	%p201, %rd429, %rd430;
$L__BB3_51:
	selp.b64 	%rd64, %rd497, %rd500, %p201;
	selp.u32 	%r407, 1, 0, %p201;
	add.s32 	%r29, %r27, %r407;
	not.pred 	%p175, %p201;
	selp.u32 	%r408, 1, 0, %p175;
	add.s32 	%r30, %r28, %r408;
	@%p201 bra 	$L__BB3_53;
	shl.b32 	%r409, %r30, 3;
	add.s32 	%r411, %r367, %r409;
	ld.shared.u64 	%rd500, [%r411];
	bra.uni 	$L__BB3_54;
$L__BB3_53:
	shl.b32 	%r412, %r29, 3;
	add.s32 	%r414, %r367, %r412;
	ld.shared.u64 	%rd497, [%r414];
$L__BB3_54:
	setp.ge.s32 	%p177, %r29, %r10;
	mov.pred 	%p202, 0;
	@%p177 bra 	$L__BB3_57;
	setp.ge.s32 	%p179, %r30, %r9;
	mov.pred 	%p202, -1;
	@%p179 bra 	$L__BB3_57;
	and.b64  	%rd431, %rd497, %rd48;
	and.b64  	%rd432, %rd500, %rd48;
	setp.lt.u64 	%p202, %rd431, %rd432;
$L__BB3_57:
	selp.b64 	%rd69, %rd497, %rd500, %p202;
	selp.u32 	%r415, 1, 0, %p202;
	add.s32 	%r31, %r29, %r415;
	not.pred 	%p180, %p202;
	selp.u32 	%r416, 1, 0, %p180;
	add.s32 	%r32, %r30, %r416;
	@%p202 bra 	$L__BB3_59;
	shl.b32 	%r417, %r32, 3;
	add.s32 	%r419, %r367, %r417;
	ld.shared.u64 	%rd500, [%r419];
	bra.uni 	$L__BB3_60;
$L__BB3_59:
	shl.b32 	%r420, %r31, 3;
	add.s32 	%r422, %r367, %r420;
	ld.shared.u64 	%rd497, [%r422];
$L__BB3_60:
	setp.ge.s32 	%p182, %r31, %r10;
	mov.pred 	%p203, 0;
	@%p182 bra 	$L__BB3_63;
	setp.ge.s32 	%p184, %r32, %r9;
	mov.pred 	%p203, -1;
	@%p184 bra 	$L__BB3_63;
	setp.lt.s32 	%p185, %r1, 64;
	mov.b64 	%rd433, -1;
	shl.b64 	%rd434, %rd433, %r388;
	selp.b64 	%rd435, %rd434, -1, %p185;
	and.b64  	%rd436, %rd497, %rd435;
	and.b64  	%rd437, %rd500, %rd435;
	setp.lt.u64 	%p203, %rd436, %rd437;
$L__BB3_63:
	selp.b64 	%rd74, %rd497, %rd500, %p203;
	selp.u32 	%r424, 1, 0, %p203;
	add.s32 	%r33, %r31, %r424;
	not.pred 	%p186, %p203;
	selp.u32 	%r425, 1, 0, %p186;
	add.s32 	%r34, %r32, %r425;
	@%p203 bra 	$L__BB3_65;
	shl.b32 	%r426, %r34, 3;
	add.s32 	%r428, %r367, %r426;
	ld.shared.u64 	%rd500, [%r428];
	bra.uni 	$L__BB3_66;
$L__BB3_65:
	shl.b32 	%r429, %r33, 3;
	add.s32 	%r431, %r367, %r429;
	ld.shared.u64 	%rd497, [%r431];
$L__BB3_66:
	setp.ge.s32 	%p188, %r33, %r10;
	mov.pred 	%p204, 0;
	@%p188 bra 	$L__BB3_69;
	setp.ge.s32 	%p190, %r34, %r9;
	mov.pred 	%p204, -1;
	@%p190 bra 	$L__BB3_69;
	setp.lt.s32 	%p191, %r1, 64;
	sub.s32 	%r432, 64, %r1;
	mov.b64 	%rd438, -1;
	shl.b64 	%rd439, %rd438, %r432;
	selp.b64 	%rd440, %rd439, -1, %p191;
	and.b64  	%rd441, %rd497, %rd440;
	and.b64  	%rd442, %rd500, %rd440;
	setp.lt.u64 	%p204, %rd441, %rd442;
$L__BB3_69:
	selp.b64 	%rd79, %rd497, %rd500, %p204;
	selp.u32 	%r433, 1, 0, %p204;
	add.s32 	%r35, %r33, %r433;
	not.pred 	%p192, %p204;
	selp.u32 	%r434, 1, 0, %p192;
	add.s32 	%r36, %r34, %r434;
	@%p204 bra 	$L__BB3_71;
	shl.b32 	%r435, %r36, 3;
	add.s32 	%r437, %r367, %r435;
	ld.shared.u64 	%rd500, [%r437];
	bra.uni 	$L__BB3_72;
$L__BB3_71:
	shl.b32 	%r438, %r35, 3;
	add.s32 	%r440, %r367, %r438;
	ld.shared.u64 	%rd497, [%r440];
$L__BB3_72:
	setp.ge.s32 	%p193, %r35, %r10;
	mov.u64 	%rd511, %rd500;
	@%p193 bra 	$L__BB3_75;
	setp.ge.s32 	%p194, %r36, %r9;
	mov.u64 	%rd511, %rd497;
	@%p194 bra 	$L__BB3_75;
	setp.lt.s32 	%p195, %r1, 64;
	sub.s32 	%r441, 64, %r1;
	mov.b64 	%rd443, -1;
	shl.b64 	%rd444, %rd443, %r441;
	selp.b64 	%rd445, %rd444, -1, %p195;
	and.b64  	%rd446, %rd497, %rd445;
	and.b64  	%rd447, %rd500, %rd445;
	setp.lt.u64 	%p196, %rd446, %rd447;
	selp.b64 	%rd511, %rd497, %rd500, %p196;
$L__BB3_75:
	ld.param.s8 	%rs5, [_ZN3cub18CUB_300001_SM_10006detail10merge_sort26DeviceMergeSortMergeKernelINS2_10policy_hubIN6thrust24THRUST_300001_SM_1000_NS10device_ptrIyEEE9Policy600ES8_PNS0_8NullTypeES8_SC_j29MostSignificantBitsComparatorySB_EEvbT2_T3_T4_PT6_PT7_T5_PSG_SG_NS1_7vsmem_tE_param_0];
	mov.u32 	%r442, %ctaid.x;
	shl.b32 	%r38, %r442, 11;
	setp.eq.s16 	%p197, %rs5, 0;
	bar.sync 	0;
	@%p197 bra 	$L__BB3_77;
	ld.param.u64 	%rd481, [_ZN3cub18CUB_300001_SM_10006detail10merge_sort26DeviceMergeSortMergeKernelINS2_10policy_hubIN6thrust24THRUST_300001_SM_1000_NS10device_ptrIyEEE9Policy600ES8_PNS0_8NullTypeES8_SC_j29MostSignificantBitsComparatorySB_EEvbT2_T3_T4_PT6_PT7_T5_PSG_SG_NS1_7vsmem_tE_param_4];
	cvt.u64.u32 	%rd448, %r38;
	// begin inline asm
	mov.u32 %r443, %laneid;
	// end inline asm
	and.b32  	%r444, %r366, 7936;
	shl.b32 	%r445, %r443, 3;
	add.s32 	%r446, %r445, %r444;
	shr.s32 	%r447, %r446, 5;
	add.s32 	%r448, %r447, %r446;
	shl.b32 	%r449, %r448, 3;
	add.s32 	%r451, %r367, %r449;
	st.shared.u64 	[%r451], %rd49;
	st.shared.u64 	[%r451+8], %rd54;
	st.shared.u64 	[%r451+16], %rd59;
	st.shared.u64 	[%r451+24], %rd64;
	st.shared.u64 	[%r451+32], %rd69;
	st.shared.u64 	[%r451+40], %rd74;
	st.shared.u64 	[%r451+48], %rd79;
	st.shared.u64 	[%r451+56], %rd511;
	bar.warp.sync 	-1;
	mad.lo.s32 	%r452, %r443, -7, %r446;
	shr.s32 	%r453, %r452, 5;
	add.s32 	%r454, %r453, %r452;
	shl.b32 	%r455, %r454, 3;
	add.s32 	%r456, %r367, %r455;
	ld.shared.u64 	%rd449, [%r456];
	add.s32 	%r457, %r452, 32;
	shr.s32 	%r458, %r457, 5;
	add.s32 	%r459, %r458, %r452;
	shl.b32 	%r460, %r459, 3;
	add.s32 	%r461, %r367, %r460;
	ld.shared.u64 	%rd450, [%r461+256];
	add.s32 	%r462, %r452, 64;
	shr.s32 	%r463, %r462, 5;
	add.s32 	%r464, %r463, %r452;
	shl.b32 	%r465, %r464, 3;
	add.s32 	%r466, %r367, %r465;
	ld.shared.u64 	%rd451, [%r466+512];
	add.s32 	%r467, %r452, 96;
	shr.s32 	%r468, %r467, 5;
	add.s32 	%r469, %r468, %r452;
	shl.b32 	%r470, %r469, 3;
	add.s32 	%r471, %r367, %r470;
	ld.shared.u64 	%rd452, [%r471+768];
	add.s32 	%r472, %r452, 128;
	shr.s32 	%r473, %r472, 5;
	add.s32 	%r474, %r473, %r452;
	shl.b32 	%r475, %r474, 3;
	add.s32 	%r476, %r367, %r475;
	ld.shared.u64 	%rd453, [%r476+1024];
	add.s32 	%r477, %r452, 160;
	shr.s32 	%r478, %r477, 5;
	add.s32 	%r479, %r478, %r452;
	shl.b32 	%r480, %r479, 3;
	add.s32 	%r481, %r367, %r480;
	ld.shared.u64 	%rd454, [%r481+1280];
	add.s32 	%r482, %r452, 192;
	shr.s32 	%r483, %r482, 5;
	add.s32 	%r484, %r483, %r452;
	shl.b32 	%r485, %r484, 3;
	add.s32 	%r486, %r367, %r485;
	ld.shared.u64 	%rd455, [%r486+1536];
	add.s32 	%r487, %r452, 224;
	shr.s32 	%r488, %r487, 5;
	add.s32 	%r489, %r488, %r452;
	shl.b32 	%r490, %r489, 3;
	add.s32 	%r491, %r367, %r490;
	ld.shared.u64 	%rd456, [%r491+1792];
	and.b32  	%r492, %r3, 31;
	or.b32  	%r493, %r444, %r492;
	cvt.u64.u32 	%rd457, %r493;
	add.s64 	%rd458, %rd457, %rd448;
	cvta.to.global.u64 	%rd459, %rd481;
	shl.b64 	%rd460, %rd458, 3;
	add.s64 	%rd461, %rd459, %rd460;
	st.global.u64 	[%rd461], %rd449;
	st.global.u64 	[%rd461+256], %rd450;
	st.global.u64 	[%rd461+512], %rd451;
	st.global.u64 	[%rd461+768], %rd452;
	st.global.u64 	[%rd461+1024], %rd453;
	st.global.u64 	[%rd461+1280], %rd454;
	st.global.u64 	[%rd461+1536], %rd455;
	st.global.u64 	[%rd461+1792], %rd456;
	bra.uni 	$L__BB3_212;
$L__BB3_77:
	// begin inline asm
	mov.u32 %r494, %laneid;
	// end inline asm
	and.b32  	%r495, %r366, 7936;
	shl.b32 	%r496, %r494, 3;
	add.s32 	%r497, %r496, %r495;
	shr.s32 	%r498, %r497, 5;
	add.s32 	%r499, %r498, %r497;
	shl.b32 	%r500, %r499, 3;
	add.s32 	%r502, %r367, %r500;
	st.shared.u64 	[%r502], %rd49;
	st.shared.u64 	[%r502+8], %rd54;
	st.shared.u64 	[%r502+16], %rd59;
	st.shared.u64 	[%r502+24], %rd64;
	st.shared.u64 	[%r502+32], %rd69;
	st.shared.u64 	[%r502+40], %rd74;
	st.shared.u64 	[%r502+48], %rd79;
	st.shared.u64 	[%r502+56], %rd511;
	bar.warp.sync 	-1;
	mad.lo.s32 	%r503, %r494, -7, %r497;
	shr.s32 	%r504, %r503, 5;
	add.s32 	%r505, %r504, %r503;
	shl.b32 	%r506, %r505, 3;
	add.s32 	%r507, %r367, %r506;
	ld.shared.u64 	%rd462, [%r507];
	add.s32 	%r508, %r503, 32;
	shr.s32 	%r509, %r508, 5;
	add.s32 	%r510, %r509, %r503;
	shl.b32 	%r511, %r510, 3;
	add.s32 	%r512, %r367, %r511;
	ld.shared.u64 	%rd463, [%r512+256];
	add.s32 	%r513, %r503, 64;
	shr.s32 	%r514, %r513, 5;
	add.s32 	%r515, %r514, %r503;
	shl.b32 	%r516, %r515, 3;
	add.s32 	%r517, %r367, %r516;
	ld.shared.u64 	%rd464, [%r517+512];
	add.s32 	%r518, %r503, 96;
	shr.s32 	%r519, %r518, 5;
	add.s32 	%r520, %r519, %r503;
	shl.b32 	%r521, %r520, 3;
	add.s32 	%r522, %r367, %r521;
	ld.shared.u64 	%rd465, [%r522+768];
	add.s32 	%r523, %r503, 128;
	shr.s32 	%r524, %r523, 5;
	add.s32 	%r525, %r524, %r503;
	shl.b32 	%r526, %r525, 3;
	add.s32 	%r527, %r367, %r526;
	ld.shared.u64 	%rd466, [%r527+1024];
	add.s32 	%r528, %r503, 160;
	shr.s32 	%r529, %r528, 5;
	add.s32 	%r530, %r529, %r503;
	shl.b32 	%r531, %r530, 3;
	add.s32 	%r532, %r367, %r531;
	ld.shared.u64 	%rd467, [%r532+1280];
	add.s32 	%r533, %r503, 192;
	shr.s32 	%r534, %r533, 5;
	add.s32 	%r535, %r534, %r503;
	shl.b32 	%r536, %r535, 3;
	add.s32 	%r537, %r367, %r536;
	ld.shared.u64 	%rd468, [%r537+1536];
	add.s32 	%r538, %r503, 224;
	shr.s32 	%r539, %r538, 5;
	add.s32 	%r540, %r539, %r503;
	shl.b32 	%r541, %r540, 3;
	add.s32 	%r542, %r367, %r541;
	ld.shared.u64 	%rd469, [%r542+1792];
	and.b32  	%r543, %r3, 31;
	cvt.u64.u32 	%rd470, %r495;
	add.s32 	%r544, %r543, %r38;
	cvt.u64.u32 	%rd471, %r544;
	add.s64 	%rd472, %rd471, %rd470;
	shl.b64 	%rd473, %rd472, 3;
	add.s64 	%rd474, %rd3, %rd473;
	st.global.u64 	[%rd474], %rd462;
	st.global.u64 	[%rd474+256], %rd463;
	st.global.u64 	[%rd474+512], %rd464;
	st.global.u64 	[%rd474+768], %rd465;
	st.global.u64 	[%rd474+1024], %rd466;
	st.global.u64 	[%rd474+1280], %rd467;
	st.global.u64 	[%rd474+1536], %rd468;
	st.global.u64 	[%rd474+1792], %rd469;
	bra.uni 	$L__BB3_212;
$L__BB3_78:
	ld.param.s8 	%rs2, [_ZN3cub18CUB_300001_SM_10006detail10merge_sort26DeviceMergeSortMergeKernelINS2_10policy_hubIN6thrust24THRUST_300001_SM_1000_NS10device_ptrIyEEE9Policy600ES8_PNS0_8NullTypeES8_SC_j29MostSignificantBitsComparatorySB_EEvbT2_T3_T4_PT6_PT7_T5_PSG_SG_NS1_7vsmem_tE_param_0];
	mul.wide.u32 	%rd198, %r2, 4;
	add.s64 	%rd199, %rd2, %rd198;
	ld.global.u32 	%r98, [%rd199];
	ld.global.u32 	%r99, [%rd199+4];
	neg.s32 	%r100, %r95;
	and.b32  	%r101, %r2, %r100;
	shl.b32 	%r39, %r101, 11;
	shl.b32 	%r102, %r95, 10;
	and.b32  	%r40, %r102, -2048;
	sub.s32 	%r103, %r2, %r101;
	shl.b32 	%r104, %r103, 11;
	sub.s32 	%r41, %r98, %r39;
	sub.s32 	%r105, %r99, %r39;
	sub.s32 	%r106, %r93, %r39;
	max.u32 	%r107, %r106, %r40;
	sub.s32 	%r108, %r107, %r40;
	sub.s32 	%r109, %r104, %r41;
	min.u32 	%r42, %r109, %r108;
	setp.eq.s32 	%p30, %r104, -2048;
	selp.b32 	%r110, 2047, 2048, %p30;
	add.s32 	%r111, %r110, %r104;
	sub.s32 	%r112, %r111, %r105;
	or.b32  	%r113, %r2, %r100;
	setp.eq.s32 	%p31, %r113, -1;
	min.u32 	%r114, %r40, %r106;
	selp.b32 	%r115, %r114, %r105, %p31;
	selp.b32 	%r116, %r40, %r112, %p31;
	min.u32 	%r117, %r116, %r108;
	sub.s32 	%r43, %r115, %r41;
	sub.s32 	%r44, %r117, %r42;
	// begin inline asm
	griddepcontrol.wait;
	// end inline asm
	setp.eq.s16 	%p32, %rs2, 0;
	@%p32 bra 	$L__BB3_111;
	cvt.u64.u32 	%rd201, %r39;
	cvt.u64.u32 	%rd202, %r41;
	add.s64 	%rd203, %rd202, %rd201;
	cvt.u64.u32 	%rd204, %r40;
	add.s64 	%rd205, %rd201, %rd204;
	cvt.u64.u32 	%rd206, %r42;
	add.s64 	%rd207, %rd205, %rd206;
	add.s32 	%r45, %r44, %r43;
	setp.ge.s32 	%p33, %r3, %r45;
	cvt.u64.u32 	%rd208, %r3;
	add.s64 	%rd209, %rd203, %rd208;
	shl.b64 	%rd210, %rd209, 3;
	add.s64 	%rd86, %rd3, %rd210;
	sub.s32 	%r118, %r3, %r43;
	cvt.s64.s32 	%rd211, %r118;
	add.s64 	%rd212, %rd207, %rd211;
	shl.b64 	%rd213, %rd212, 3;
	add.s64 	%rd87, %rd3, %rd213;
	@%p33 bra 	$L__BB3_83;
	setp.ge.s32 	%p34, %r3, %r43;
	@%p34 bra 	$L__BB3_82;
	ld.global.u64 	%rd533, [%rd86];
	bra.uni 	$L__BB3_83;
$L__BB3_82:
	ld.global.u64 	%rd533, [%rd87];
$L__BB3_83:
	add.s32 	%r46, %r3, 256;
	setp.ge.s32 	%p35, %r46, %r45;
	@%p35 bra 	$L__BB3_87;
	setp.lt.s32 	%p36, %r46, %r43;
	@%p36 bra 	$L__BB3_86;
	ld.global.u64 	%rd532, [%rd87+2048];
	bra.uni 	$L__BB3_87;
$L__BB3_86:
	ld.global.u64 	%rd532, [%rd86+2048];
$L__BB3_87:
	add.s32 	%r47, %r3, 512;
	setp.ge.s32 	%p37, %r47, %r45;
	@%p37 bra 	$L__BB3_91;
	setp.lt.s32 	%p38, %r47, %r43;
	@%p38 bra 	$L__BB3_90;
	ld.global.u64 	%rd531, [%rd87+4096];
	bra.uni 	$L__BB3_91;
$L__BB3_90:
	ld.global.u64 	%rd531, [%rd86+4096];
$L__BB3_91:
	add.s32 	%r48, %r3, 768;
	setp.ge.s32 	%p39, %r48, %r45;
	@%p39 bra 	$L__BB3_95;
	setp.lt.s32 	%p40, %r48, %r43;
	@%p40 bra 	$L__BB3_94;
	ld.global.u64 	%rd530, [%rd87+6144];
	bra.uni 	$L__BB3_95;
$L__BB3_94:
	ld.global.u64 	%rd530, [%rd86+6144];
$L__BB3_95:
	or.b32  	%r49, %r3, 1024;
	setp.ge.s32 	%p41, %r49, %r45;
	@%p41 bra 	$L__BB3_99;
	setp.lt.s32 	%p42, %r49, %r43;
	@%p42 bra 	$L__BB3_98;
	ld.global.u64 	%rd529, [%rd87+8192];
	bra.uni 	$L__BB3_99;
$L__BB3_98:
	ld.global.u64 	%rd529, [%rd86+8192];
$L__BB3_99:
	add.s32 	%r50, %r3, 1280;
	setp.ge.s32 	%p43, %r50, %r45;
	@%p43 bra 	$L__BB3_103;
	setp.lt.s32 	%p44, %r50, %r43;
	@%p44 bra 	$L__BB3_102;
	ld.global.u64 	%rd528, [%rd87+10240];
	bra.uni 	$L__BB3_103;
$L__BB3_102:
	ld.global.u64 	%rd528, [%rd86+10240];
$L__BB3_103:
	add.s32 	%r51, %r3, 1536;
	setp.ge.s32 	%p45, %r51, %r45;
	@%p45 bra 	$L__BB3_107;
	setp.lt.s32 	%p46, %r51, %r43;
	@%p46 bra 	$L__BB3_106;
	ld.global.u64 	%rd527, [%rd87+12288];
	bra.uni 	$L__BB3_107;
$L__BB3_106:
	ld.global.u64 	%rd527, [%rd86+12288];
$L__BB3_107:
	add.s32 	%r52, %r3, 1792;
	setp.ge.s32 	%p47, %r52, %r45;
	@%p47 bra 	$L__BB3_127;
	setp.lt.s32 	%p48, %r52, %r43;
	@%p48 bra 	$L__BB3_110;
	ld.global.u64 	%rd526, [%rd87+14336];
	bra.uni 	$L__BB3_127;
$L__BB3_110:
	ld.global.u64 	%rd526, [%rd86+14336];
	bra.uni 	$L__BB3_127;
$L__BB3_111:
	cvt.u64.u32 	%rd222, %r39;
	cvt.u64.u32 	%rd223, %r41;
	add.s64 	%rd111, %rd223, %rd222;
	cvt.u64.u32 	%rd224, %r40;
	add.s64 	%rd225, %rd222, %rd224;
	cvt.u64.u32 	%rd226, %r42;
	add.s64 	%rd112, %rd225, %rd226;
	add.s32 	%r53, %r44, %r43;
	setp.ge.s32 	%p49, %r3, %r53;
	@%p49 bra 	$L__BB3_113;
	setp.lt.s32 	%p50, %r3, %r43;
	sub.s32 	%r119, %r3, %r43;
	cvt.s64.s32 	%rd227, %r119;
	cvt.u64.u32 	%rd228, %r3;
	selp.b64 	%rd229, %rd111, %rd112, %p50;
	selp.b64 	%rd230, %rd228, %rd227, %p50;
	add.s64 	%rd231, %rd230, %rd229;
	shl.b64 	%rd232, %rd231, 3;
	add.s64 	%rd233, %rd1, %rd232;
	ld.global.u64 	%rd533, [%rd233];
$L__BB3_113:
	add.s32 	%r54, %r3, 256;
	setp.ge.s32 	%p51, %r54, %r53;
	@%p51 bra 	$L__BB3_115;
	setp.lt.s32 	%p52, %r54, %r43;
	sub.s32 	%r120, %r54, %r43;
	cvt.s64.s32 	%rd235, %r120;
	cvt.u64.u32 	%rd236, %r54;
	selp.b64 	%rd237, %rd111, %rd112, %p52;
	selp.b64 	%rd238, %rd236, %rd235, %p52;
	add.s64 	%rd239, %rd238, %rd237;
	shl.b64 	%rd240, %rd239, 3;
	add.s64 	%rd241, %rd1, %rd240;
	ld.global.u64 	%rd532, [%rd241];
$L__BB3_115:
	add.s32 	%r55, %r3, 512;
	setp.ge.s32 	%p53, %r55, %r53;
	@%p53 bra 	$L__BB3_117;
	setp.lt.s32 	%p54, %r55, %r43;
	sub.s32 	%r121, %r55, %r43;
	cvt.s64.s32 	%rd243, %r121;
	cvt.u64.u32 	%rd244, %r55;
	selp.b64 	%rd245, %rd111, %rd112, %p54;
	selp.b64 	%rd246, %rd244, %rd243, %p54;
	add.s64 	%rd247, %rd246, %rd245;
	shl.b64 	%rd248, %rd247, 3;
	add.s64 	%rd249, %rd1, %rd248;
	ld.global.u64 	%rd531, [%rd249];
$L__BB3_117:
	add.s32 	%r56, %r3, 768;
	setp.ge.s32 	%p55, %r56, %r53;
	@%p55 bra 	$L__BB3_119;
	setp.lt.s32 	%p56, %r56, %r43;
	sub.s32 	%r122, %r56, %r43;
	cvt.s64.s32 	%rd251, %r122;
	cvt.u64.u32 	%rd252, %r56;
	selp.b64 	%rd253, %rd111, %rd112, %p56;
	selp.b64 	%rd254, %rd252, %rd251, %p56;
	add.s64 	%rd255, %rd254, %rd253;
	shl.b64 	%rd256, %rd255, 3;
	add.s64 	%rd257, %rd1, %rd256;
	ld.global.u64 	%rd530, [%rd257];
$L__BB3_119:
	or.b32  	%r57, %r3, 1024;
	setp.ge.s32 	%p57, %r57, %r53;
	@%p57 bra 	$L__BB3_121;
	ld.param.u64 	%rd475, [_ZN3cub18CUB_300001_SM_10006detail10merge_sort26DeviceMergeSortMergeKernelINS2_10policy_hubIN6thrust24THRUST_300001_SM_1000_NS10device_ptrIyEEE9Policy600ES8_PNS0_8NullTypeES8_SC_j29MostSignificantBitsComparatorySB_EEvbT2_T3_T4_PT6_PT7_T5_PSG_SG_NS1_7vsmem_tE_param_4];
	setp.lt.s32 	%p58, %r57, %r43;
	sub.s32 	%r123, %r57, %r43;
	cvt.s64.s32 	%rd259, %r123;
	cvt.u64.u32 	%rd260, %r57;
	selp.b64 	%rd261, %rd111, %rd112, %p58;
	selp.b64 	%rd262, %rd260, %rd259, %p58;
	add.s64 	%rd263, %rd262, %rd261;
	cvta.to.global.u64 	%rd264, %rd475;
	shl.b64 	%rd265, %rd263, 3;
	add.s64 	%rd266, %rd264, %rd265;
	ld.global.u64 	%rd529, [%rd266];
$L__BB3_121:
	add.s32 	%r124, %r3, 1280;
	setp.ge.s32 	%p59, %r124, %r53;
	@%p59 bra 	$L__BB3_123;
	ld.param.u64 	%rd476, [_ZN3cub18CUB_300001_SM_10006detail10merge_sort26DeviceMergeSortMergeKernelINS2_10policy_hubIN6thrust24THRUST_300001_SM_1000_NS10device_ptrIyEEE9Policy600ES8_PNS0_8NullTypeES8_SC_j29MostSignificantBitsComparatorySB_EEvbT2_T3_T4_PT6_PT7_T5_PSG_SG_NS1_7vsmem_tE_param_4];
	setp.lt.s32 	%p60, %r124, %r43;
	sub.s32 	%r126, %r124, %r43;
	cvt.s64.s32 	%rd268, %r126;
	cvt.u64.u32 	%rd269, %r124;
	selp.b64 	%rd270, %rd111, %rd112, %p60;
	selp.b64 	%rd271, %rd269, %rd268, %p60;
	add.s64 	%rd272, %rd271, %rd270;
	cvta.to.global.u64 	%rd273, %rd476;
	shl.b64 	%rd274, %rd272, 3;
	add.s64 	%rd275, %rd273, %rd274;
	ld.global.u64 	%rd528, [%rd275];
$L__BB3_123:
	add.s32 	%r127, %r3, 1536;
	setp.ge.s32 	%p61, %r127, %r53;
	@%p61 bra 	$L__BB3_125;
	ld.param.u64 	%rd477, [_ZN3cub18CUB_300001_SM_10006detail10merge_sort26DeviceMergeSortMergeKernelINS2_10policy_hubIN6thrust24THRUST_300001_SM_1000_NS10device_ptrIyEEE9Policy600ES8_PNS0_8NullTypeES8_SC_j29MostSignificantBitsComparatorySB_EEvbT2_T3_T4_PT6_PT7_T5_PSG_SG_NS1_7vsmem_tE_param_4];
	add.s32 	%r128, %r3, 1536;
	setp.lt.s32 	%p62, %r128, %r43;
	sub.s32 	%r129, %r128, %r43;
	cvt.s64.s32 	%rd277, %r129;
	cvt.u64.u32 	%rd278, %r128;
	selp.b64 	%rd279, %rd111, %rd112, %p62;
	selp.b64 	%rd280, %rd278, %rd277, %p62;
	add.s64 	%rd281, %rd280, %rd279;
	cvta.to.global.u64 	%rd282, %rd477;
	shl.b64 	%rd283, %rd281, 3;
	add.s64 	%rd284, %rd282, %rd283;
	ld.global.u64 	%rd527, [%rd284];
$L__BB3_125:
	add.s32 	%r130, %r3, 1792;
	setp.ge.s32 	%p63, %r130, %r53;
	@%p63 bra 	$L__BB3_127;
	ld.param.u64 	%rd478, [_ZN3cub18CUB_300001_SM_10006detail10merge_sort26DeviceMergeSortMergeKernelINS2_10policy_hubIN6thrust24THRUST_300001_SM_1000_NS10device_ptrIyEEE9Policy600ES8_PNS0_8NullTypeES8_SC_j29MostSignificantBitsComparatorySB_EEvbT2_T3_T4_PT6_PT7_T5_PSG_SG_NS1_7vsmem_tE_param_4];
	add.s32 	%r131, %r3, 1792;
	setp.lt.s32 	%p64, %r131, %r43;
	sub.s32 	%r132, %r131, %r43;
	cvt.s64.s32 	%rd286, %r132;
	cvt.u64.u32 	%rd287, %r131;
	selp.b64 	%rd288, %rd111, %rd112, %p64;
	selp.b64 	%rd289, %rd287, %rd286, %p64;
	add.s64 	%rd290, %rd289, %rd288;
	cvta.to.global.u64 	%rd291, %rd478;
	shl.b64 	%rd292, %rd290, 3;
	add.s64 	%rd293, %rd291, %rd292;
	ld.global.u64 	%rd526, [%rd293];
$L__BB3_127:
	shl.b32 	%r133, %r3, 3;
	mov.u32 	%r134, _ZZN3cub18CUB_300001_SM_10006detail10merge_sort26DeviceMergeSortMergeKernelINS2_10policy_hubIN6thrust24THRUST_300001_SM_1000_NS10device_ptrIyEEE9Policy600ES8_PNS0_8NullTypeES8_SC_j29MostSignificantBitsComparatorySB_EEvbT2_T3_T4_PT6_PT7_T5_PSG_SG_NS1_7vsmem_tEE19static_temp_storage;
	add.s32 	%r135, %r134, %r133;
	st.shared.u64 	[%r135], %rd533;
	st.shared.u64 	[%r135+2048], %rd532;
	st.shared.u64 	[%r135+4096], %rd531;
	st.shared.u64 	[%r135+6144], %rd530;
	st.shared.u64 	[%r135+8192], %rd529;
	st.shared.u64 	[%r135+10240], %rd528;
	st.shared.u64 	[%r135+12288], %rd527;
	st.shared.u64 	[%r135+14336], %rd526;
	bar.sync 	0;
	// begin inline asm
	griddepcontrol.launch_dependents;
	// end inline asm
	add.s32 	%r58, %r44, %r43;
	min.s32 	%r59, %r133, %r58;
	setp.lt.s32 	%p65, %r59, %r44;
	sub.s32 	%r136, %r59, %r44;
	selp.b32 	%r550, 0, %r136, %p65;
	min.s32 	%r548, %r43, %r59;
	setp.ge.s32 	%p66, %r550, %r548;
	@%p66 bra 	$L__BB3_130;
	add.s32 	%r62, %r59, %r43;
	setp.lt.s32 	%p67, %r1, 64;
	sub.s32 	%r137, 64, %r1;
	mov.b64 	%rd294, -1;
	shl.b64 	%rd295, %rd294, %r137;
	selp.b64 	%rd136, %rd295, -1, %p67;
$L__BB3_129:
	sub.s32 	%r138, %r548, %r550;
	shr.u32 	%r139, %r138, 31;
	add.s32 	%r140, %r138, %r139;
	shr.s32 	%r141, %r140, 1;
	add.s32 	%r142, %r141, %r550;
	shl.b32 	%r143, %r142, 3;
	add.s32 	%r145, %r134, %r143;
	ld.shared.u64 	%rd296, [%r145];
	not.b32 	%r146, %r142;
	add.s32 	%r147, %r62, %r146;
	shl.b32 	%r148, %r147, 3;
	add.s32 	%r149, %r134, %r148;
	ld.shared.u64 	%rd297, [%r149];
	and.b64  	%rd298, %rd297, %rd136;
	and.b64  	%rd299, %rd296, %rd136;
	setp.lt.u64 	%p68, %rd298, %rd299;
	add.s32 	%r150, %r142, 1;
	selp.b32 	%r550, %r550, %r150, %p68;
	selp.b32 	%r548, %r142, %r548, %p68;
	setp.lt.s32 	%p69, %r550, %r548;
	@%p69 bra 	$L__BB3_129;
$L__BB3_130:
	sub.s32 	%r151, %r59, %r550;
	add.s32 	%r68, %r151, %r43;
	shl.b32 	%r152, %r68, 3;
	add.s32 	%r69, %r134, %r152;
	ld.shared.u64 	%rd534, [%r69];
	shl.b32 	%r154, %r550, 3;
	add.s32 	%r70, %r134, %r154;
	ld.shared.u64 	%rd537, [%r70];
	setp.lt.s32 	%p71, %r1, 64;
	sub.s32 	%r155, 64, %r1;
	mov.b64 	%rd300, -1;
	shl.b64 	%rd301, %rd300, %r155;
	selp.b64 	%rd139, %rd301, -1, %p71;
	setp.ge.s32 	%p72, %r68, %r58;
	mov.pred 	%p205, 0;
	@%p72 bra 	$L__BB3_133;
	setp.ge.s32 	%p74, %r550, %r43;
	mov.pred 	%p205, -1;
	@%p74 bra 	$L__BB3_133;
	and.b64  	%rd302, %rd534, %rd139;
	and.b64  	%rd303, %rd537, %rd139;
	setp.lt.u64 	%p205, %rd302, %rd303;
$L__BB3_133:
	selp.b64 	%rd140, %rd534, %rd537, %p205;
	selp.u32 	%r156, 1, 0, %p205;
	add.s32 	%r71, %r68, %r156;
	not.pred 	%p75, %p205;
	selp.u32 	%r157, 1, 0, %p75;
	add.s32 	%r72, %r550, %r157;
	@%p75 bra 	$L__BB3_135;
	ld.shared.u64 	%rd534, [%r69+8];
	bra.uni 	$L__BB3_136;
$L__BB3_135:
	ld.shared.u64 	%rd537, [%r70+8];
$L__BB3_136:
	setp.ge.s32 	%p77, %r71, %r58;
	mov.pred 	%p206, 0;
	@%p77 bra 	$L__BB3_139;
	setp.ge.s32 	%p79, %r72, %r43;
	mov.pred 	%p206, -1;
	@%p79 bra 	$L__BB3_139;
	and.b64  	%rd304, %rd534, %rd139;
	and.b64  	%rd305, %rd537, %rd139;
	setp.lt.u64 	%p206, %rd304, %rd305;
$L__BB3_139:
	selp.b64 	%rd145, %rd534, %rd537, %p206;
	selp.u32 	%r158, 1, 0, %p206;
	add.s32 	%r73, %r71, %r158;
	not.pred 	%p80, %p206;
	selp.u32 	%r159, 1, 0, %p80;
	add.s32 	%r74, %r72, %r159;
	@%p206 bra 	$L__BB3_141;
	shl.b32 	%r160, %r74, 3;
	add.s32 	%r162, %r134, %r160;
	ld.shared.u64 	%rd537, [%r162];
	bra.uni 	$L__BB3_142;
$L__BB3_141:
	shl.b32 	%r163, %r73, 3;
	add.s32 	%r165, %r134, %r163;
	ld.shared.u64 	%rd534, [%r165];
$L__BB3_142:
	setp.ge.s32 	%p82, %r73, %r58;
	mov.pred 	%p207, 0;
	@%p82 bra 	$L__BB3_145;
	setp.ge.s32 	%p84, %r74, %r43;
	mov.pred 	%p207, -1;
	@%p84 bra 	$L__BB3_145;
	and.b64  	%rd306, %rd534, %rd139;
	and.b64  	%rd307, %rd537, %rd139;
	setp.lt.u64 	%p207, %rd306, %rd307;
$L__BB3_145:
	selp.b64 	%rd150, %rd534, %rd537, %p207;
	selp.u32 	%r166, 1, 0, %p207;
	add.s32 	%r75, %r73, %r166;
	not.pred 	%p85, %p207;
	selp.u32 	%r167, 1, 0, %p85;
	add.s32 	%r76, %r74, %r167;
	@%p207 bra 	$L__BB3_147;
	shl.b32 	%r168, %r76, 3;
	add.s32 	%r170, %r134, %r168;
	ld.shared.u64 	%rd537, [%r170];
	bra.uni 	$L__BB3_148;
$L__BB3_147:
	shl.b32 	%r171, %r75, 3;
	add.s32 	%r173, %r134, %r171;
	ld.shared.u64 	%rd534, [%r173];
$L__BB3_148:
	setp.ge.s32 	%p87, %r75, %r58;
	mov.pred 	%p208, 0;
	@%p87 bra 	$L__BB3_151;
	setp.ge.s32 	%p89, %r76, %r43;
	mov.pred 	%p208, -1;
	@%p89 bra 	$L__BB3_151;
	and.b64  	%rd308, %rd534, %rd139;
	and.b64  	%rd309, %rd537, %rd139;
	setp.lt.u64 	%p208, %rd308, %rd309;
$L__BB3_151:
	selp.b64 	%rd155, %rd534, %rd537, %p208;
	selp.u32 	%r174, 1, 0, %p208;
	add.s32 	%r77, %r75, %r174;
	not.pred 	%p90, %p208;
	selp.u32 	%r175, 1, 0, %p90;
	add.s32 	%r78, %r76, %r175;
	@%p208 bra 	$L__BB3_153;
	shl.b32 	%r176, %r78, 3;
	add.s32 	%r178, %r134, %r176;
	ld.shared.u64 	%rd537, [%r178];
	bra.uni 	$L__BB3_154;
$L__BB3_153:
	shl.b32 	%r179, %r77, 3;
	add.s32 	%r181, %r134, %r179;
	ld.shared.u64 	%rd534, [%r181];
$L__BB3_154:
	setp.ge.s32 	%p92, %r77, %r58;
	mov.pred 	%p209, 0;
	@%p92 bra 	$L__BB3_157;
	setp.ge.s32 	%p94, %r78, %r43;
	mov.pred 	%p209, -1;
	@%p94 bra 	$L__BB3_157;
	and.b64  	%rd310, %rd534, %rd139;
	and.b64  	%rd311, %rd537, %rd139;
	setp.lt.u64 	%p209, %rd310, %rd311;
$L__BB3_157:
	selp.b64 	%rd160, %rd534, %rd537, %p209;
	selp.u32 	%r182, 1, 0, %p209;
	add.s32 	%r79, %r77, %r182;
	not.pred 	%p95, %p209;
	selp.u32 	%r183, 1, 0, %p95;
	add.s32 	%r80, %r78, %r183;
	@%p209 bra 	$L__BB3_159;
	shl.b32 	%r184, %r80, 3;
	add.s32 	%r186, %r134, %r184;
	ld.shared.u64 	%rd537, [%r186];
	bra.uni 	$L__BB3_160;
$L__BB3_159:
	shl.b32 	%r187, %r79, 3;
	add.s32 	%r189, %r134, %r187;
	ld.shared.u64 	%rd534, [%r189];
$L__BB3_160:
	setp.ge.s32 	%p97, %r79, %r58;
	mov.pred 	%p210, 0;
	@%p97 bra 	$L__BB3_163;
	setp.ge.s32 	%p99, %r80, %r43;
	mov.pred 	%p210, -1;
	@%p99 bra 	$L__BB3_163;
	setp.lt.s32 	%p100, %r1, 64;
	mov.b64 	%rd312, -1;
	shl.b64 	%rd313, %rd312, %r155;
	selp.b64 	%rd314, %rd313, -1, %p100;
	and.b64  	%rd315, %rd534, %rd314;
	and.b64  	%rd316, %rd537, %rd314;
	setp.lt.u64 	%p210, %rd315, %rd316;
$L__BB3_163:
	selp.b64 	%rd165, %rd534, %rd537, %p210;
	selp.u32 	%r191, 1, 0, %p210;
	add.s32 	%r81, %r79, %r191;
	not.pred 	%p101, %p210;
	selp.u32 	%r192, 1, 0, %p101;
	add.s32 	%r82, %r80, %r192;
	@%p210 bra 	$L__BB3_165;
	shl.b32 	%r193, %r82, 3;
	add.s32 	%r195, %r134, %r193;
	ld.shared.u64 	%rd537, [%r195];
	bra.uni 	$L__BB3_166;
$L__BB3_165:
	shl.b32 	%r196, %r81, 3;
	add.s32 	%r198, %r134, %r196;
	ld.shared.u64 	%rd534, [%r198];
$L__BB3_166:
	setp.ge.s32 	%p103, %r81, %r58;
	mov.pred 	%p211, 0;
	@%p103 bra 	$L__BB3_169;
	setp.ge.s32 	%p105, %r82, %r43;
	mov.pred 	%p211, -1;
	@%p105 bra 	$L__BB3_169;
	setp.lt.s32 	%p106, %r1, 64;
	sub.s32 	%r199, 64, %r1;
	mov.b64 	%rd317, -1;
	shl.b64 	%rd318, %rd317, %r199;
	selp.b64 	%rd319, %rd318, -1, %p106;
	and.b64  	%rd320, %rd534, %rd319;
	and.b64  	%rd321, %rd537, %rd319;
	setp.lt.u64 	%p211, %rd320, %rd321;
$L__BB3_169:
	selp.b64 	%rd170, %rd534, %rd537, %p211;
	selp.u32 	%r200, 1, 0, %p211;
	add.s32 	%r83, %r81, %r200;
	not.pred 	%p107, %p211;
	selp.u32 	%r201, 1, 0, %p107;
	add.s32 	%r84, %r82, %r201;
	@%p211 bra 	$L__BB3_171;
	shl.b32 	%r202, %r84, 3;
	add.s32 	%r204, %r134, %r202;
	ld.shared.u64 	%rd537, [%r204];
	bra.uni 	$L__BB3_172;
$L__BB3_171:
	shl.b32 	%r205, %r83, 3;
	add.s32 	%r207, %r134, %r205;
	ld.shared.u64 	%rd534, [%r207];
$L__BB3_172:
	setp.ge.s32 	%p108, %r83, %r58;
	mov.u64 	%rd548, %rd537;
	@%p108 bra 	$L__BB3_175;
	setp.ge.s32 	%p109, %r84, %r43;
	mov.u64 	%rd548, %rd534;
	@%p109 bra 	$L__BB3_175;
	setp.lt.s32 	%p110, %r1, 64;
	sub.s32 	%r208, 64, %r1;
	mov.b64 	%rd322, -1;
	shl.b64 	%rd323, %rd322, %r208;
	selp.b64 	%rd324, %rd323, -1, %p110;
	and.b64  	%rd325, %rd534, %rd324;
	and.b64  	%rd326, %rd537, %rd324;
	setp.lt.u64 	%p111, %rd325, %rd326;
	selp.b64 	%rd548, %rd534, %rd537, %p111;
$L__BB3_175:
	ld.param.s8 	%rs3, [_ZN3cub18CUB_300001_SM_10006detail10merge_sort26DeviceMergeSortMergeKernelINS2_10policy_hubIN6thrust24THRUST_300001_SM_1000_NS10device_ptrIyEEE9Policy600ES8_PNS0_8NullTypeES8_SC_j29MostSignificantBitsComparatorySB_EEvbT2_T3_T4_PT6_PT7_T5_PSG_SG_NS1_7vsmem_tE_param_0];
	mov.u32 	%r209, %ctaid.x;
	shl.b32 	%r86, %r209, 11;
	setp.eq.s16 	%p112, %rs3, 0;
	bar.sync 	0;
	@%p112 bra 	$L__BB3_194;
	// begin inline asm
	mov.u32 %r210, %laneid;
	// end inline asm
	and.b32  	%r87, %r133, 7936;
	shl.b32 	%r211, %r210, 3;
	add.s32 	%r212, %r211, %r87;
	shr.s32 	%r213, %r212, 5;
	add.s32 	%r214, %r213, %r212;
	shl.b32 	%r215, %r214, 3;
	add.s32 	%r217, %r134, %r215;
	st.shared.u64 	[%r217], %rd140;
	st.shared.u64 	[%r217+8], %rd145;
	st.shared.u64 	[%r217+16], %rd150;
	st.shared.u64 	[%r217+24], %rd155;
	st.shared.u64 	[%r217+32], %rd160;
	st.shared.u64 	[%r217+40], %rd165;
	st.shared.u64 	[%r217+48], %rd170;
	st.shared.u64 	[%r217+56], %rd548;
	bar.warp.sync 	-1;
	mad.lo.s32 	%r218, %r210, -7, %r212;
	shr.s32 	%r219, %r218, 5;
	add.s32 	%r220, %r219, %r218;
	shl.b32 	%r221, %r220, 3;
	add.s32 	%r222, %r134, %r221;
	ld.shared.u64 	%rd177, [%r222];
	add.s32 	%r223, %r218, 32;
	shr.s32 	%r224, %r223, 5;
	add.s32 	%r225, %r224, %r218;
	shl.b32 	%r226, %r225, 3;
	add.s32 	%r227, %r134, %r226;
	ld.shared.u64 	%rd178, [%r227+256];
	add.s32 	%r228, %r218, 64;
	shr.s32 	%r229, %r228, 5;
	add.s32 	%r230, %r229, %r218;
	shl.b32 	%r231, %r230, 3;
	add.s32 	%r232, %r134, %r231;
	ld.shared.u64 	%rd179, [%r232+512];
	add.s32 	%r233, %r218, 96;
	shr.s32 	%r234, %r233, 5;
	add.s32 	%r235, %r234, %r218;
	shl.b32 	%r236, %r235, 3;
	add.s32 	%r237, %r134, %r236;
	ld.shared.u64 	%rd180, [%r237+768];
	add.s32 	%r238, %r218, 128;
	shr.s32 	%r239, %r238, 5;
	add.s32 	%r240, %r239, %r218;
	shl.b32 	%r241, %r240, 3;
	add.s32 	%r242, %r134, %r241;
	ld.shared.u64 	%rd181, [%r242+1024];
	add.s32 	%r243, %r218, 160;
	shr.s32 	%r244, %r243, 5;
	add.s32 	%r245, %r244, %r218;
	shl.b32 	%r246, %r245, 3;
	add.s32 	%r247, %r134, %r246;
	ld.shared.u64 	%rd182, [%r247+1280];
	add.s32 	%r248, %r218, 192;
	shr.s32 	%r249, %r248, 5;
	add.s32 	%r250, %r249, %r218;
	shl.b32 	%r251, %r250, 3;
	add.s32 	%r252, %r134, %r251;
	ld.shared.u64 	%rd183, [%r252+1536];
	add.s32 	%r253, %r218, 224;
	shr.s32 	%r254, %r253, 5;
	add.s32 	%r255, %r254, %r218;
	shl.b32 	%r256, %r255, 3;
	add.s32 	%r257, %r134, %r256;
	ld.shared.u64 	%rd184, [%r257+1792];
	setp.ne.s32 	%p113, %r3, 0;
	@%p113 bra 	$L__BB3_178;
	st.volatile.shared.u32 	[_ZZN3cub18CUB_300001_SM_10006detail10merge_sort26DeviceMergeSortMergeKernelINS2_10policy_hubIN6thrust24THRUST_300001_SM_1000_NS10device_ptrIyEEE9Policy600ES8_PNS0_8NullTypeES8_SC_j29MostSignificantBitsComparatorySB_EEvbT2_T3_T4_PT6_PT7_T5_PSG_SG_NS1_7vsmem_tEE19static_temp_storage+16896], %r58;
$L__BB3_178:
	ld.param.u64 	%rd479, [_ZN3cub18CUB_300001_SM_10006detail10merge_sort26DeviceMergeSortMergeKernelINS2_10policy_hubIN6thrust24THRUST_300001_SM_1000_NS10device_ptrIyEEE9Policy600ES8_PNS0_8NullTypeES8_SC_j29MostSignificantBitsComparatorySB_EEvbT2_T3_T4_PT6_PT7_T5_PSG_SG_NS1_7vsmem_tE_param_4];
	bar.sync 	0;
	ld.volatile.shared.u32 	%r88, [_ZZN3cub18CUB_300001_SM_10006detail10merge_sort26DeviceMergeSortMergeKernelINS2_10policy_hubIN6thrust24THRUST_300001_SM_1000_NS10device_ptrIyEEE9Policy600ES8_PNS0_8NullTypeES8_SC_j29MostSignificantBitsComparatorySB_EEvbT2_T3_T4_PT6_PT7_T5_PSG_SG_NS1_7vsmem_tEE19static_temp_storage+16896];
	and.b32  	%r258, %r3, 31;
	add.s32 	%r89, %r87, %r258;
	setp.ge.s32 	%p114, %r89, %r88;
	cvt.u64.u32 	%rd327, %r89;
	cvt.u64.u32 	%rd328, %r86;
	add.s64 	%rd329, %rd327, %rd328;
	cvta.to.global.u64 	%rd330, %rd479;
	shl.b64 	%rd331, %rd329, 3;
	add.s64 	%rd185, %rd330, %rd331;
	@%p114 bra 	$L__BB3_180;
	st.global.u64 	[%rd185], %rd177;
$L__BB3_180:
	add.s32 	%r259, %r89, 32;
	setp.ge.s32 	%p115, %r259, %r88;
	@%p115 bra 	$L__BB3_182;
	st.global.u64 	[%rd185+256], %rd178;
$L__BB3_182:
	add.s32 	%r260, %r89, 64;
	setp.ge.s32 	%p116, %r260, %r88;
	@%p116 bra 	$L__BB3_184;
	st.global.u64 	[%rd185+512], %rd179;
$L__BB3_184:
	add.s32 	%r261, %r89, 96;
	setp.ge.s32 	%p117, %r261, %r88;
	@%p117 bra 	$L__BB3_186;
	st.global.u64 	[%rd185+768], %rd180;
$L__BB3_186:
	add.s32 	%r262, %r89, 128;
	setp.ge.s32 	%p118, %r262, %r88;
	@%p118 bra 	$L__BB3_188;
	st.global.u64 	[%rd185+1024], %rd181;
$L__BB3_188:
	add.s32 	%r263, %r89, 160;
	setp.ge.s32 	%p119, %r263, %r88;
	@%p119 bra 	$L__BB3_190;
	st.global.u64 	[%rd185+1280], %rd182;
$L__BB3_190:
	add.s32 	%r264, %r89, 192;
	setp.ge.s32 	%p120, %r264, %r88;
	@%p120 bra 	$L__BB3_192;
	st.global.u64 	[%rd185+1536], %rd183;
$L__BB3_192:
	add.s32 	%r265, %r89, 224;
	setp.ge.s32 	%p121, %r265, %r88;
	@%p121 bra 	$L__BB3_212;
	st.global.u64 	[%rd185+1792], %rd184;
	bra.uni 	$L__BB3_212;
$L__BB3_194:
	// begin inline asm
	mov.u32 %r266, %laneid;
	// end inline asm
	and.b32  	%r90, %r133, 7936;
	shl.b32 	%r267, %r266, 3;
	add.s32 	%r268, %r267, %r90;
	shr.s32 	%r269, %r268, 5;
	add.s32 	%r270, %r269, %r268;
	shl.b32 	%r271, %r270, 3;
	add.s32 	%r273, %r134, %r271;
	st.shared.u64 	[%r273], %rd140;
	st.shared.u64 	[%r273+8], %rd145;
	st.shared.u64 	[%r273+16], %rd150;
	st.shared.u64 	[%r273+24], %rd155;
	st.shared.u64 	[%r273+32], %rd160;
	st.shared.u64 	[%r273+40], %rd165;
	st.shared.u64 	[%r273+48], %rd170;
	st.shared.u64 	[%r273+56], %rd548;
	bar.warp.sync 	-1;
	mad.lo.s32 	%r274, %r266, -7, %r268;
	shr.s32 	%r275, %r274, 5;
	add.s32 	%r276, %r275, %r274;
	shl.b32 	%r277, %r276, 3;
	add.s32 	%r278, %r134, %r277;
	ld.shared.u64 	%rd186, [%r278];
	add.s32 	%r279, %r274, 32;
	shr.s32 	%r280, %r279, 5;
	add.s32 	%r281, %r280, %r274;
	shl.b32 	%r282, %r281, 3;
	add.s32 	%r283, %r134, %r282;
	ld.shared.u64 	%rd187, [%r283+256];
	add.s32 	%r284, %r274, 64;
	shr.s32 	%r285, %r284, 5;
	add.s32 	%r286, %r285, %r274;
	shl.b32 	%r287, %r286, 3;
	add.s32 	%r288, %r134, %r287;
	ld.shared.u64 	%rd188, [%r288+512];
	add.s32 	%r289, %r274, 96;
	shr.s32 	%r290, %r289, 5;
	add.s32 	%r291, %r290, %r274;
	shl.b32 	%r292, %r291, 3;
	add.s32 	%r293, %r134, %r292;
	ld.shared.u64 	%rd189, [%r293+768];
	add.s32 	%r294, %r274, 128;
	shr.s32 	%r295, %r294, 5;
	add.s32 	%r296, %r295, %r274;
	shl.b32 	%r297, %r296, 3;
	add.s32 	%r298, %r134, %r297;
	ld.shared.u64 	%rd190, [%r298+1024];
	add.s32 	%r299, %r274, 160;
	shr.s32 	%r300, %r299, 5;
	add.s32 	%r301, %r300, %r274;
	shl.b32 	%r302, %r301, 3;
	add.s32 	%r303, %r134, %r302;
	ld.shared.u64 	%rd191, [%r303+1280];
	add.s32 	%r304, %r274, 192;
	shr.s32 	%r305, %r304, 5;
	add.s32 	%r306, %r305, %r274;
	shl.b32 	%r307, %r306, 3;
	add.s32 	%r308, %r134, %r307;
	ld.shared.u64 	%rd192, [%r308+1536];
	add.s32 	%r309, %r274, 224;
	shr.s32 	%r310, %r309, 5;
	add.s32 	%r311, %r310, %r274;
	shl.b32 	%r312, %r311, 3;
	add.s32 	%r313, %r134, %r312;
	ld.shared.u64 	%rd193, [%r313+1792];
	setp.ne.s32 	%p122, %r3, 0;
	@%p122 bra 	$L__BB3_196;
	st.volatile.shared.u32 	[_ZZN3cub18CUB_300001_SM_10006detail10merge_sort26DeviceMergeSortMergeKernelINS2_10policy_hubIN6thrust24THRUST_300001_SM_1000_NS10device_ptrIyEEE9Policy600ES8_PNS0_8NullTypeES8_SC_j29MostSignificantBitsComparatorySB_EEvbT2_T3_T4_PT6_PT7_T5_PSG_SG_NS1_7vsmem_tEE19static_temp_storage+16896], %r58;
$L__BB3_196:
	bar.sync 	0;
	ld.volatile.shared.u32 	%r91, [_ZZN3cub18CUB_300001_SM_10006detail10merge_sort26DeviceMergeSortMergeKernelINS2_10policy_hubIN6thrust24THRUST_300001_SM_1000_NS10device_ptrIyEEE9Policy600ES8_PNS0_8NullTypeES8_SC_j29MostSignificantBitsComparatorySB_EEvbT2_T3_T4_PT6_PT7_T5_PSG_SG_NS1_7vsmem_tEE19static_temp_storage+16896];
	and.b32  	%r314, %r3, 31;
	cvt.u64.u32 	%rd332, %r90;
	add.s32 	%r92, %r90, %r314;
	add.s32 	%r315, %r314, %r86;
	cvt.u64.u32 	%rd333, %r315;
	add.s64 	%rd334, %rd333, %rd332;
	setp.ge.s32 	%p123, %r92, %r91;
	shl.b64 	%rd335, %rd334, 3;
	add.s64 	%rd194, %rd3, %rd335;
	@%p123 bra 	$L__BB3_198;
	st.global.u64 	[%rd194], %rd186;
$L__BB3_198:
	add.s32 	%r316, %r92, 32;
	setp.ge.s32 	%p124, %r316, %r91;
	@%p124 bra 	$L__BB3_200;
	st.global.u64 	[%rd194+256], %rd187;
$L__BB3_200:
	add.s32 	%r317, %r92, 64;
	setp.ge.s32 	%p125, %r317, %r91;
	@%p125 bra 	$L__BB3_202;
	st.global.u64 	[%rd194+512], %rd188;
$L__BB3_202:
	add.s32 	%r318, %r92, 96;
	setp.ge.s32 	%p126, %r318, %r91;
	@%p126 bra 	$L__BB3_204;
	st.global.u64 	[%rd194+768], %rd189;
$L__BB3_204:
	add.s32 	%r319, %r92, 128;
	setp.ge.s32 	%p127, %r319, %r91;
	@%p127 bra 	$L__BB3_206;
	st.global.u64 	[%rd194+1024], %rd190;
$L__BB3_206:
	add.s32 	%r320, %r92, 160;
	setp.ge.s32 	%p128, %r320, %r91;
	@%p128 bra 	$L__BB3_208;
	st.global.u64 	[%rd194+1280], %rd191;
$L__BB3_208:
	add.s32 	%r321, %r92, 192;
	setp.ge.s32 	%p129, %r321, %r91;
	@%p129 bra 	$L__BB3_210;
	st.global.u64 	[%rd194+1536], %rd192;
$L__BB3_210:
	add.s32 	%r322, %r92, 224;
	setp.ge.s32 	%p130, %r322, %r91;
	@%p130 bra 	$L__BB3_212;
	st.global.u64 	[%rd194+1792], %rd193;
$L__BB3_212:
	ret;

}
	// .globl	_ZN3cub18CUB_300001_SM_10006detail10merge_sort30DeviceMergeSortBlockSortKernelINS2_10policy_hubIN6thrust24THRUST_300001_SM_1000_NS10device_ptrIyEEE9Policy600ES8_PNS0_8NullTypeES8_SC_m29MostSignificantBitsComparatorySB_EEvbT0_T1_T2_T3_T4_PT6_PT7_T5_NS1_7vsmem_tE
.visible .entry _ZN3cub18CUB_300001_SM_10006detail10merge_sort30DeviceMergeSortBlockSortKernelINS2_10policy_hubIN6thrust24THRUST_300001_SM_1000_NS10device_ptrIyEEE9Policy600ES8_PNS0_8NullTypeES8_SC_m29MostSignificantBitsComparatorySB_EEvbT0_T1_T2_T3_T4_PT6_PT7_T5_NS1_7vsmem_tE(
	.param .u8 _ZN3cub18CUB_300001_SM_10006detail10merge_sort30DeviceMergeSortBlockSortKernelINS2_10policy_hubIN6thrust24THRUST_300001_SM_1000_NS10device_ptrIyEEE9Policy600ES8_PNS0_8NullTypeES8_SC_m29MostSignificantBitsComparatorySB_EEvbT0_T1_T2_T3_T4_PT6_PT7_T5_NS1_7vsmem_tE_param_0,
	.param .align 8 .b8 _ZN3cub18CUB_300001_SM_10006detail10merge_sort30DeviceMergeSortBlockSortKernelINS2_10policy_hubIN6thrust24THRUST_300001_SM_1000_NS10device_ptrIyEEE9Policy600ES8_PNS0_8NullTypeES8_SC_m29MostSignificantBitsComparatorySB_EEvbT0_T1_T2_T3_T4_PT6_PT7_T5_NS1_7vsmem_tE_param_1[8],
	.param .u64 .ptr .align 1 _ZN3cub18CUB_300001_SM_10006detail10merge_sort30DeviceMergeSortBlockSortKernelINS2_10policy_hubIN6thrust24THRUST_300001_SM_1000_NS10device_ptrIyEEE9Policy600ES8_PNS0_8NullTypeES8_SC_m29MostSignificantBitsComparatorySB_EEvbT0_T1_T2_T3_T4_PT6_PT7_T5_NS1_7vsmem_tE_param_2,
	.param .align 8 .b8 _ZN3cub18CUB_300001_SM_10006detail10merge_sort30DeviceMergeSortBlockSortKernelINS2_10policy_hubIN6thrust24THRUST_300001_SM_1000_NS10device_ptrIyEEE9Policy600ES8_PNS0_8NullTypeES8_SC_m29MostSignificantBitsComparatorySB_EEvbT0_T1_T2_T3_T4_PT6_PT7_T5_NS1_7vsmem_tE_param_3[8],
	.param .u64 .ptr .align 1 _ZN3cub18CUB_300001_SM_10006detail10merge_sort30DeviceMergeSortBlockSortKernelINS2_10policy_hubIN6thrust24THRUST_300001_SM_1000_NS10device_ptrIyEEE9Policy600ES8_PNS0_8NullTypeES8_SC_m29MostSignificantBitsComparatorySB_EEvbT0_T1_T2_T3_T4_PT6_PT7_T5_NS1_7vsmem_tE_param_4,
	.param .u64 _ZN3cub18CUB_300001_SM_10006detail10merge_sort30DeviceMergeSortBlockSortKernelINS2_10policy_hubIN6thrust24THRUST_300001_SM_1000_NS10device_ptrIyEEE9Policy600ES8_PNS0_8NullTypeES8_SC_m29MostSignificantBitsComparatorySB_EEvbT0_T1_T2_T3_T4_PT6_PT7_T5_NS1_7vsmem_tE_param_5,
	.param .u64 .ptr .align 1 _ZN3cub18CUB_300001_SM_10006detail10merge_sort30DeviceMergeSortBlockSortKernelINS2_10policy_hubIN6thrust24THRUST_300001_SM_1000_NS10device_ptrIyEEE9Policy600ES8_PNS0_8NullTypeES8_SC_m29MostSignificantBitsComparatorySB_EEvbT0_T1_T2_T3_T4_PT6_PT7_T5_NS1_7vsmem_tE_param_6,
	.param .u64 .ptr .align 1 _ZN3cub18CUB_300001_SM_10006detail10merge_sort30DeviceMergeSortBlockSortKernelINS2_10policy_hubIN6thrust24THRUST_300001_SM_1000_NS10device_ptrIyEEE9Policy600ES8_PNS0_8NullTypeES8_SC_m29MostSignificantBitsComparatorySB_EEvbT0_T1_T2_T3_T4_PT6_PT7_T5_NS1_7vsmem_tE_param_7,
	.param .align 4 .b8 _ZN3cub18CUB_300001_SM_10006detail10merge_sort30DeviceMergeSortBlockSortKernelINS2_10policy_hubIN6thrust24THRUST_300001_SM_1000_NS10device_ptrIyEEE9Policy600ES8_PNS0_8NullTypeES8_SC_m29MostSignificantBitsComparatorySB_EEvbT0_T1_T2_T3_T4_PT6_PT7_T5_NS1_7vsmem_tE_param_8[4],
	.param .align 8 .b8 _ZN3cub18CUB_300001_SM_10006detail10merge_sort30DeviceMergeSortBlockSortKernelINS2_10policy_hubIN6thrust24THRUST_300001_SM_1000_NS10device_ptrIyEEE9Policy600ES8_PNS0_8NullTypeES8_SC_m29MostSignificantBitsComparatorySB_EEvbT0_T1_T2_T3_T4_PT6_PT7_T5_NS1_7vsmem_tE_param_9[8]
)
.maxntid 256
{
	.reg .pred 	%p<230>;
	.reg .b16 	%rs<4>;
	.reg .b32 	%r<474>;
	.reg .b64 	%rd<595>;
	// demoted variable
	.shared .align 16 .b8 _ZZN3cub18CUB_300001_SM_10006detail10merge_sort30DeviceMergeSortBlockSortKernelINS2_10policy_hubIN6thrust24THRUST_300001_SM_1000_NS10device_ptrIyEEE9Policy600ES8_PNS0_8NullTypeES8_SC_m29MostSignificantBitsComparatorySB_EEvbT0_T1_T2_T3_T4_PT6_PT7_T5_NS1_7vsmem_tEE19static_temp_storage[16912];
	ld.param.u32 	%r1, [_ZN3cub18CUB_300001_SM_10006detail10merge_sort30DeviceMergeSortBlockSortKernelINS2_10policy_hubIN6thrust24THRUST_300001_SM_1000_NS10device_ptrIyEEE9Policy600ES8_PNS0_8NullTypeES8_SC_m29MostSignificantBitsComparatorySB_EEvbT0_T1_T2_T3_T4_PT6_PT7_T5_NS1_7vsmem_tE_param_8];
	ld.param.u64 	%rd190, [_ZN3cub18CUB_300001_SM_10006detail10merge_sort30DeviceMergeSortBlockSortKernelINS2_10policy_hubIN6thrust24THRUST_300001_SM_1000_NS10device_ptrIyEEE9Policy600ES8_PNS0_8NullTypeES8_SC_m29MostSignificantBitsComparatorySB_EEvbT0_T1_T2_T3_T4_PT6_PT7_T5_NS1_7vsmem_tE_param_3];
	ld.param.u64 	%rd191, [_ZN3cub18CUB_300001_SM_10006detail10merge_sort30DeviceMergeSortBlockSortKernelINS2_10policy_hubIN6thrust24THRUST_300001_SM_1000_NS10device_ptrIyEEE9Policy600ES8_PNS0_8NullTypeES8_SC_m29MostSignificantBitsComparatorySB_EEvbT0_T1_T2_T3_T4_PT6_PT7_T5_NS1_7vsmem_tE_param_1];
	ld.param.u64 	%rd188, [_ZN3cub18CUB_300001_SM_10006detail10merge_sort30DeviceMergeSortBlockSortKernelINS2_10policy_hubIN6thrust24THRUST_300001_SM_1000_NS10device_ptrIyEEE9Policy600ES8_PNS0_8NullTypeES8_SC_m29MostSignificantBitsComparatorySB_EEvbT0_T1_T2_T3_T4_PT6_PT7_T5_NS1_7vsmem_tE_param_5];
	cvta.to.global.u64 	%rd1, %rd191;
	cvta.to.global.u64 	%rd2, %rd190;
	mov.u32 	%r109, %ctaid.x;
	cvt.u64.u32 	%rd192, %r109;
	mov.u32 	%r110, %nctaid.x;
	cvt.u64.u32 	%rd193, %r110;
	mul.wide.u32 	%rd3, %r109, 2048;
	add.s64 	%rd194, %rd193, -1;
	setp.le.u64 	%p29, %rd194, %rd192;
	@%p29 bra 	$L__BB4_54;
	// begin inline asm
	griddepcontrol.wait;
	// end inline asm
	mov.u32 	%r305, %tid.x;
	and.b32  	%r306, %r305, 31;
	shl.b32 	%r307, %r305, 3;
	and.b32  	%r308, %r307, 7936;
	or.b32  	%r309, %r308, %r306;
	cvt.u64.u32 	%rd347, %r309;
	mov.u32 	%r310, %ctaid.x;
	mul.wide.u32 	%rd348, %r310, 2048;
	add.s64 	%rd4, %rd348, %rd347;
	shl.b64 	%rd349, %rd4, 3;
	add.s64 	%rd350, %rd1, %rd349;
	ld.global.u64 	%rd351, [%rd350];
	ld.global.u64 	%rd352, [%rd350+256];
	ld.global.u64 	%rd353, [%rd350+512];
	ld.global.u64 	%rd354, [%rd350+768];
	ld.global.u64 	%rd355, [%rd350+1024];
	ld.global.u64 	%rd356, [%rd350+1280];
	ld.global.u64 	%rd357, [%rd350+1536];
	ld.global.u64 	%rd358, [%rd350+1792];
	// begin inline asm
	mov.u32 %r303, %laneid;
	// end inline asm
	add.s32 	%r311, %r303, %r308;
	shr.s32 	%r312, %r311, 5;
	add.s32 	%r313, %r312, %r311;
	shl.b32 	%r314, %r313, 3;
	mov.u32 	%r315, _ZZN3cub18CUB_300001_SM_10006detail10merge_sort30DeviceMergeSortBlockSortKernelINS2_10policy_hubIN6thrust24THRUST_300001_SM_1000_NS10device_ptrIyEEE9Policy600ES8_PNS0_8NullTypeES8_SC_m29MostSignificantBitsComparatorySB_EEvbT0_T1_T2_T3_T4_PT6_PT7_T5_NS1_7vsmem_tEE19static_temp_storage;
	add.s32 	%r2, %r315, %r314;
	st.shared.u64 	[%r2], %rd351;
	add.s32 	%r316, %r311, 32;
	shr.s32 	%r317, %r316, 5;
	add.s32 	%r318, %r317, %r311;
	shl.b32 	%r319, %r318, 3;
	add.s32 	%r3, %r315, %r319;
	st.shared.u64 	[%r3+256], %rd352;
	add.s32 	%r320, %r311, 64;
	shr.s32 	%r321, %r320, 5;
	add.s32 	%r322, %r321, %r311;
	shl.b32 	%r323, %r322, 3;
	add.s32 	%r4, %r315, %r323;
	st.shared.u64 	[%r4+512], %rd353;
	add.s32 	%r324, %r311, 96;
	shr.s32 	%r325, %r324, 5;
	add.s32 	%r326, %r325, %r311;
	shl.b32 	%r327, %r326, 3;
	add.s32 	%r5, %r315, %r327;
	st.shared.u64 	[%r5+768], %rd354;
	add.s32 	%r328, %r311, 128;
	shr.s32 	%r329, %r328, 5;
	add.s32 	%r330, %r329, %r311;
	shl.b32 	%r331, %r330, 3;
	add.s32 	%r6, %r315, %r331;
	st.shared.u64 	[%r6+1024], %rd355;
	add.s32 	%r332, %r311, 160;
	shr.s32 	%r333, %r332, 5;
	add.s32 	%r334, %r333, %r311;
	shl.b32 	%r335, %r334, 3;
	add.s32 	%r7, %r315, %r335;
	st.shared.u64 	[%r7+1280], %rd356;
	add.s32 	%r336, %r311, 192;
	shr.s32 	%r337, %r336, 5;
	add.s32 	%r338, %r337, %r311;
	shl.b32 	%r339, %r338, 3;
	add.s32 	%r8, %r315, %r339;
	st.shared.u64 	[%r8+1536], %rd357;
	add.s32 	%r340, %r311, 224;
	shr.s32 	%r341, %r340, 5;
	add.s32 	%r342, %r341, %r311;
	shl.b32 	%r343, %r342, 3;
	add.s32 	%r9, %r315, %r343;
	st.shared.u64 	[%r9+1792], %rd358;
	bar.warp.sync 	-1;
	mad.lo.s32 	%r344, %r303, 7, %r311;
	shr.s32 	%r345, %r344, 5;
	add.s32 	%r346, %r345, %r344;
	shl.b32 	%r347, %r346, 3;
	add.s32 	%r10, %r315, %r347;
	ld.shared.u64 	%rd359, [%r10];
	add.s32 	%r348, %r344, 1;
	shr.s32 	%r349, %r348, 5;
	add.s32 	%r350, %r349, %r344;
	shl.b32 	%r351, %r350, 3;
	add.s32 	%r11, %r315, %r351;
	ld.shared.u64 	%rd360, [%r11+8];
	add.s32 	%r352, %r344, 2;
	shr.s32 	%r353, %r352, 5;
	add.s32 	%r354, %r353, %r344;
	shl.b32 	%r355, %r354, 3;
	add.s32 	%r12, %r315, %r355;
	ld.shared.u64 	%rd361, [%r12+16];
	add.s32 	%r356, %r344, 3;
	shr.s32 	%r357, %r356, 5;
	add.s32 	%r358, %r357, %r344;
	shl.b32 	%r359, %r358, 3;
	add.s32 	%r13, %r315, %r359;
	ld.shared.u64 	%rd362, [%r13+24];
	add.s32 	%r360, %r344, 4;
	shr.s32 	%r361, %r360, 5;
	add.s32 	%r362, %r361, %r344;
	shl.b32 	%r363, %r362, 3;
	add.s32 	%r14, %r315, %r363;
	ld.shared.u64 	%rd363, [%r14+32];
	add.s32 	%r364, %r344, 5;
	shr.s32 	%r365, %r364, 5;
	add.s32 	%r366, %r365, %r344;
	shl.b32 	%r367, %r366, 3;
	add.s32 	%r15, %r315, %r367;
	ld.shared.u64 	%rd364, [%r15+40];
	add.s32 	%r368, %r344, 6;
	shr.s32 	%r369, %r368, 5;
	add.s32 	%r370, %r369, %r344;
	shl.b32 	%r371, %r370, 3;
	add.s32 	%r16, %r315, %r371;
	ld.shared.u64 	%rd365, [%r16+48];
	add.s32 	%r372, %r344, 7;
	shr.s32 	%r373, %r372, 5;
	add.s32 	%r374, %r373, %r344;
	shl.b32 	%r375, %r374, 3;
	add.s32 	%r17, %r315, %r375;
	ld.shared.u64 	%rd366, [%r17+56];
	bar.sync 	0;
	// begin inline asm
	griddepcontrol.launch_dependents;
	// end inline asm
	setp.lt.s32 	%p143, %r1, 64;
	sub.s32 	%r376, 64, %r1;
	mov.b64 	%rd367, -1;
	shl.b64 	%rd368, %rd367, %r376;
	selp.b64 	%rd5, %rd368, -1, %p143;
	and.b64  	%rd369, %rd360, %rd5;
	and.b64  	%rd370, %rd359, %rd5;
	setp.lt.u64 	%p144, %rd369, %rd370;
	selp.b64 	%rd371, %rd359, %rd360, %p144;
	selp.b64 	%rd372, %rd360, %rd359, %p144;
	and.b64  	%rd373, %rd362, %rd5;
	and.b64  	%rd374, %rd361, %rd5;
	setp.lt.u64 	%p145, %rd373, %rd374;
	selp.b64 	%rd375, %rd361, %rd362, %p145;
	selp.b64 	%rd376, %rd362, %rd361, %p145;
	and.b64  	%rd377, %rd364, %rd5;
	and.b64  	%rd378, %rd363, %rd5;
	setp.lt.u64 	%p146, %rd377, %rd378;
	selp.b64 	%rd379, %rd363, %rd364, %p146;
	selp.b64 	%rd380, %rd364, %rd363, %p146;
	and.b64  	%rd381, %rd366, %rd5;
	and.b64  	%rd382, %rd365, %rd5;
	setp.lt.u64 	%p147, %rd381, %rd382;
	selp.b64 	%rd383, %rd365, %rd366, %p147;
	selp.b64 	%rd384, %rd366, %rd365, %p147;
	and.b64  	%rd385, %rd376, %rd5;
	and.b64  	%rd386, %rd371, %rd5;
	setp.lt.u64 	%p148, %rd385, %rd386;
	selp.b64 	%rd387, %rd371, %rd376, %p148;
	selp.b64 	%rd388, %rd376, %rd371, %p148;
	and.b64  	%rd389, %rd380, %rd5;
	and.b64  	%rd390, %rd375, %rd5;
	setp.lt.u64 	%p149, %rd389, %rd390;
	selp.b64 	%rd391, %rd375, %rd380, %p149;
	selp.b64 	%rd392, %rd380, %rd375, %p149;
	and.b64  	%rd393, %rd384, %rd5;
	and.b64  	%rd394, %rd379, %rd5;
	setp.lt.u64 	%p150, %rd393, %rd394;
	selp.b64 	%rd395, %rd379, %rd384, %p150;
	selp.b64 	%rd396, %rd384, %rd379, %p150;
	and.b64  	%rd397, %rd388, %rd5;
	and.b64  	%rd398, %rd372, %rd5;
	setp.lt.u64 	%p151, %rd397, %rd398;
	selp.b64 	%rd399, %rd372, %rd388, %p151;
	selp.b64 	%rd400, %rd388, %rd372, %p151;
	and.b64  	%rd401, %rd392, %rd5;
	and.b64  	%rd402, %rd387, %rd5;
	setp.lt.u64 	%p152, %rd401, %rd402;
	selp.b64 	%rd403, %rd387, %rd392, %p152;
	selp.b64 	%rd404, %rd392, %rd387, %p152;
	and.b64  	%rd405, %rd396, %rd5;
	and.b64  	%rd406, %rd391, %rd5;
	setp.lt.u64 	%p153, %rd405, %rd406;
	selp.b64 	%rd407, %rd391, %rd396, %p153;
	selp.b64 	%rd408, %rd396, %rd391, %p153;
	and.b64  	%rd409, %rd383, %rd5;
	and.b64  	%rd410, %rd395, %rd5;
	setp.lt.u64 	%p154, %rd409, %rd410;
	selp.b64 	%rd411, %rd395, %rd383, %p154;
	selp.b64 	%rd412, %rd383, %rd395, %p154;
	and.b64  	%rd413, %rd404, %rd5;
	and.b64  	%rd414, %rd399, %rd5;
	setp.lt.u64 	%p155, %rd413, %rd414;
	selp.b64 	%rd415, %rd399, %rd404, %p155;
	selp.b64 	%rd416, %rd404, %rd399, %p155;
	and.b64  	%rd417, %rd408, %rd5;
	and.b64  	%rd418, %rd403, %rd5;
	setp.lt.u64 	%p156, %rd417, %rd418;
	selp.b64 	%rd419, %rd403, %rd408, %p156;
	selp.b64 	%rd420, %rd408, %rd403, %p156;
	and.b64  	%rd421, %rd412, %rd5;
	and.b64  	%rd422, %rd407, %rd5;
	setp.lt.u64 	%p157, %rd421, %rd422;
	selp.b64 	%rd423, %rd407, %rd412, %p157;
	selp.b64 	%rd424, %rd412, %rd407, %p157;
	and.b64  	%rd425, %rd416, %rd5;
	and.b64  	%rd426, %rd400, %rd5;
	setp.lt.u64 	%p158, %rd425, %rd426;
	selp.b64 	%rd427, %rd400, %rd416, %p158;
	selp.b64 	%rd428, %rd416, %rd400, %p158;
	and.b64  	%rd429, %rd420, %rd5;
	and.b64  	%rd430, %rd415, %rd5;
	setp.lt.u64 	%p159, %rd429, %rd430;
	selp.b64 	%rd431, %rd415, %rd420, %p159;
	selp.b64 	%rd432, %rd420, %rd415, %p159;
	and.b64  	%rd433, %rd424, %rd5;
	and.b64  	%rd434, %rd419, %rd5;
	setp.lt.u64 	%p160, %rd433, %rd434;
	selp.b64 	%rd435, %rd419, %rd424, %p160;
	selp.b64 	%rd436, %rd424, %rd419, %p160;
	and.b64  	%rd437, %rd411, %rd5;
	and.b64  	%rd438, %rd423, %rd5;
	setp.lt.u64 	%p161, %rd437, %rd438;
	selp.b64 	%rd439, %rd423, %rd411, %p161;
	selp.b64 	%rd440, %rd411, %rd423, %p161;
	and.b64  	%rd441, %rd432, %rd5;
	and.b64  	%rd442, %rd427, %rd5;
	setp.lt.u64 	%p162, %rd441, %rd442;
	selp.b64 	%rd443, %rd427, %rd432, %p162;
	selp.b64 	%rd444, %rd432, %rd427, %p162;
	and.b64  	%rd445, %rd436, %rd5;
	and.b64  	%rd446, %rd431, %rd5;
	setp.lt.u64 	%p163, %rd445, %rd446;
	selp.b64 	%rd447, %rd431, %rd436, %p163;
	selp.b64 	%rd448, %rd436, %rd431, %p163;
	and.b64  	%rd449, %rd440, %rd5;
	and.b64  	%rd450, %rd435, %rd5;
	setp.lt.u64 	%p164, %rd449, %rd450;
	selp.b64 	%rd451, %rd435, %rd440, %p164;
	selp.b64 	%rd452, %rd440, %rd435, %p164;
	and.b64  	%rd453, %rd444, %rd5;
	and.b64  	%rd454, %rd428, %rd5;
	setp.lt.u64 	%p165, %rd453, %rd454;
	selp.b64 	%rd455, %rd428, %rd444, %p165;
	selp.b64 	%rd528, %rd444, %rd428, %p165;
	and.b64  	%rd456, %rd448, %rd5;
	and.b64  	%rd457, %rd443, %rd5;
	setp.lt.u64 	%p166, %rd456, %rd457;
	selp.b64 	%rd458, %rd443, %rd448, %p166;
	selp.b64 	%rd459, %rd448, %rd443, %p166;
	and.b64  	%rd460, %rd452, %rd5;
	and.b64  	%rd461, %rd447, %rd5;
	setp.lt.u64 	%p167, %rd460, %rd461;
	selp.b64 	%rd462, %rd447, %rd452, %p167;
	selp.b64 	%rd463, %rd452, %rd447, %p167;
	and.b64  	%rd464, %rd439, %rd5;
	and.b64  	%rd465, %rd451, %rd5;
	setp.lt.u64 	%p168, %rd464, %rd465;
	selp.b64 	%rd543, %rd451, %rd439, %p168;
	selp.b64 	%rd466, %rd439, %rd451, %p168;
	and.b64  	%rd467, %rd459, %rd5;
	and.b64  	%rd468, %rd455, %rd5;
	setp.lt.u64 	%p169, %rd467, %rd468;
	selp.b64 	%rd526, %rd455, %rd459, %p169;
	selp.b64 	%rd527, %rd459, %rd455, %p169;
	and.b64  	%rd469, %rd463, %rd5;
	and.b64  	%rd470, %rd458, %rd5;
	setp.lt.u64 	%p170, %rd469, %rd470;
	selp.b64 	%rd524, %rd458, %rd463, %p170;
	selp.b64 	%rd525, %rd463, %rd458, %p170;
	and.b64  	%rd471, %rd466, %rd5;
	and.b64  	%rd472, %rd462, %rd5;
	setp.lt.u64 	%p171, %rd471, %rd472;
	selp.b64 	%rd522, %rd462, %rd466, %p171;
	selp.b64 	%rd523, %rd466, %rd462, %p171;
	mov.b32 	%r466, 2;
$L__BB4_2:
	mov.u32 	%r18, %r466;
	bar.sync 	0;
	add.s32 	%r377, %r18, -1;
	mov.u32 	%r378, %tid.x;
	shl.b32 	%r379, %r378, 6;
	mov.u32 	%r380, _ZZN3cub18CUB_300001_SM_10006detail10merge_sort30DeviceMergeSortBlockSortKernelINS2_10policy_hubIN6thrust24THRUST_300001_SM_1000_NS10device_ptrIyEEE9Policy600ES8_PNS0_8NullTypeES8_SC_m29MostSignificantBitsComparatorySB_EEvbT0_T1_T2_T3_T4_PT6_PT7_T5_NS1_7vsmem_tEE19static_temp_storage;
	add.s32 	%r381, %r380, %r379;
	st.shared.v2.u64 	[%r381], {%rd528, %rd527};
	st.shared.v2.u64 	[%r381+16], {%rd526, %rd525};
	st.shared.v2.u64 	[%r381+32], {%rd524, %rd523};
	st.shared.v2.u64 	[%r381+48], {%rd522, %rd543};
	bar.sync 	0;
	neg.s32 	%r382, %r18;
	and.b32  	%r383, %r378, %r382;
	shl.b32 	%r384, %r383, 3;
	shl.b32 	%r385, %r18, 2;
	and.b32  	%r386, %r377, %r378;
	shl.b32 	%r387, %r386, 3;
	min.u32 	%r19, %r387, 2048;
	min.u32 	%r20, %r384, 2048;
	add.s32 	%r388, %r20, %r385;
	min.u32 	%r21, %r388, 2048;
	add.s32 	%r389, %r21, %r385;
	min.u32 	%r22, %r389, 2048;
	sub.s32 	%r390, %r21, %r20;
	sub.s32 	%r391, %r22, %r21;
	setp.lt.s32 	%p172, %r19, %r391;
	sub.s32 	%r392, %r19, %r391;
	selp.b32 	%r469, 0, %r392, %p172;
	min.s32 	%r467, %r390, %r19;
	setp.ge.s32 	%p173, %r469, %r467;
	@%p173 bra 	$L__BB4_5;
	add.s32 	%r25, %r21, %r19;
$L__BB4_4:
	sub.s32 	%r393, %r467, %r469;
	shr.u32 	%r394, %r393, 31;
	add.s32 	%r395, %r393, %r394;
	shr.s32 	%r396, %r395, 1;
	add.s32 	%r397, %r396, %r469;
	add.s32 	%r398, %r397, %r20;
	shl.b32 	%r399, %r398, 3;
	add.s32 	%r401, %r380, %r399;
	ld.shared.u64 	%rd473, [%r401];
	not.b32 	%r402, %r397;
	add.s32 	%r403, %r25, %r402;
	shl.b32 	%r404, %r403, 3;
	add.s32 	%r405, %r380, %r404;
	ld.shared.u64 	%rd474, [%r405];
	and.b64  	%rd475, %rd474, %rd5;
	and.b64  	%rd476, %rd473, %rd5;
	setp.lt.u64 	%p174, %rd475, %rd476;
	add.s32 	%r406, %r397, 1;
	selp.b32 	%r469, %r469, %r406, %p174;
	selp.b32 	%r467, %r397, %r467, %p174;
	setp.lt.s32 	%p175, %r469, %r467;
	@%p175 bra 	$L__BB4_4;
$L__BB4_5:
	add.s32 	%r31, %r469, %r20;
	add.s32 	%r407, %r21, %r19;
	sub.s32 	%r32, %r407, %r469;
	shl.b32 	%r408, %r31, 3;
	add.s32 	%r33, %r380, %r408;
	ld.shared.u64 	%rd532, [%r33];
	shl.b32 	%r410, %r32, 3;
	add.s32 	%r34, %r380, %r410;
	ld.shared.u64 	%rd529, [%r34];
	setp.ge.s32 	%p177, %r32, %r22;
	mov.pred 	%p216, 0;
	@%p177 bra 	$L__BB4_8;
	setp.ge.s32 	%p179, %r31, %r21;
	mov.pred 	%p216, -1;
	@%p179 bra 	$L__BB4_8;
	and.b64  	%rd477, %rd529, %rd5;
	and.b64  	%rd478, %rd532, %rd5;
	setp.lt.u64 	%p216, %rd477, %rd478;
$L__BB4_8:
	selp.b64 	%rd528, %rd529, %rd532, %p216;
	selp.u32 	%r411, 1, 0, %p216;
	add.s32 	%r35, %r32, %r411;
	not.pred 	%p180, %p216;
	selp.u32 	%r412, 1, 0, %p180;
	add.s32 	%r36, %r31, %r412;
	@%p180 bra 	$L__BB4_10;
	ld.shared.u64 	%rd529, [%r34+8];
	bra.uni 	$L__BB4_11;
$L__BB4_10:
	ld.shared.u64 	%rd532, [%r33+8];
$L__BB4_11:
	setp.ge.s32 	%p182, %r35, %r22;
	mov.pred 	%p217, 0;
	@%p182 bra 	$L__BB4_14;
	setp.ge.s32 	%p184, %r36, %r21;
	mov.pred 	%p217, -1;
	@%p184 bra 	$L__BB4_14;
	and.b64  	%rd479, %rd529, %rd5;
	and.b64  	%rd480, %rd532, %rd5;
	setp.lt.u64 	%p217, %rd479, %rd480;
$L__BB4_14:
	selp.b64 	%rd527, %rd529, %rd532, %p217;
	selp.u32 	%r413, 1, 0, %p217;
	add.s32 	%r37, %r35, %r413;
	not.pred 	%p185, %p217;
	selp.u32 	%r414, 1, 0, %p185;
	add.s32 	%r38, %r36, %r414;
	@%p217 bra 	$L__BB4_16;
	shl.b32 	%r415, %r38, 3;
	add.s32 	%r417, %r380, %r415;
	ld.shared.u64 	%rd532, [%r417];
	bra.uni 	$L__BB4_17;
$L__BB4_16:
	shl.b32 	%r418, %r37, 3;
	add.s32 	%r420, %r380, %r418;
	ld.shared.u64 	%rd529, [%r420];
$L__BB4_17:
	setp.ge.s32 	%p187, %r37, %r22;
	mov.pred 	%p218, 0;
	@%p187 bra 	$L__BB4_20;
	setp.ge.s32 	%p189, %r38, %r21;
	mov.pred 	%p218, -1;
	@%p189 bra 	$L__BB4_20;
	and.b64  	%rd481, %rd529, %rd5;
	and.b64  	%rd482, %rd532, %rd5;
	setp.lt.u64 	%p218, %rd481, %rd482;
$L__BB4_20:
	selp.b64 	%rd526, %rd529, %rd532, %p218;
	selp.u32 	%r421, 1, 0, %p218;
	add.s32 	%r39, %r37, %r421;
	not.pred 	%p190, %p218;
	selp.u32 	%r422, 1, 0, %p190;
	add.s32 	%r40, %r38, %r422;
	@%p218 bra 	$L__BB4_22;
	shl.b32 	%r423, %r40, 3;
	add.s32 	%r425, %r380, %r423;
	ld.shared.u64 	%rd532, [%r425];
	bra.uni 	$L__BB4_23;
$L__BB4_22:
	shl.b32 	%r426, %r39, 3;
	add.s32 	%r428, %r380, %r426;
	ld.shared.u64 	%rd529, [%r428];
$L__BB4_23:
	setp.ge.s32 	%p192, %r39, %r22;
	mov.pred 	%p219, 0;
	@%p192 bra 	$L__BB4_26;
	setp.ge.s32 	%p194, %r40, %r21;
	mov.pred 	%p219, -1;
	@%p194 bra 	$L__BB4_26;
	and.b64  	%rd483, %rd529, %rd5;
	and.b64  	%rd484, %rd532, %rd5;
	setp.lt.u64 	%p219, %rd483, %rd484;
$L__BB4_26:
	selp.b64 	%rd525, %rd529, %rd532, %p219;
	selp.u32 	%r429, 1, 0, %p219;
	add.s32 	%r41, %r39, %r429;
	not.pred 	%p195, %p219;
	selp.u32 	%r430, 1, 0, %p195;
	add.s32 	%r42, %r40, %r430;
	@%p219 bra 	$L__BB4_28;
	shl.b32 	%r431, %r42, 3;
	mov.u32 	%r432, _ZZN3cub18CUB_300001_SM_10006detail10merge_sort30DeviceMergeSortBlockSortKernelINS2_10policy_hubIN6thrust24THRUST_300001_SM_1000_NS10device_ptrIyEEE9Policy600ES8_PNS0_8NullTypeES8_SC_m29MostSignificantBitsComparatorySB_EEvbT0_T1_T2_T3_T4_PT6_PT7_T5_NS1_7vsmem_tEE19static_temp_storage;
	add.s32 	%r433, %r432, %r431;
	ld.shared.u64 	%rd532, [%r433];
	bra.uni 	$L__BB4_29;
$L__BB4_28:
	shl.b32 	%r434, %r41, 3;
	mov.u32 	%r435, _ZZN3cub18CUB_300001_SM_10006detail10merge_sort30DeviceMergeSortBlockSortKernelINS2_10policy_hubIN6thrust24THRUST_300001_SM_1000_NS10device_ptrIyEEE9Policy600ES8_PNS0_8NullTypeES8_SC_m29MostSignificantBitsComparatorySB_EEvbT0_T1_T2_T3_T4_PT6_PT7_T5_NS1_7vsmem_tEE19static_temp_storage;
	add.s32 	%r436, %r435, %r434;
	ld.shared.u64 	%rd529, [%r436];
$L__BB4_29:
	setp.ge.s32 	%p197, %r41, %r22;
	mov.pred 	%p220, 0;
	@%p197 bra 	$L__BB4_32;
	setp.ge.s32 	%p199, %r42, %r21;
	mov.pred 	%p220, -1;
	@%p199 bra 	$L__BB4_32;
	and.b64  	%rd485, %rd529, %rd5;
	and.b64  	%rd486, %rd532, %rd5;
	setp.lt.u64 	%p220, %rd485, %rd486;
$L__BB4_32:
	selp.b64 	%rd524, %rd529, %rd532, %p220;
	selp.u32 	%r437, 1, 0, %p220;
	add.s32 	%r43, %r41, %r437;
	not.pred 	%p200, %p220;
	selp.u32 	%r438, 1, 0, %p200;
	add.s32 	%r44, %r42, %r438;
	@%p220 bra 	$L__BB4_34;
	shl.b32 	%r439, %r44, 3;
	mov.u32 	%r440, _ZZN3cub18CUB_300001_SM_10006detail10merge_sort30DeviceMergeSortBlockSortKernelINS2_10policy_hubIN6thrust24THRUST_300001_SM_1000_NS10device_ptrIyEEE9Policy600ES8_PNS0_8NullTypeES8_SC_m29MostSignificantBitsComparatorySB_EEvbT0_T1_T2_T3_T4_PT6_PT7_T5_NS1_7vsmem_tEE19static_temp_storage;
	add.s32 	%r441, %r440, %r439;
	ld.shared.u64 	%rd532, [%r441];
	bra.uni 	$L__BB4_35;
$L__BB4_34:
	shl.b32 	%r442, %r43, 3;
	mov.u32 	%r443, _ZZN3cub18CUB_300001_SM_10006detail10merge_sort30DeviceMergeSortBlockSortKernelINS2_10policy_hubIN6thrust24THRUST_300001_SM_1000_NS10device_ptrIyEEE9Policy600ES8_PNS0_8NullTypeES8_SC_m29MostSignificantBitsComparatorySB_EEvbT0_T1_T2_T3_T4_PT6_PT7_T5_NS1_7vsmem_tEE19static_temp_storage;
	add.s32 	%r444, %r443, %r442;
	ld.shared.u64 	%rd529, [%r444];
$L__BB4_35:
	setp.ge.s32 	%p202, %r43, %r22;
	mov.pred 	%p221, 0;
	@%p202 bra 	$L__BB4_38;
	setp.ge.s32 	%p204, %r44, %r21;
	mov.pred 	%p221, -1;
	@%p204 bra 	$L__BB4_38;
	and.b64  	%rd487, %rd529, %rd5;
	and.b64  	%rd488, %rd532, %rd5;
	setp.lt.u64 	%p221, %rd487, %rd488;
$L__BB4_38:
	selp.b64 	%rd523, %rd529, %rd532, %p221;
	selp.u32 	%r445, 1, 0, %p221;
	add.s32 	%r45, %r43, %r445;
	not.pred 	%p205, %p221;
	selp.u32 	%r446, 1, 0, %p205;
	add.s32 	%r46, %r44, %r446;
	@%p221 bra 	$L__BB4_40;
	shl.b32 	%r447, %r46, 3;
	mov.u32 	%r448, _ZZN3cub18CUB_300001_SM_10006detail10merge_sort30DeviceMergeSortBlockSortKernelINS2_10policy_hubIN6thrust24THRUST_300001_SM_1000_NS10device_ptrIyEEE9Policy600ES8_PNS0_8NullTypeES8_SC_m29MostSignificantBitsComparatorySB_EEvbT0_T1_T2_T3_T4_PT6_PT7_T5_NS1_7vsmem_tEE19static_temp_storage;
	add.s32 	%r449, %r448, %r447;
	ld.shared.u64 	%rd532, [%r449];
	bra.uni 	$L__BB4_41;
$L__BB4_40:
	shl.b32 	%r450, %r45, 3;
	mov.u32 	%r451, _ZZN3cub18CUB_300001_SM_10006detail10merge_sort30DeviceMergeSortBlockSortKernelINS2_10policy_hubIN6thrust24THRUST_300001_SM_1000_NS10device_ptrIyEEE9Policy600ES8_PNS0_8NullTypeES8_SC_m29MostSignificantBitsComparatorySB_EEvbT0_T1_T2_T3_T4_PT6_PT7_T5_NS1_7vsmem_tEE19static_temp_storage;
	add.s32 	%r452, %r451, %r450;
	ld.shared.u64 	%rd529, [%r452];
$L__BB4_41:
	setp.ge.s32 	%p207, %r45, %r22;
	mov.pred 	%p222, 0;
	@%p207 bra 	$L__BB4_44;
	setp.ge.s32 	%p209, %r46, %r21;
	mov.pred 	%p222, -1;
	@%p209 bra 	$L__BB4_44;
	and.b64  	%rd489, %rd529, %rd5;
	and.b64  	%rd490, %rd532, %rd5;
	setp.lt.u64 	%p222, %rd489, %rd490;
$L__BB4_44:
	selp.b64 	%rd522, %rd529, %rd532, %p222;
	selp.u32 	%r453, 1, 0, %p222;
	add.s32 	%r47, %r45, %r453;
	not.pred 	%p210, %p222;
	selp.u32 	%r454, 1, 0, %p210;
	add.s32 	%r48, %r46, %r454;
	@%p222 bra 	$L__BB4_46;
	shl.b32 	%r455, %r48, 3;
	mov.u32 	%r456, _ZZN3cub18CUB_300001_SM_10006detail10merge_sort30DeviceMergeSortBlockSortKernelINS2_10policy_hubIN6thrust24THRUST_300001_SM_1000_NS10device_ptrIyEEE9Policy600ES8_PNS0_8NullTypeES8_SC_m29MostSignificantBitsComparatorySB_EEvbT0_T1_T2_T3_T4_PT6_PT7_T5_NS1_7vsmem_tEE19static_temp_storage;
	add.s32 	%r457, %r456, %r455;
	ld.shared.u64 	%rd532, [%r457];
	bra.uni 	$L__BB4_47;
$L__BB4_46:
	shl.b32 	%r458, %r47, 3;
	mov.u32 	%r459, _ZZN3cub18CUB_300001_SM_10006detail10merge_sort30DeviceMergeSortBlockSortKernelINS2_10policy_hubIN6thrust24THRUST_300001_SM_1000_NS10device_ptrIyEEE9Policy600ES8_PNS0_8NullTypeES8_SC_m29MostSignificantBitsComparatorySB_EEvbT0_T1_T2_T3_T4_PT6_PT7_T5_NS1_7vsmem_tEE19static_temp_storage;
	add.s32 	%r460, %r459, %r458;
	ld.shared.u64 	%rd529, [%r460];
$L__BB4_47:
	setp.ge.s32 	%p211, %r47, %r22;
	mov.u64 	%rd543, %rd532;
	@%p211 bra 	$L__BB4_50;
	setp.ge.s32 	%p212, %r48, %r21;
	mov.u64 	%rd543, %rd529;
	@%p212 bra 	$L__BB4_50;
	and.b64  	%rd491, %rd529, %rd5;
	and.b64  	%rd492, %rd532, %rd5;
	setp.lt.u64 	%p213, %rd491, %rd492;
	selp.b64 	%rd543, %rd529, %rd532, %p213;
$L__BB4_50:
	shl.b32 	%r466, %r18, 1;
	setp.lt.u32 	%p214, %r18, 129;
	@%p214 bra 	$L__BB4_2;
	ld.param.s8 	%rs3, [_ZN3cub18CUB_300001_SM_10006detail10merge_sort30DeviceMergeSortBlockSortKernelINS2_10policy_hubIN6thrust24THRUST_300001_SM_1000_NS10device_ptrIyEEE9Policy600ES8_PNS0_8NullTypeES8_SC_m29MostSignificantBitsComparatorySB_EEvbT0_T1_T2_T3_T4_PT6_PT7_T5_NS1_7vsmem_tE_param_0];
	bar.sync 	0;
	setp.eq.s16 	%p215, %rs3, 0;
	@%p215 bra 	$L__BB4_53;
	st.shared.u64 	[%r10], %rd528;
	st.shared.u64 	[%r11+8], %rd527;
	st.shared.u64 	[%r12+16], %rd526;
	st.shared.u64 	[%r13+24], %rd525;
	st.shared.u64 	[%r14+32], %rd524;
	st.shared.u64 	[%r15+40], %rd523;
	st.shared.u64 	[%r16+48], %rd522;
	st.shared.u64 	[%r17+56], %rd543;
	bar.warp.sync 	-1;
	ld.shared.u64 	%rd493, [%r2];
	ld.shared.u64 	%rd494, [%r3+256];
	ld.shared.u64 	%rd495, [%r4+512];
	ld.shared.u64 	%rd496, [%r5+768];
	ld.shared.u64 	%rd497, [%r6+1024];
	ld.shared.u64 	%rd498, [%r7+1280];
	ld.shared.u64 	%rd499, [%r8+1536];
	ld.shared.u64 	%rd500, [%r9+1792];
	mov.u32 	%r461, %tid.x;
	shl.b32 	%r462, %r461, 3;
	and.b32  	%r463, %r462, 7936;
	cvt.u64.u32 	%rd501, %r463;
	and.b32  	%r464, %r461, 31;
	cvt.u64.u32 	%rd502, %r464;
	mov.u32 	%r465, %ctaid.x;
	mul.wide.u32 	%rd503, %r465, 2048;
	or.b64  	%rd504, %rd503, %rd502;
	add.s64 	%rd505, %rd504, %rd501;
	shl.b64 	%rd506, %rd505, 3;
	add.s64 	%rd507, %rd2, %rd506;
	st.global.u64 	[%rd507], %rd493;
	st.global.u64 	[%rd507+256], %rd494;
	st.global.u64 	[%rd507+512], %rd495;
	st.global.u64 	[%rd507+768], %rd496;
	st.global.u64 	[%rd507+1024], %rd497;
	st.global.u64 	[%rd507+1280], %rd498;
	st.global.u64 	[%rd507+1536], %rd499;
	st.global.u64 	[%rd507+1792], %rd500;
	bra.uni 	$L__BB4_170;
$L__BB4_53:
	ld.param.u64 	%rd520, [_ZN3cub18CUB_300001_SM_10006detail10merge_sort30DeviceMergeSortBlockSortKernelINS2_10policy_hubIN6thrust24THRUST_300001_SM_1000_NS10device_ptrIyEEE9Policy600ES8_PNS0_8NullTypeES8_SC_m29MostSignificantBitsComparatorySB_EEvbT0_T1_T2_T3_T4_PT6_PT7_T5_NS1_7vsmem_tE_param_6];
	st.shared.u64 	[%r10], %rd528;
	st.shared.u64 	[%r11+8], %rd527;
	st.shared.u64 	[%r12+16], %rd526;
	st.shared.u64 	[%r13+24], %rd525;
	st.shared.u64 	[%r14+32], %rd524;
	st.shared.u64 	[%r15+40], %rd523;
	st.shared.u64 	[%r16+48], %rd522;
	st.shared.u64 	[%r17+56], %rd543;
	bar.warp.sync 	-1;
	ld.shared.u64 	%rd508, [%r2];
	ld.shared.u64 	%rd509, [%r3+256];
	ld.shared.u64 	%rd510, [%r4+512];
	ld.shared.u64 	%rd511, [%r5+768];
	ld.shared.u64 	%rd512, [%r6+1024];
	ld.shared.u64 	%rd513, [%r7+1280];
	ld.shared.u64 	%rd514, [%r8+1536];
	ld.shared.u64 	%rd515, [%r9+1792];
	cvta.to.global.u64 	%rd516, %rd520;
	add.s64 	%rd518, %rd516, %rd349;
	st.global.u64 	[%rd518], %rd508;
	st.global.u64 	[%rd518+256], %rd509;
	st.global.u64 	[%rd518+512], %rd510;
	st.global.u64 	[%rd518+768], %rd511;
	st.global.u64 	[%rd518+1024], %rd512;
	st.global.u64 	[%rd518+1280], %rd513;
	st.global.u64 	[%rd518+1536], %rd514;
	st.global.u64 	[%rd518+1792], %rd515;
	bra.uni 	$L__BB4_170;
$L__BB4_54:
	cvt.u32.u64 	%r111, %rd3;
	cvt.u32.u64 	%r112, %rd188;
	sub.s32 	%r113, %r112, %r111;
	min.s32 	%r50, %r113, 2048;
	// begin inline asm
	griddepcontrol.wait;
	// end inline asm
	shl.b64 	%rd195, %rd3, 3;
	add.s64 	%rd196, %rd1, %rd195;
	mov.u32 	%r51, %tid.x;
	ld.global.u64 	%rd551, [%rd196];
	and.b32  	%r114, %r51, 31;
	shl.b32 	%r115, %r51, 3;
	and.b32  	%r116, %r115, 7936;
	or.b32  	%r52, %r116, %r114;
	setp.ge.s32 	%p30, %r52, %r50;
	shl.b32 	%r117, %r52, 3;
	cvt.u64.u32 	%rd197, %r117;
	add.s64 	%rd62, %rd196, %rd197;
	mov.u64 	%rd544, %rd551;
	@%p30 bra 	$L__BB4_56;
	ld.global.u64 	%rd544, [%rd62];
$L__BB4_56:
	add.s32 	%r118, %r52, 32;
	setp.ge.s32 	%p31, %r118, %r50;
	mov.u64 	%rd545, %rd551;
	@%p31 bra 	$L__BB4_58;
	ld.global.u64 	%rd545, [%rd62+256];
$L__BB4_58:
	add.s32 	%r119, %r52, 64;
	setp.ge.s32 	%p32, %r119, %r50;
	mov.u64 	%rd546, %rd551;
	@%p32 bra 	$L__BB4_60;
	ld.global.u64 	%rd546, [%rd62+512];
$L__BB4_60:
	add.s32 	%r120, %r52, 96;
	setp.ge.s32 	%p33, %r120, %r50;
	mov.u64 	%rd547, %rd551;
	@%p33 bra 	$L__BB4_62;
	ld.global.u64 	%rd547, [%rd62+768];
$L__BB4_62:
	add.s32 	%r121, %r52, 128;
	setp.ge.s32 	%p34, %r121, %r50;
	mov.u64 	%rd548, %rd551;
	@%p34 bra 	$L__BB4_64;
	ld.global.u64 	%rd548, [%rd62+1024];
$L__BB4_64:
	add.s32 	%r122, %r52, 160;
	setp.ge.s32 	%p35, %r122, %r50;
	mov.u64 	%rd549, %rd551;
	@%p35 bra 	$L__BB4_66;
	ld.global.u64 	%rd549, [%rd62+1280];
$L__BB4_66:
	add.s32 	%r123, %r52, 192;
	setp.ge.s32 	%p36, %r123, %r50;
	mov.u64 	%rd550, %rd551;
	@%p36 bra 	$L__BB4_68;
	ld.global.u64 	%rd550, [%rd62+1536];
$L__BB4_68:
	add.s32 	%r124, %r52, 224;
	setp.ge.s32 	%p37, %r124, %r50;
	@%p37 bra 	$L__BB4_70;
	ld.global.u64 	%rd551, [%rd62+1792];
$L__BB4_70:
	// begin inline asm
	mov.u32 %r125, %laneid;
	// end inline asm
	shl.b32 	%r53, %r51, 3;
	and.b32  	%r126, %r53, 7936;
	add.s32 	%r127, %r125, %r126;
	shr.s32 	%r128, %r127, 5;
	add.s32 	%r129, %r128, %r127;
	shl.b32 	%r130, %r129, 3;
	mov.u32 	%r131, _ZZN3cub18CUB_300001_SM_10006detail10merge_sort30DeviceMergeSortBlockSortKernelINS2_10policy_hubIN6thrust24THRUST_300001_SM_1000_NS10device_ptrIyEEE9Policy600ES8_PNS0_8NullTypeES8_SC_m29MostSignificantBitsComparatorySB_EEvbT0_T1_T2_T3_T4_PT6_PT7_T5_NS1_7vsmem_tEE19static_temp_storage;
	add.s32 	%r54, %r131, %r130;
	st.shared.u64 	[%r54], %rd544;
	add.s32 	%r132, %r127, 32;
	shr.s32 	%r133, %r132, 5;
	add.s32 	%r134, %r133, %r127;
	shl.b32 	%r135, %r134, 3;
	add.s32 	%r55, %r131, %r135;
	st.shared.u64 	[%r55+256], %rd545;
	add.s32 	%r136, %r127, 64;
	shr.s32 	%r137, %r136, 5;
	add.s32 	%r138, %r137, %r127;
	shl.b32 	%r139, %r138, 3;
	add.s32 	%r56, %r131, %r139;
	st.shared.u64 	[%r56+512], %rd546;
	add.s32 	%r140, %r127, 96;
	shr.s32 	%r141, %r140, 5;
	add.s32 	%r142, %r141, %r127;
	shl.b32 	%r143, %r142, 3;
	add.s32 	%r57, %r131, %r143;
	st.shared.u64 	[%r57+768], %rd547;
	add.s32 	%r144, %r127, 128;
	shr.s32 	%r145, %r144, 5;
	add.s32 	%r146, %r145, %r127;
	shl.b32 	%r147, %r146, 3;
	add.s32 	%r58, %r131, %r147;
	st.shared.u64 	[%r58+1024], %rd548;
	add.s32 	%r148, %r127, 160;
	shr.s32 	%r149, %r148, 5;
	add.s32 	%r150, %r149, %r127;
	shl.b32 	%r151, %r150, 3;
	add.s32 	%r59, %r131, %r151;
	st.shared.u64 	[%r59+1280], %rd549;
	add.s32 	%r152, %r127, 192;
	shr.s32 	%r153, %r152, 5;
	add.s32 	%r154, %r153, %r127;
	shl.b32 	%r155, %r154, 3;
	add.s32 	%r60, %r131, %r155;
	st.shared.u64 	[%r60+1536], %rd550;
	add.s32 	%r156, %r127, 224;
	shr.s32 	%r157, %r156, 5;
	add.s32 	%r158, %r157, %r127;
	shl.b32 	%r159, %r158, 3;
	add.s32 	%r61, %r131, %r159;
	st.shared.u64 	[%r61+1792], %rd551;
	bar.warp.sync 	-1;
	mad.lo.s32 	%r160, %r125, 7, %r127;
	shr.s32 	%r161, %r160, 5;
	add.s32 	%r162, %r161, %r160;
	shl.b32 	%r163, %r162, 3;
	add.s32 	%r62, %r131, %r163;
	ld.shared.u64 	%rd579, [%r62];
	add.s32 	%r164, %r160, 1;
	shr.s32 	%r165, %r164, 5;
	add.s32 	%r166, %r165, %r160;
	shl.b32 	%r167, %r166, 3;
	add.s32 	%r63, %r131, %r167;
	ld.shared.u64 	%rd80, [%r63+8];
	add.s32 	%r168, %r160, 2;
	shr.s32 	%r169, %r168, 5;
	add.s32 	%r170, %r169, %r160;
	shl.b32 	%r171, %r170, 3;
	add.s32 	%r64, %r131, %r171;
	ld.shared.u64 	%rd81, [%r64+16];
	add.s32 	%r172, %r160, 3;
	shr.s32 	%r173, %r172, 5;
	add.s32 	%r174, %r173, %r160;
	shl.b32 	%r175, %r174, 3;
	add.s32 	%r65, %r131, %r175;
	ld.shared.u64 	%rd82, [%r65+24];
	add.s32 	%r176, %r160, 4;
	shr.s32 	%r177, %r176, 5;
	add.s32 	%r178, %r177, %r160;
	shl.b32 	%r179, %r178, 3;
	add.s32 	%r66, %r131, %r179;
	ld.shared.u64 	%rd83, [%r66+32];
	add.s32 	%r180, %r160, 5;
	shr.s32 	%r181, %r180, 5;
	add.s32 	%r182, %r181, %r160;
	shl.b32 	%r183, %r182, 3;
	add.s32 	%r67, %r131, %r183;
	ld.shared.u64 	%rd84, [%r67+40];
	add.s32 	%r184, %r160, 6;
	shr.s32 	%r185, %r184, 5;
	add.s32 	%r186, %r185, %r160;
	shl.b32 	%r187, %r186, 3;
	add.s32 	%r68, %r131, %r187;
	ld.shared.u64 	%rd85, [%r68+48];
	add.s32 	%r188, %r160, 7;
	shr.s32 	%r189, %r188, 5;
	add.s32 	%r190, %r189, %r160;
	shl.b32 	%r191, %r190, 3;
	add.s32 	%r69, %r131, %r191;
	ld.shared.u64 	%rd86, [%r69+56];
	bar.sync 	0;
	// begin inline asm
	griddepcontrol.launch_dependents;
	// end inline asm
	setp.lt.s32 	%p38, %r1, 64;
	sub.s32 	%r192, 64, %r1;
	mov.b64 	%rd198, -1;
	shl.b64 	%rd199, %rd198, %r192;
	selp.b64 	%rd87, %rd199, -1, %p38;
	or.b32  	%r193, %r53, 1;
	setp.ge.u32 	%p39, %r193, %r50;
	mov.u64 	%rd570, %rd579;
	mov.u64 	%rd554, %rd579;
	@%p39 bra 	$L__BB4_72;
	and.b64  	%rd200, %rd579, %rd87;
	and.b64  	%rd201, %rd80, %rd87;
	setp.lt.u64 	%p40, %rd200, %rd201;
	selp.b64 	%rd554, %rd80, %rd579, %p40;
	mov.u64 	%rd570, %rd80;
$L__BB4_72:
	add.s32 	%r194, %r53, 2;
	setp.ge.u32 	%p41, %r194, %r50;
	mov.u64 	%rd556, %rd554;
	@%p41 bra 	$L__BB4_74;
	and.b64  	%rd202, %rd554, %rd87;
	and.b64  	%rd203, %rd81, %rd87;
	setp.lt.u64 	%p42, %rd202, %rd203;
	selp.b64 	%rd556, %rd81, %rd554, %p42;
	mov.u64 	%rd554, %rd81;
$L__BB4_74:
	add.s32 	%r195, %r53, 3;
	setp.ge.u32 	%p43, %r195, %r50;
	mov.u64 	%rd558, %rd556;
	@%p43 bra 	$L__BB4_76;
	and.b64  	%rd204, %rd556, %rd87;
	and.b64  	%rd205, %rd82, %rd87;
	setp.lt.u64 	%p44, %rd204, %rd205;
	selp.b64 	%rd558, %rd82, %rd556, %p44;
	mov.u64 	%rd556, %rd82;
$L__BB4_76:
	add.s32 	%r196, %r53, 4;
	setp.ge.u32 	%p45, %r196, %r50;
	mov.u64 	%rd560, %rd558;
	@%p45 bra 	$L__BB4_78;
	and.b64  	%rd206, %rd558, %rd87;
	and.b64  	%rd207, %rd83, %rd87;
	setp.lt.u64 	%p46, %rd206, %rd207;
	selp.b64 	%rd560, %rd83, %rd558, %p46;
	mov.u64 	%rd558, %rd83;
$L__BB4_78:
	add.s32 	%r197, %r53, 5;
	setp.ge.u32 	%p47, %r197, %r50;
	mov.u64 	%rd562, %rd560;
	@%p47 bra 	$L__BB4_80;
	and.b64  	%rd208, %rd560, %rd87;
	and.b64  	%rd209, %rd84, %rd87;
	setp.lt.u64 	%p48, %rd208, %rd209;
	selp.b64 	%rd562, %rd84, %rd560, %p48;
	mov.u64 	%rd560, %rd84;
$L__BB4_80:
	add.s32 	%r198, %r53, 6;
	setp.ge.u32 	%p49, %r198, %r50;
	mov.u64 	%rd563, %rd562;
	@%p49 bra 	$L__BB4_82;
	and.b64  	%rd210, %rd562, %rd87;
	and.b64  	%rd211, %rd85, %rd87;
	setp.lt.u64 	%p50, %rd210, %rd211;
	selp.b64 	%rd563, %rd85, %rd562, %p50;
	mov.u64 	%rd562, %rd85;
$L__BB4_82:
	add.s32 	%r199, %r53, 7;
	setp.lt.u32 	%p51, %r199, %r50;
	selp.b64 	%rd594, %rd86, %rd563, %p51;
	setp.ge.u32 	%p52, %r53, %r50;
	@%p52 bra 	$L__BB4_84;
	and.b64  	%rd212, %rd570, %rd87;
	and.b64  	%rd213, %rd579, %rd87;
	setp.lt.u64 	%p53, %rd212, %rd213;
	selp.b64 	%rd214, %rd579, %rd570, %p53;
	selp.b64 	%rd215, %rd570, %rd579, %p53;
	and.b64  	%rd216, %rd556, %rd87;
	and.b64  	%rd217, %rd554, %rd87;
	setp.lt.u64 	%p54, %rd216, %rd217;
	selp.b64 	%rd218, %rd554, %rd556, %p54;
	selp.b64 	%rd219, %rd556, %rd554, %p54;
	and.b64  	%rd220, %rd560, %rd87;
	and.b64  	%rd221, %rd558, %rd87;
	setp.lt.u64 	%p55, %rd220, %rd221;
	selp.b64 	%rd222, %rd558, %rd560, %p55;
	selp.b64 	%rd223, %rd560, %rd558, %p55;
	and.b64  	%rd224, %rd594, %rd87;
	and.b64  	%rd225, %rd562, %rd87;
	setp.lt.u64 	%p56, %rd224, %rd225;
	selp.b64 	%rd226, %rd562, %rd594, %p56;
	selp.b64 	%rd227, %rd594, %rd562, %p56;
	and.b64  	%rd228, %rd219, %rd87;
	and.b64  	%rd229, %rd214, %rd87;
	setp.lt.u64 	%p57, %rd228, %rd229;
	selp.b64 	%rd230, %rd214, %rd219, %p57;
	selp.b64 	%rd231, %rd219, %rd214, %p57;
	and.b64  	%rd232, %rd223, %rd87;
	and.b64  	%rd233, %rd218, %rd87;
	setp.lt.u64 	%p58, %rd232, %rd233;
	selp.b64 	%rd234, %rd218, %rd223, %p58;
	selp.b64 	%rd235, %rd223, %rd218, %p58;
	and.b64  	%rd236, %rd227, %rd87;
	and.b64  	%rd237, %rd222, %rd87;
	setp.lt.u64 	%p59, %rd236, %rd237;
	selp.b64 	%rd238, %rd222, %rd227, %p59;
	selp.b64 	%rd239, %rd227, %rd222, %p59;
	and.b64  	%rd240, %rd231, %rd87;
	and.b64  	%rd241, %rd215, %rd87;
	setp.lt.u64 	%p60, %rd240, %rd241;
	selp.b64 	%rd242, %rd215, %rd231, %p60;
	selp.b64 	%rd243, %rd231, %rd215, %p60;
	and.b64  	%rd244, %rd235, %rd87;
	and.b64  	%rd245, %rd230, %rd87;
	setp.lt.u64 	%p61, %rd244, %rd245;
	selp.b64 	%rd246, %rd230, %rd235, %p61;
	selp.b64 	%rd247, %rd235, %rd230, %p61;
	and.b64  	%rd248, %rd239, %rd87;
	and.b64  	%rd249, %rd234, %rd87;
	setp.lt.u64 	%p62, %rd248, %rd249;
	selp.b64 	%rd250, %rd234, %rd239, %p62;
	selp.b64 	%rd251, %rd239, %rd234, %p62;
	and.b64  	%rd252, %rd226, %rd87;
	and.b64  	%rd253, %rd238, %rd87;
	setp.lt.u64 	%p63, %rd252, %rd253;
	selp.b64 	%rd254, %rd238, %rd226, %p63;
	selp.b64 	%rd255, %rd226, %rd238, %p63;
	and.b64  	%rd256, %rd247, %rd87;
	and.b64  	%rd257, %rd242, %rd87;
	setp.lt.u64 	%p64, %rd256, %rd257;
	selp.b64 	%rd258, %rd242, %rd247, %p64;
	selp.b64 	%rd259, %rd247, %rd242, %p64;
	and.b64  	%rd260, %rd251, %rd87;
	and.b64  	%rd261, %rd246, %rd87;
	setp.lt.u64 	%p65, %rd260, %rd261;
	selp.b64 	%rd262, %rd246, %rd251, %p65;
	selp.b64 	%rd263, %rd251, %rd246, %p65;
	and.b64  	%rd264, %rd255, %rd87;
	and.b64  	%rd265, %rd250, %rd87;
	setp.lt.u64 	%p66, %rd264, %rd265;
	selp.b64 	%rd266, %rd250, %rd255, %p66;
	selp.b64 	%rd267, %rd255, %rd250, %p66;
	and.b64  	%rd268, %rd259, %rd87;
	and.b64  	%rd269, %rd243, %rd87;
	setp.lt.u64 	%p67, %rd268, %rd269;
	selp.b64 	%rd270, %rd243, %rd259, %p67;
	selp.b64 	%rd271, %rd259, %rd243, %p67;
	and.b64  	%rd272, %rd263, %rd87;
	and.b64  	%rd273, %rd258, %rd87;
	setp.lt.u64 	%p68, %rd272, %rd273;
	selp.b64 	%rd274, %rd258, %rd263, %p68;
	selp.b64 	%rd275, %rd263, %rd258, %p68;
	and.b64  	%rd276, %rd267, %rd87;
	and.b64  	%rd277, %rd262, %rd87;
	setp.lt.u64 	%p69, %rd276, %rd277;
	selp.b64 	%rd278, %rd262, %rd267, %p69;
	selp.b64 	%rd279, %rd267, %rd262, %p69;
	and.b64  	%rd280, %rd254, %rd87;
	and.b64  	%rd281, %rd266, %rd87;
	setp.lt.u64 	%p70, %rd280, %rd281;
	selp.b64 	%rd282, %rd266, %rd254, %p70;
	selp.b64 	%rd283, %rd254, %rd266, %p70;
	and.b64  	%rd284, %rd275, %rd87;
	and.b64  	%rd285, %rd270, %rd87;
	setp.lt.u64 	%p71, %rd284, %rd285;
	selp.b64 	%rd286, %rd270, %rd275, %p71;
	selp.b64 	%rd287, %rd275, %rd270, %p71;
	and.b64  	%rd288, %rd279, %rd87;
	and.b64  	%rd289, %rd274, %rd87;
	setp.lt.u64 	%p72, %rd288, %rd289;
	selp.b64 	%rd290, %rd274, %rd279, %p72;
	selp.b64 	%rd291, %rd279, %rd274, %p72;
	and.b64  	%rd292, %rd283, %rd87;
	and.b64  	%rd293, %rd278, %rd87;
	setp.lt.u64 	%p73, %rd292, %rd293;
	selp.b64 	%rd294, %rd278, %rd283, %p73;
	selp.b64 	%rd295, %rd283, %rd278, %p73;
	and.b64  	%rd296, %rd287, %rd87;
	and.b64  	%rd297, %rd271, %rd87;
	setp.lt.u64 	%p74, %rd296, %rd297;
	selp.b64 	%rd298, %rd271, %rd287, %p74;
	selp.b64 	%rd579, %rd287, %rd271, %p74;
	and.b64  	%rd299, %rd291, %rd87;
	and.b64  	%rd300, %rd286, %rd87;
	setp.lt.u64 	%p75, %rd299, %rd300;
	selp.b64 	%rd301, %rd286, %rd291, %p75;
	selp.b64 	%rd302, %rd291, %rd286, %p75;
	and.b64  	%rd303, %rd295, %rd87;
	and.b64  	%rd304, %rd290, %rd87;
	setp.lt.u64 	%p76, %rd303, %rd304;
	selp.b64 	%rd305, %rd290, %rd295, %p76;
	selp.b64 	%rd306, %rd295, %rd290, %p76;
	and.b64  	%rd307, %rd282, %rd87;
	and.b64  	%rd308, %rd294, %rd87;
	setp.lt.u64 	%p77, %rd307, %rd308;
	selp.b64 	%rd594, %rd294, %rd282, %p77;
	selp.b64 	%rd309, %rd282, %rd294, %p77;
	and.b64  	%rd310, %rd302, %rd87;
	and.b64  	%rd311, %rd298, %rd87;
	setp.lt.u64 	%p78, %rd310, %rd311;
	selp.b64 	%rd554, %rd298, %rd302, %p78;
	selp.b64 	%rd570, %rd302, %rd298, %p78;
	and.b64  	%rd312, %rd306, %rd87;
	and.b64  	%rd313, %rd301, %rd87;
	setp.lt.u64 	%p79, %rd312, %rd313;
	selp.b64 	%rd558, %rd301, %rd306, %p79;
	selp.b64 	%rd556, %rd306, %rd301, %p79;
	and.b64  	%rd314, %rd309, %rd87;
	and.b64  	%rd315, %rd305, %rd87;
	setp.lt.u64 	%p80, %rd314, %rd315;
	selp.b64 	%rd562, %rd305, %rd309, %p80;
	selp.b64 	%rd560, %rd309, %rd305, %p80;
$L__BB4_84:
	mov.b32 	%r470, 2;
	shl.b32 	%r202, %r51, 6;
	mov.u32 	%r203, _ZZN3cub18CUB_300001_SM_10006detail10merge_sort30DeviceMergeSortBlockSortKernelINS2_10policy_hubIN6thrust24THRUST_300001_SM_1000_NS10device_ptrIyEEE9Policy600ES8_PNS0_8NullTypeES8_SC_m29MostSignificantBitsComparatorySB_EEvbT0_T1_T2_T3_T4_PT6_PT7_T5_NS1_7vsmem_tEE19static_temp_storage;
	add.s32 	%r204, %r203, %r202;
$L__BB4_85:
	mov.u32 	%r70, %r470;
	bar.sync 	0;
	add.s32 	%r201, %r70, -1;
	st.shared.v2.u64 	[%r204], {%rd579, %rd570};
	st.shared.v2.u64 	[%r204+16], {%rd554, %rd556};
	st.shared.v2.u64 	[%r204+32], {%rd558, %rd560};
	st.shared.v2.u64 	[%r204+48], {%rd562, %rd594};
	bar.sync 	0;
	neg.s32 	%r205, %r70;
	and.b32  	%r206, %r51, %r205;
	shl.b32 	%r207, %r206, 3;
	shl.b32 	%r208, %r70, 2;
	and.b32  	%r209, %r201, %r51;
	shl.b32 	%r210, %r209, 3;
	min.s32 	%r71, %r210, %r50;
	min.s32 	%r72, %r207, %r50;
	add.s32 	%r211, %r72, %r208;
	min.s32 	%r73, %r211, %r50;
	add.s32 	%r212, %r73, %r208;
	min.s32 	%r74, %r212, %r50;
	sub.s32 	%r213, %r73, %r72;
	sub.s32 	%r214, %r74, %r73;
	setp.lt.s32 	%p81, %r71, %r214;
	sub.s32 	%r215, %r71, %r214;
	selp.b32 	%r473, 0, %r215, %p81;
	min.s32 	%r471, %r213, %r71;
	setp.ge.s32 	%p82, %r473, %r471;
	@%p82 bra 	$L__BB4_87;
$L__BB4_86:
	sub.s32 	%r216, %r471, %r473;
	shr.u32 	%r217, %r216, 31;
	add.s32 	%r218, %r216, %r217;
	shr.s32 	%r219, %r218, 1;
	add.s32 	%r220, %r219, %r473;
	add.s32 	%r221, %r220, %r72;
	shl.b32 	%r222, %r221, 3;
	mov.u32 	%r223, _ZZN3cub18CUB_300001_SM_10006detail10merge_sort30DeviceMergeSortBlockSortKernelINS2_10policy_hubIN6thrust24THRUST_300001_SM_1000_NS10device_ptrIyEEE9Policy600ES8_PNS0_8NullTypeES8_SC_m29MostSignificantBitsComparatorySB_EEvbT0_T1_T2_T3_T4_PT6_PT7_T5_NS1_7vsmem_tEE19static_temp_storage;
	add.s32 	%r224, %r223, %r222;
	ld.shared.u64 	%rd316, [%r224];
	not.b32 	%r225, %r220;
	add.s32 	%r226, %r73, %r71;
	add.s32 	%r227, %r226, %r225;
	shl.b32 	%r228, %r227, 3;
	add.s32 	%r229, %r223, %r228;
	ld.shared.u64 	%rd317, [%r229];
	and.b64  	%rd318, %rd317, %rd87;
	and.b64  	%rd319, %rd316, %rd87;
	setp.lt.u64 	%p83, %rd318, %rd319;
	add.s32 	%r230, %r220, 1;
	selp.b32 	%r473, %r473, %r230, %p83;
	selp.b32 	%r471, %r220, %r471, %p83;
	setp.lt.s32 	%p84, %r473, %r471;
	@%p84 bra 	$L__BB4_86;
$L__BB4_87:
	add.s32 	%r82, %r473, %r72;
	add.s32 	%r231, %r73, %r71;
	sub.s32 	%r83, %r231, %r473;
	shl.b32 	%r232, %r82, 3;
	mov.u32 	%r233, _ZZN3cub18CUB_300001_SM_10006detail10merge_sort30DeviceMergeSortBlockSortKernelINS2_10policy_hubIN6thrust24THRUST_300001_SM_1000_NS10device_ptrIyEEE9Policy600ES8_PNS0_8NullTypeES8_SC_m29MostSignificantBitsComparatorySB_EEvbT0_T1_T2_T3_T4_PT6_PT7_T5_NS1_7vsmem_tEE19static_temp_storage;
	add.s32 	%r84, %r233, %r232;
	ld.shared.u64 	%rd583, [%r84];
	shl.b32 	%r234, %r83, 3;
	add.s32 	%r85, %r233, %r234;
	ld.shared.u64 	%rd580, [%r85];
	setp.ge.s32 	%p86, %r83, %r74;
	mov.pred 	%p223, 0;
	@%p86 bra 	$L__BB4_90;
	setp.ge.s32 	%p88, %r82, %r73;
	mov.pred 	%p223, -1;
	@%p88 bra 	$L__BB4_90;
	and.b64  	%rd320, %rd580, %rd87;
	and.b64  	%rd321, %rd583, %rd87;
	setp.lt.u64 	%p223, %rd320, %rd321;
$L__BB4_90:
	selp.b64 	%rd579, %rd580, %rd583, %p223;
	selp.u32 	%r235, 1, 0, %p223;
	add.s32 	%r86, %r83, %r235;
	not.pred 	%p89, %p223;
	selp.u32 	%r236, 1, 0, %p89;
	add.s32 	%r87, %r82, %r236;
	@%p89 bra 	$L__BB4_92;
	ld.shared.u64 	%rd580, [%r85+8];
	bra.uni 	$L__BB4_93;
$L__BB4_92:
	ld.shared.u64 	%rd583, [%r84+8];
$L__BB4_93:
	setp.ge.s32 	%p91, %r86, %r74;
	mov.pred 	%p224, 0;
	@%p91 bra 	$L__BB4_96;
	setp.ge.s32 	%p93, %r87, %r73;
	mov.pred 	%p224, -1;
	@%p93 bra 	$L__BB4_96;
	and.b64  	%rd322, %rd580, %rd87;
	and.b64  	%rd323, %rd583, %rd87;
	setp.lt.u64 	%p224, %rd322, %rd323;
$L__BB4_96:
	selp.b64 	%rd570, %rd580, %rd583, %p224;
	selp.u32 	%r237, 1, 0, %p224;
	add.s32 	%r88, %r86, %r237;
	not.pred 	%p94, %p224;
	selp.u32 	%r238, 1, 0, %p94;
	add.s32 	%r89, %r87, %r238;
	@%p224 bra 	$L__BB4_98;
	shl.b32 	%r239, %r89, 3;
	add.s32 	%r241, %r233, %r239;
	ld.shared.u64 	%rd583, [%r241];
	bra.uni 	$L__BB4_99;
$L__BB4_98:
	shl.b32 	%r242, %r88, 3;
	add.s32 	%r244, %r233, %r242;
	ld.shared.u64 	%rd580, [%r244];
$L__BB4_99:
	setp.ge.s32 	%p96, %r88, %r74;
	mov.pred 	%p225, 0;
	@%p96 bra 	$L__BB4_102;
	setp.ge.s32 	%p98, %r89, %r73;
	mov.pred 	%p225, -1;
	@%p98 bra 	$L__BB4_102;
	and.b64  	%rd324, %rd580, %rd87;
	and.b64  	%rd325, %rd583, %rd87;
	setp.lt.u64 	%p225, %rd324, %rd325;
$L__BB4_102:
	selp.b64 	%rd554, %rd580, %rd583, %p225;
	selp.u32 	%r245, 1, 0, %p225;
	add.s32 	%r90, %r88, %r245;
	not.pred 	%p99, %p225;
	selp.u32 	%r246, 1, 0, %p99;
	add.s32 	%r91, %r89, %r246;
	@%p225 bra 	$L__BB4_104;
	shl.b32 	%r247, %r91, 3;
	mov.u32 	%r248, _ZZN3cub18CUB_300001_SM_10006detail10merge_sort30DeviceMergeSortBlockSortKernelINS2_10policy_hubIN6thrust24THRUST_300001_SM_1000_NS10device_ptrIyEEE9Policy600ES8_PNS0_8NullTypeES8_SC_m29MostSignificantBitsComparatorySB_EEvbT0_T1_T2_T3_T4_PT6_PT7_T5_NS1_7vsmem_tEE19static_temp_storage;
	add.s32 	%r249, %r248, %r247;
	ld.shared.u64 	%rd583, [%r249];
	bra.uni 	$L__BB4_105;
$L__BB4_104:
	shl.b32 	%r250, %r90, 3;
	mov.u32 	%r251, _ZZN3cub18CUB_300001_SM_10006detail10merge_sort30DeviceMergeSortBlockSortKernelINS2_10policy_hubIN6thrust24THRUST_300001_SM_1000_NS10device_ptrIyEEE9Policy600ES8_PNS0_8NullTypeES8_SC_m29MostSignificantBitsComparatorySB_EEvbT0_T1_T2_T3_T4_PT6_PT7_T5_NS1_7vsmem_tEE19static_temp_storage;
	add.s32 	%r252, %r251, %r250;
	ld.shared.u64 	%rd580, [%r252];
$L__BB4_105:
	setp.ge.s32 	%p101, %r90, %r74;
	mov.pred 	%p226, 0;
	@%p101 bra 	$L__BB4_108;
	setp.ge.s32 	%p103, %r91, %r73;
	mov.pred 	%p226, -1;
	@%p103 bra 	$L__BB4_108;
	and.b64  	%rd326, %rd580, %rd87;
	and.b64  	%rd327, %rd583, %rd87;
	setp.lt.u64 	%p226, %rd326, %rd327;
$L__BB4_108:
	selp.b64 	%rd556, %rd580, %rd583, %p226;
	selp.u32 	%r253, 1, 0, %p226;
	add.s32 	%r92, %r90, %r253;
	not.pred 	%p104, %p226;
	selp.u32 	%r254, 1, 0, %p104;
	add.s32 	%r93, %r91, %r254;
	@%p226 bra 	$L__BB4_110;
	shl.b32 	%r255, %r93, 3;
	mov.u32 	%r256, _ZZN3cub18CUB_300001_SM_10006detail10merge_sort30DeviceMergeSortBlockSortKernelINS2_10policy_hubIN6thrust24THRUST_300001_SM_1000_NS10device_ptrIyEEE9Policy600ES8_PNS0_8NullTypeES8_SC_m29MostSignificantBitsComparatorySB_EEvbT0_T1_T2_T3_T4_PT6_PT7_T5_NS1_7vsmem_tEE19static_temp_storage;
	add.s32 	%r257, %r256, %r255;
	ld.shared.u64 	%rd583, [%r257];
	bra.uni 	$L__BB4_111;
$L__BB4_110:
	shl.b32 	%r258, %r92, 3;
	mov.u32 	%r259, _ZZN3cub18CUB_300001_SM_10006detail10merge_sort30DeviceMergeSortBlockSortKernelINS2_10policy_hubIN6thrust24THRUST_300001_SM_1000_NS10device_ptrIyEEE9Policy600ES8_PNS0_8NullTypeES8_SC_m29MostSignificantBitsComparatorySB_EEvbT0_T1_T2_T3_T4_PT6_PT7_T5_NS1_7vsmem_tEE19static_temp_storage;
	add.s32 	%r260, %r259, %r258;
	ld.shared.u64 	%rd580, [%r260];
$L__BB4_111:
	setp.ge.s32 	%p106, %r92, %r74;
	mov.pred 	%p227, 0;
	@%p106 bra 	$L__BB4_114;
	setp.ge.s32 	%p108, %r93, %r73;
	mov.pred 	%p227, -1;
	@%p108 bra 	$L__BB4_114;
	and.b64  	%rd328, %rd580, %rd87;
	and.b64  	%rd329, %rd583, %rd87;
	setp.lt.u64 	%p227, %rd328, %rd329;
$L__BB4_114:
	selp.b64 	%rd558, %rd580, %rd583, %p227;
	selp.u32 	%r261, 1, 0, %p227;
	add.s32 	%r94, %r92, %r261;
	not.pred 	%p109, %p227;
	selp.u32 	%r262, 1, 0, %p109;
	add.s32 	%r95, %r93, %r262;
	@%p227 bra 	$L__BB4_116;
	shl.b32 	%r263, %r95, 3;
	mov.u32 	%r264, _ZZN3cub18CUB_300001_SM_10006detail10merge_sort30DeviceMergeSortBlockSortKernelINS2_10policy_hubIN6thrust24THRUST_300001_SM_1000_NS10device_ptrIyEEE9Policy600ES8_PNS0_8NullTypeES8_SC_m29MostSignificantBitsComparatorySB_EEvbT0_T1_T2_T3_T4_PT6_PT7_T5_NS1_7vsmem_tEE19static_temp_storage;
	add.s32 	%r265, %r264, %r263;
	ld.shared.u64 	%rd583, [%r265];
	bra.uni 	$L__BB4_117;
$L__BB4_116:
	shl.b32 	%r266, %r94, 3;
	mov.u32 	%r267, _ZZN3cub18CUB_300001_SM_10006detail10merge_sort30DeviceMergeSortBlockSortKernelINS2_10policy_hubIN6thrust24THRUST_300001_SM_1000_NS10device_ptrIyEEE9Policy600ES8_PNS0_8NullTypeES8_SC_m29MostSignificantBitsComparatorySB_EEvbT0_T1_T2_T3_T4_PT6_PT7_T5_NS1_7vsmem_tEE19static_temp_storage;
	add.s32 	%r268, %r267, %r266;
	ld.shared.u64 	%rd580, [%r268];
$L__BB4_117:
	setp.ge.s32 	%p111, %r94, %r74;
	mov.pred 	%p228, 0;
	@%p111 bra 	$L__BB4_120;
	setp.ge.s32 	%p113, %r95, %r73;
	mov.pred 	%p228, -1;
	@%p113 bra 	$L__BB4_120;
	and.b64  	%rd330, %rd580, %rd87;
	and.b64  	%rd331, %rd583, %rd87;
	setp.lt.u64 	%p228, %rd330, %rd331;
$L__BB4_120:
	selp.b64 	%rd560, %rd580, %rd583, %p228;
	selp.u32 	%r269, 1, 0, %p228;
	add.s32 	%r96, %r94, %r269;
	not.pred 	%p114, %p228;
	selp.u32 	%r270, 1, 0, %p114;
	add.s32 	%r97, %r95, %r270;
	@%p228 bra 	$L__BB4_122;
	shl.b32 	%r271, %r97, 3;
	mov.u32 	%r272, _ZZN3cub18CUB_300001_SM_10006detail10merge_sort30DeviceMergeSortBlockSortKernelINS2_10policy_hubIN6thrust24THRUST_300001_SM_1000_NS10device_ptrIyEEE9Policy600ES8_PNS0_8NullTypeES8_SC_m29MostSignificantBitsComparatorySB_EEvbT0_T1_T2_T3_T4_PT6_PT7_T5_NS1_7vsmem_tEE19static_temp_storage;
	add.s32 	%r273, %r272, %r271;
	ld.shared.u64 	%rd583, [%r273];
	bra.uni 	$L__BB4_123;
$L__BB4_122:
	shl.b32 	%r274, %r96, 3;
	mov.u32 	%r275, _ZZN3cub18CUB_300001_SM_10006detail10merge_sort30DeviceMergeSortBlockSortKernelINS2_10policy_hubIN6thrust24THRUST_300001_SM_1000_NS10device_ptrIyEEE9Policy600ES8_PNS0_8NullTypeES8_SC_m29MostSignificantBitsComparatorySB_EEvbT0_T1_T2_T3_T4_PT6_PT7_T5_NS1_7vsmem_tEE19static_temp_storage;
	add.s32 	%r276, %r275, %r274;
	ld.shared.u64 	%rd580, [%r276];
$L__BB4_123:
	setp.ge.s32 	%p116, %r96, %r74;
	mov.pred 	%p229, 0;
	@%p116 bra 	$L__BB4_126;
	setp.ge.s32 	%p118, %r97, %r73;
	mov.pred 	%p229, -1;
	@%p118 bra 	$L__BB4_126;
	and.b64  	%rd332, %rd580, %rd87;
	and.b64  	%rd333, %rd583, %rd87;
	setp.lt.u64 	%p229, %rd332, %rd333;
$L__BB4_126:
	selp.b64 	%rd562, %rd580, %rd583, %p229;
	selp.u32 	%r277, 1, 0, %p229;
	add.s32 	%r98, %r96, %r277;
	not.pred 	%p119, %p229;
	selp.u32 	%r278, 1, 0, %p119;
	add.s32 	%r99, %r97, %r278;
	@%p229 bra 	$L__BB4_128;
	shl.b32 	%r279, %r99, 3;
	mov.u32 	%r280, _ZZN3cub18CUB_300001_SM_10006detail10merge_sort30DeviceMergeSortBlockSortKernelINS2_10policy_hubIN6thrust24THRUST_300001_SM_1000_NS10device_ptrIyEEE9Policy600ES8_PNS0_8NullTypeES8_SC_m29MostSignificantBitsComparatorySB_EEvbT0_T1_T2_T3_T4_PT6_PT7_T5_NS1_7vsmem_tEE19static_temp_storage;
	add.s32 	%r281, %r280, %r279;
	ld.shared.u64 	%rd583, [%r281];
	bra.uni 	$L__BB4_129;
$L__BB4_128:
	shl.b32 	%r282, %r98, 3;
	mov.u32 	%r283, _ZZN3cub18CUB_300001_SM_10006detail10merge_sort30DeviceMergeSortBlockSortKernelINS2_10policy_hubIN6thrust24THRUST_300001_SM_1000_NS10device_ptrIyEEE9Policy600ES8_PNS0_8NullTypeES8_SC_m29MostSignificantBitsComparatorySB_EEvbT0_T1_T2_T3_T4_PT6_PT7_T5_NS1_7vsmem_tEE19static_temp_storage;
	add.s32 	%r284, %r283, %r282;
	ld.shared.u64 	%rd580, [%r284];
$L__BB4_129:
	setp.ge.s32 	%p120, %r98, %r74;
	mov.u64 	%rd594, %rd583;
	@%p120 bra 	$L__BB4_132;
	setp.ge.s32 	%p121, %r99, %r73;
	mov.u64 	%rd594, %rd580;
	@%p121 bra 	$L__BB4_132;
	and.b64  	%rd334, %rd580, %rd87;
	and.b64  	%rd335, %rd583, %rd87;
	setp.lt.u64 	%p122, %rd334, %rd335;
	selp.b64 	%rd594, %rd580, %rd583, %p122;
$L__BB4_132:
	shl.b32 	%r470, %r70, 1;
	setp.lt.u32 	%p123, %r70, 129;
	@%p123 bra 	$L__BB4_85;
	ld.param.s8 	%rs2, [_ZN3cub18CUB_300001_SM_10006detail10merge_sort30DeviceMergeSortBlockSortKernelINS2_10policy_hubIN6thrust24THRUST_300001_SM_1000_NS10device_ptrIyEEE9Policy600ES8_PNS0_8NullTypeES8_SC_m29MostSignificantBitsComparatorySB_EEvbT0_T1_T2_T3_T4_PT6_PT7_T5_NS1_7vsmem_tE_param_0];
	add.s32 	%r101, %r52, 32;
	add.s32 	%r102, %r52, 64;
	add.s32 	%r103, %r52, 96;
	add.s32 	%r104, %r52, 160;
	add.s32 	%r105, %r52, 128;
	add.s32 	%r106, %r52, 192;
	bar.sync 	0;
	setp.eq.s16 	%p124, %rs2, 0;
	@%p124 bra 	$L__BB4_152;
	st.shared.u64 	[%r62], %rd579;
	st.shared.u64 	[%r63+8], %rd570;
	st.shared.u64 	[%r64+16], %rd554;
	st.shared.u64 	[%r65+24], %rd556;
	st.shared.u64 	[%r66+32], %rd558;
	st.shared.u64 	[%r67+40], %rd560;
	st.shared.u64 	[%r68+48], %rd562;
	st.shared.u64 	[%r69+56], %rd594;
	bar.warp.sync 	-1;
	ld.shared.u64 	%rd170, [%r54];
	ld.shared.u64 	%rd171, [%r55+256];
	ld.shared.u64 	%rd172, [%r56+512];
	ld.shared.u64 	%rd173, [%r57+768];
	ld.shared.u64 	%rd174, [%r58+1024];
	ld.shared.u64 	%rd175, [%r59+1280];
	ld.shared.u64 	%rd176, [%r60+1536];
	ld.shared.u64 	%rd177, [%r61+1792];
	setp.eq.s32 	%p125, %r51, 0;
	@%p125 bra 	$L__BB4_135;
	bra.uni 	$L__BB4_136;
$L__BB4_135:
	st.volatile.shared.u32 	[_ZZN3cub18CUB_300001_SM_10006detail10merge_sort30DeviceMergeSortBlockSortKernelINS2_10policy_hubIN6thrust24THRUST_300001_SM_1000_NS10device_ptrIyEEE9Policy600ES8_PNS0_8NullTypeES8_SC_m29MostSignificantBitsComparatorySB_EEvbT0_T1_T2_T3_T4_PT6_PT7_T5_NS1_7vsmem_tEE19static_temp_storage+16896], %r50;
$L__BB4_136:
	bar.sync 	0;
	ld.volatile.shared.u32 	%r107, [_ZZN3cub18CUB_300001_SM_10006detail10merge_sort30DeviceMergeSortBlockSortKernelINS2_10policy_hubIN6thrust24THRUST_300001_SM_1000_NS10device_ptrIyEEE9Policy600ES8_PNS0_8NullTypeES8_SC_m29MostSignificantBitsComparatorySB_EEvbT0_T1_T2_T3_T4_PT6_PT7_T5_NS1_7vsmem_tEE19static_temp_storage+16896];
	mov.u32 	%r285, %tid.x;
	shl.b32 	%r286, %r285, 3;
	and.b32  	%r287, %r286, 7936;
	cvt.u64.u32 	%rd336, %r287;
	and.b32  	%r288, %r285, 31;
	cvt.u64.u32 	%rd337, %r288;
	mov.u32 	%r289, %ctaid.x;
	mul.wide.u32 	%rd338, %r289, 2048;
	or.b64  	%rd339, %rd338, %rd337;
	add.s64 	%rd340, %rd339, %rd336;
	setp.ge.s32 	%p126, %r52, %r107;
	shl.b64 	%rd341, %rd340, 3;
	add.s64 	%rd186, %rd2, %rd341;
	@%p126 bra 	$L__BB4_138;
	st.global.u64 	[%rd186], %rd170;
$L__BB4_138:
	setp.ge.s32 	%p127, %r101, %r107;
	@%p127 bra 	$L__BB4_140;
	st.global.u64 	[%rd186+256], %rd171;
$L__BB4_140:
	setp.ge.s32 	%p128, %r102, %r107;
	@%p128 bra 	$L__BB4_142;
	st.global.u64 	[%rd186+512], %rd172;
$L__BB4_142:
	setp.ge.s32 	%p129, %r103, %r107;
	@%p129 bra 	$L__BB4_144;
	st.global.u64 	[%rd186+768], %rd173;
$L__BB4_144:
	setp.ge.s32 	%p130, %r105, %r107;
	@%p130 bra 	$L__BB4_146;
	st.global.u64 	[%rd186+1024], %rd174;
$L__BB4_146:
	setp.ge.s32 	%p131, %r104, %r107;
	@%p131 bra 	$L__BB4_148;
	st.global.u64 	[%rd186+1280], %rd175;
$L__BB4_148:
	setp.ge.s32 	%p132, %r106, %r107;
	@%p132 bra 	$L__BB4_150;
	st.global.u64 	[%rd186+1536], %rd176;
$L__BB4_150:
	or.b32  	%r294, %r287, %r288;
	or.b32  	%r295, %r294, 224;
	setp.ge.s32 	%p133, %r295, %r107;
	@%p133 bra 	$L__BB4_170;
	st.global.u64 	[%rd186+1792], %rd177;
	bra.uni 	$L__BB4_170;
$L__BB4_152:
	st.shared.u64 	[%r62], %rd579;
	st.shared.u64 	[%r63+8], %rd570;
	st.shared.u64 	[%r64+16], %rd554;
	st.shared.u64 	[%r65+24], %rd556;
	st.shared.u64 	[%r66+32], %rd558;
	st.shared.u64 	[%r67+40], %rd560;
	st.shared.u64 	[%r68+48], %rd562;
	st.shared.u64 	[%r69+56], %rd594;
	bar.warp.sync 	-1;
	ld.shared.u64 	%rd178, [%r54];
	ld.shared.u64 	%rd179, [%r55+256];
	ld.shared.u64 	%rd180, [%r56+512];
	ld.shared.u64 	%rd181, [%r57+768];
	ld.shared.u64 	%rd182, [%r58+1024];
	ld.shared.u64 	%rd183, [%r59+1280];
	ld.shared.u64 	%rd184, [%r60+1536];
	ld.shared.u64 	%rd185, [%r61+1792];
	setp.eq.s32 	%p134, %r51, 0;
	@%p134 bra 	$L__BB4_153;
	bra.uni 	$L__BB4_154;
$L__BB4_153:
	st.volatile.shared.u32 	[_ZZN3cub18CUB_300001_SM_10006detail10merge_sort30DeviceMergeSortBlockSortKernelINS2_10policy_hubIN6thrust24THRUST_300001_SM_1000_NS10device_ptrIyEEE9Policy600ES8_PNS0_8NullTypeES8_SC_m29MostSignificantBitsComparatorySB_EEvbT0_T1_T2_T3_T4_PT6_PT7_T5_NS1_7vsmem_tEE19static_temp_storage+16896], %r50;
$L__BB4_154:
	ld.param.u64 	%rd519, [_ZN3cub18CUB_300001_SM_10006detail10merge_sort30DeviceMergeSortBlockSortKernelINS2_10policy_hubIN6thrust24THRUST_300001_SM_1000_NS10device_ptrIyEEE9Policy600ES8_PNS0_8NullTypeES8_SC_m29MostSignificantBitsComparatorySB_EEvbT0_T1_T2_T3_T4_PT6_PT7_T5_NS1_7vsmem_tE_param_6];
	bar.sync 	0;
	ld.volatile.shared.u32 	%r108, [_ZZN3cub18CUB_300001_SM_10006detail10merge_sort30DeviceMergeSortBlockSortKernelINS2_10policy_hubIN6thrust24THRUST_300001_SM_1000_NS10device_ptrIyEEE9Policy600ES8_PNS0_8NullTypeES8_SC_m29MostSignificantBitsComparatorySB_EEvbT0_T1_T2_T3_T4_PT6_PT7_T5_NS1_7vsmem_tEE19static_temp_storage+16896];
	setp.ge.s32 	%p135, %r52, %r108;
	cvt.u64.u32 	%rd342, %r52;
	mov.u32 	%r296, %ctaid.x;
	mul.wide.u32 	%rd343, %r296, 2048;
	add.s64 	%rd344, %rd343, %rd342;
	cvta.to.global.u64 	%rd345, %rd519;
	shl.b64 	%rd346, %rd344, 3;
	add.s64 	%rd187, %rd345, %rd346;
	@%p135 bra 	$L__BB4_156;
	st.global.u64 	[%rd187], %rd178;
$L__BB4_156:
	setp.ge.s32 	%p136, %r101, %r108;
	@%p136 bra 	$L__BB4_158;
	st.global.u64 	[%rd187+256], %rd179;
$L__BB4_158:
	setp.ge.s32 	%p137, %r102, %r108;
	@%p137 bra 	$L__BB4_160;
	st.global.u64 	[%rd187+512], %rd180;
$L__BB4_160:
	setp.ge.s32 	%p138, %r103, %r108;
	@%p138 bra 	$L__BB4_162;
	st.global.u64 	[%rd187+768], %rd181;
$L__BB4_162:
	setp.ge.s32 	%p139, %r105, %r108;
	@%p139 bra 	$L__BB4_164;
	st.global.u64 	[%rd187+1024], %rd182;
$L__BB4_164:
	setp.ge.s32 	%p140, %r104, %r108;
	@%p140 bra 	$L__BB4_166;
	st.global.u64 	[%rd187+1280], %rd183;
$L__BB4_166:
	setp.ge.s32 	%p141, %r106, %r108;
	@%p141 bra 	$L__BB4_168;
	st.global.u64 	[%rd187+1536], %rd184;
$L__BB4_168:
	mov.u32 	%r297, %tid.x;
	shl.b32 	%r298, %r297, 3;
	and.b32  	%r299, %r298, 7936;
	and.b32  	%r300, %r297, 31;
	or.b32  	%r301, %r299, %r300;
	or.b32  	%r302, %r301, 224;
	setp.ge.s32 	%p142, %r302, %r108;
	@%p142 bra 	$L__BB4_170;
	st.global.u64 	[%rd187+1792], %rd185;
$L__BB4_170:
	ret;

}
	// .globl	_ZN3cub18CUB_300001_SM_10006detail10merge_sort30DeviceMergeSortPartitionKernelIN6thrust24THRUST_300001_SM_1000_NS10device_ptrIyEEm29MostSignificantBitsComparatoryEEvbT_PT2_T0_SC_PSC_T1_SC_i
.visible .entry _ZN3cub18CUB_300001_SM_10006detail10merge_sort30DeviceMergeSortPartitionKernelIN6thrust24THRUST_300001_SM_1000_NS10device_ptrIyEEm29MostSignificantBitsComparatoryEEvbT_PT2_T0_SC_PSC_T1_SC_i(
	.param .u8 _ZN3cub18CUB_300001_SM_10006detail10merge_sort30DeviceMergeSortPartitionKernelIN6thrust24THRUST_300001_SM_1000_NS10device_ptrIyEEm29MostSignificantBitsComparatoryEEvbT_PT2_T0_SC_PSC_T1_SC_i_param_0,
	.param .align 8 .b8 _ZN3cub18CUB_300001_SM_10006detail10merge_sort30DeviceMergeSortPartitionKernelIN6thrust24THRUST_300001_SM_1000_NS10device_ptrIyEEm29MostSignificantBitsComparatoryEEvbT_PT2_T0_SC_PSC_T1_SC_i_param_1[8],
	.param .u64 .ptr .align 1 _ZN3cub18CUB_300001_SM_10006detail10merge_sort30DeviceMergeSortPartitionKernelIN6thrust24THRUST_300001_SM_1000_NS10device_ptrIyEEm29MostSignificantBitsComparatoryEEvbT_PT2_T0_SC_PSC_T1_SC_i_param_2,
	.param .u64 _ZN3cub18CUB_300001_SM_10006detail10merge_sort30DeviceMergeSortPartitionKernelIN6thrust24THRUST_300001_SM_1000_NS10device_ptrIyEEm29MostSignificantBitsComparatoryEEvbT_PT2_T0_SC_PSC_T1_SC_i_param_3,
	.param .u64 _ZN3cub18CUB_300001_SM_10006detail10merge_sort30DeviceMergeSortPartitionKernelIN6thrust24THRUST_300001_SM_1000_NS10device_ptrIyEEm29MostSignificantBitsComparatoryEEvbT_PT2_T0_SC_PSC_T1_SC_i_param_4,
	.param .u64 .ptr .align 1 _ZN3cub18CUB_300001_SM_10006detail10merge_sort30DeviceMergeSortPartitionKernelIN6thrust24THRUST_300001_SM_1000_NS10device_ptrIyEEm29MostSignificantBitsComparatoryEEvbT_PT2_T0_SC_PSC_T1_SC_i_param_5,
	.param .align 4 .b8 _ZN3cub18CUB_300001_SM_10006detail10merge_sort30DeviceMergeSortPartitionKernelIN6thrust24THRUST_300001_SM_1000_NS10device_ptrIyEEm29MostSignificantBitsComparatoryEEvbT_PT2_T0_SC_PSC_T1_SC_i_param_6[4],
	.param .u64 _ZN3cub18CUB_300001_SM_10006detail10merge_sort30DeviceMergeSortPartitionKernelIN6thrust24THRUST_300001_SM_1000_NS10device_ptrIyEEm29MostSignificantBitsComparatoryEEvbT_PT2_T0_SC_PSC_T1_SC_i_param_7,
	.param .u32 _ZN3cub18CUB_300001_SM_10006detail10merge_sort30DeviceMergeSortPartitionKernelIN6thrust24THRUST_300001_SM_1000_NS10device_ptrIyEEm29MostSignificantBitsComparatoryEEvbT_PT2_T0_SC_PSC_T1_SC_i_param_8
)
{
	.reg .pred 	%p<12>;
	.reg .b16 	%rs<2>;
	.reg .b32 	%r<10>;
	.reg .b64 	%rd<100>;

	ld.param.u32 	%r2, [_ZN3cub18CUB_300001_SM_10006detail10merge_sort30DeviceMergeSortPartitionKernelIN6thrust24THRUST_300001_SM_1000_NS10device_ptrIyEEm29MostSignificantBitsComparatoryEEvbT_PT2_T0_SC_PSC_T1_SC_i_param_6];
	ld.param.u64 	%rd29, [_ZN3cub18CUB_300001_SM_10006detail10merge_sort30DeviceMergeSortPartitionKernelIN6thrust24THRUST_300001_SM_1000_NS10device_ptrIyEEm29MostSignificantBitsComparatoryEEvbT_PT2_T0_SC_PSC_T1_SC_i_param_1];
	ld.param.s8 	%rs1, [_ZN3cub18CUB_300001_SM_10006detail10merge_sort30DeviceMergeSortPartitionKernelIN6thrust24THRUST_300001_SM_1000_NS10device_ptrIyEEm29MostSignificantBitsComparatoryEEvbT_PT2_T0_SC_PSC_T1_SC_i_param_0];
	ld.param.u64 	%rd30, [_ZN3cub18CUB_300001_SM_10006detail10merge_sort30DeviceMergeSortPartitionKernelIN6thrust24THRUST_300001_SM_1000_NS10device_ptrIyEEm29MostSignificantBitsComparatoryEEvbT_PT2_T0_SC_PSC_T1_SC_i_param_2];
	ld.param.u64 	%rd31, [_ZN3cub18CUB_300001_SM_10006detail10merge_sort30DeviceMergeSortPartitionKernelIN6thrust24THRUST_300001_SM_1000_NS10device_ptrIyEEm29MostSignificantBitsComparatoryEEvbT_PT2_T0_SC_PSC_T1_SC_i_param_3];
	ld.param.u64 	%rd32, [_ZN3cub18CUB_300001_SM_10006detail10merge_sort30DeviceMergeSortPartitionKernelIN6thrust24THRUST_300001_SM_1000_NS10device_ptrIyEEm29MostSignificantBitsComparatoryEEvbT_PT2_T0_SC_PSC_T1_SC_i_param_4];
	ld.param.u64 	%rd34, [_ZN3cub18CUB_300001_SM_10006detail10merge_sort30DeviceMergeSortPartitionKernelIN6thrust24THRUST_300001_SM_1000_NS10device_ptrIyEEm29MostSignificantBitsComparatoryEEvbT_PT2_T0_SC_PSC_T1_SC_i_param_5];
	ld.param.u64 	%rd33, [_ZN3cub18CUB_300001_SM_10006detail10merge_sort30DeviceMergeSortPartitionKernelIN6thrust24THRUST_300001_SM_1000_NS10device_ptrIyEEm29MostSignificantBitsComparatoryEEvbT_PT2_T0_SC_PSC_T1_SC_i_param_7];
	ld.param.u32 	%r3, [_ZN3cub18CUB_300001_SM_10006detail10merge_sort30DeviceMergeSortPartitionKernelIN6thrust24THRUST_300001_SM_1000_NS10device_ptrIyEEm29MostSignificantBitsComparatoryEEvbT_PT2_T0_SC_PSC_T1_SC_i_param_8];
	cvta.to.global.u64 	%rd1, %rd34;
	mov.u32 	%r4, %ntid.x;
	mov.u32 	%r5, %ctaid.x;
	mov.u32 	%r6, %tid.x;
	mad.lo.s32 	%r7, %r4, %r5, %r6;
	cvt.u64.u32 	%rd2, %r7;
	setp.le.u64 	%p1, %rd32, %rd2;
	@%p1 bra 	$L__BB5_11;
	shr.u64 	%rd35, %rd33, 1;
	add.s64 	%rd4, %rd33, 4294967295;
	neg.s64 	%rd36, %rd33;
	and.b64  	%rd37, %rd36, %rd2;
	cvt.s64.s32 	%rd5, %r3;
	mul.lo.s64 	%rd38, %rd37, %rd5;
	mul.lo.s64 	%rd39, %rd35, %rd5;
	min.u64 	%rd6, %rd38, %rd31;
	not.b64 	%rd40, %rd38;
	min.u64 	%rd41, %rd39, %rd40;
	add.s64 	%rd42, %rd41, %rd38;
	min.u64 	%rd7, %rd42, %rd31;
	not.b64 	%rd43, %rd7;
	min.u64 	%rd44, %rd39, %rd43;
	add.s64 	%rd45, %rd44, %rd7;
	min.u64 	%rd8, %rd45, %rd31;
	// begin inline asm
	griddepcontrol.wait;
	// end inline asm
	add.s64 	%rd46, %rd2, 1;
	setp.ne.s64 	%p2, %rd46, %rd32;
	@%p2 bra 	$L__BB5_3;
	shl.b64 	%rd93, %rd2, 3;
	add.s64 	%rd94, %rd1, %rd93;
	st.global.u64 	[%rd94], %rd7;
	bra.uni 	$L__BB5_11;
$L__BB5_3:
	sub.s64 	%rd47, %rd8, %rd6;
	and.b64  	%rd48, %rd4, %rd2;
	mul.lo.s64 	%rd49, %rd48, %rd5;
	min.u64 	%rd9, %rd49, %rd47;
	setp.eq.s16 	%p3, %rs1, 0;
	@%p3 bra 	$L__BB5_7;
	sub.s64 	%rd50, %rd7, %rd6;
	sub.s64 	%rd51, %rd8, %rd7;
	max.u64 	%rd52, %rd9, %rd51;
	sub.s64 	%rd99, %rd52, %rd51;
	min.u64 	%rd95, %rd50, %rd9;
	setp.ge.u64 	%p4, %rd99, %rd95;
	@%p4 bra 	$L__BB5_10;
	cvta.to.global.u64 	%rd12, %rd29;
	add.s64 	%rd13, %rd9, %rd7;
	setp.lt.s32 	%p5, %r2, 64;
	sub.s32 	%r8, 64, %r2;
	mov.b64 	%rd53, -1;
	shl.b64 	%rd54, %rd53, %r8;
	selp.b64 	%rd14, %rd54, -1, %p5;
$L__BB5_6:
	sub.s64 	%rd55, %rd95, %rd99;
	shr.u64 	%rd56, %rd55, 1;
	add.s64 	%rd57, %rd56, %rd99;
	add.s64 	%rd58, %rd57, %rd6;
	shl.b64 	%rd59, %rd58, 3;
	add.s64 	%rd60, %rd12, %rd59;
	ld.global.u64 	%rd61, [%rd60];
	not.b64 	%rd62, %rd57;
	add.s64 	%rd63, %rd13, %rd62;
	shl.b64 	%rd64, %rd63, 3;
	add.s64 	%rd65, %rd12, %rd64;
	ld.global.u64 	%rd66, [%rd65];
	and.b64  	%rd67, %rd66, %rd14;
	and.b64  	%rd68, %rd61, %rd14;
	setp.lt.u64 	%p6, %rd67, %rd68;
	add.s64 	%rd69, %rd57, 1;
	selp.b64 	%rd99, %rd99, %rd69, %p6;
	selp.b64 	%rd95, %rd57, %rd95, %p6;
	setp.lt.u64 	%p7, %rd99, %rd95;
	@%p7 bra 	$L__BB5_6;
	bra.uni 	$L__BB5_10;
$L__BB5_7:
	sub.s64 	%rd70, %rd7, %rd6;
	sub.s64 	%rd71, %rd8, %rd7;
	max.u64 	%rd72, %rd9, %rd71;
	sub.s64 	%rd99, %rd72, %rd71;
	min.u64 	%rd97, %rd70, %rd9;
	setp.ge.u64 	%p8, %rd99, %rd97;
	@%p8 bra 	$L__BB5_10;
	cvta.to.global.u64 	%rd21, %rd30;
	add.s64 	%rd22, %rd9, %rd7;
	setp.lt.s32 	%p9, %r2, 64;
	sub.s32 	%r9, 64, %r2;
	mov.b64 	%rd73, -1;
	shl.b64 	%rd74, %rd73, %r9;
	selp.b64 	%rd23, %rd74, -1, %p9;
$L__BB5_9:
	sub.s64 	%rd75, %rd97, %rd99;
	shr.u64 	%rd76, %rd75, 1;
	add.s64 	%rd77, %rd76, %rd99;
	add.s64 	%rd78, %rd77, %rd6;
	shl.b64 	%rd79, %rd78, 3;
	add.s64 	%rd80, %rd21, %rd79;
	ld.global.u64 	%rd81, [%rd80];
	not.b64 	%rd82, %rd77;
	add.s64 	%rd83, %rd22, %rd82;
	shl.b64 	%rd84, %rd83, 3;
	add.s64 	%rd85, %rd21, %rd84;
	ld.global.u64 	%rd86, [%rd85];
	and.b64  	%rd87, %rd86, %rd23;
	and.b64  	%rd88, %rd81, %rd23;
	setp.lt.u64 	%p10, %rd87, %rd88;
	add.s64 	%rd89, %rd77, 1;
	selp.b64 	%rd99, %rd99, %rd89, %p10;
	selp.b64 	%rd97, %rd77, %rd97, %p10;
	setp.lt.u64 	%p11, %rd99, %rd97;
	@%p11 bra 	$L__BB5_9;
$L__BB5_10:
	add.s64 	%rd90, %rd99, %rd6;
	shl.b64 	%rd91, %rd2, 3;
	add.s64 	%rd92, %rd1, %rd91;
	st.global.u64 	[%rd92], %rd90;
$L__BB5_11:
	ret;

}
	// .globl	_ZN3cub18CUB_300001_SM_10006detail10merge_sort26DeviceMergeSortMergeKernelINS2_10policy_hubIN6thrust24THRUST_300001_SM_1000_NS10device_ptrIyEEE9Policy600ES8_PNS0_8NullTypeES8_SC_m29MostSignificantBitsComparatorySB_EEvbT2_T3_T4_PT6_PT7_T5_PSG_SG_NS1_7vsmem_tE
.visible .entry _ZN3cub18CUB_300001_SM_10006detail10merge_sort26DeviceMergeSortMergeKernelINS2_10policy_hubIN6thrust24THRUST_300001_SM_1000_NS10device_ptrIyEEE9Policy600ES8_PNS0_8NullTypeES8_SC_m29MostSignificantBitsComparatorySB_EEvbT2_T3_T4_PT6_PT7_T5_PSG_SG_NS1_7vsmem_tE(
	.param .u8 _ZN3cub18CUB_300001_SM_10006detail10merge_sort26DeviceMergeSortMergeKernelINS2_10policy_hubIN6thrust24THRUST_300001_SM_1000_NS10device_ptrIyEEE9Policy600ES8_PNS0_8NullTypeES8_SC_m29MostSignificantBitsComparatorySB_EEvbT2_T3_T4_PT6_PT7_T5_PSG_SG_NS1_7vsmem_tE_param_0,
	.param .align 8 .b8 _ZN3cub18CUB_300001_SM_10006detail10merge_sort26DeviceMergeSortMergeKernelINS2_10policy_hubIN6thrust24THRUST_300001_SM_1000_NS10device_ptrIyEEE9Policy600ES8_PNS0_8NullTypeES8_SC_m29MostSignificantBitsComparatorySB_EEvbT2_T3_T4_PT6_PT7_T5_PSG_SG_NS1_7vsmem_tE_param_1[8],
	.param .u64 .ptr .align 1 _ZN3cub18CUB_300001_SM_10006detail10merge_sort26DeviceMergeSortMergeKernelINS2_10policy_hubIN6thrust24THRUST_300001_SM_1000_NS10device_ptrIyEEE9Policy600ES8_PNS0_8NullTypeES8_SC_m29MostSignificantBitsComparatorySB_EEvbT2_T3_T4_PT6_PT7_T5_PSG_SG_NS1_7vsmem_tE_param_2,
	.param .u64 _ZN3cub18CUB_300001_SM_10006detail10merge_sort26DeviceMergeSortMergeKernelINS2_10policy_hubIN6thrust24THRUST_300001_SM_1000_NS10device_ptrIyEEE9Policy600ES8_PNS0_8NullTypeES8_SC_m29MostSignificantBitsComparatorySB_EEvbT2_T3_T4_PT6_PT7_T5_PSG_SG_NS1_7vsmem_tE_param_3,
	.param .u64 .ptr .align 1 _ZN3cub18CUB_300001_SM_10006detail10merge_sort26DeviceMergeSortMergeKernelINS2_10policy_hubIN6thrust24THRUST_300001_SM_1000_NS10device_ptrIyEEE9Policy600ES8_PNS0_8NullTypeES8_SC_m29MostSignificantBitsComparatorySB_EEvbT2_T3_T4_PT6_PT7_T5_PSG_SG_NS1_7vsmem_tE_param_4,
	.param .u64 .ptr .align 1 _ZN3cub18CUB_300001_SM_10006detail10merge_sort26DeviceMergeSortMergeKernelINS2_10policy_hubIN6thrust24THRUST_300001_SM_1000_NS10device_ptrIyEEE9Policy600ES8_PNS0_8NullTypeES8_SC_m29MostSignificantBitsComparatorySB_EEvbT2_T3_T4_PT6_PT7_T5_PSG_SG_NS1_7vsmem_tE_param_5,
	.param .align 4 .b8 _ZN3cub18CUB_300001_SM_10006detail10merge_sort26DeviceMergeSortMergeKernelINS2_10policy_hubIN6thrust24THRUST_300001_SM_1000_NS10device_ptrIyEEE9Policy600ES8_PNS0_8NullTypeES8_SC_m29MostSignificantBitsComparatorySB_EEvbT2_T3_T4_PT6_PT7_T5_PSG_SG_NS1_7vsmem_tE_param_6[4],
	.param .u64 .ptr .align 1 _ZN3cub18CUB_300001_SM_10006detail10merge_sort26DeviceMergeSortMergeKernelINS2_10policy_hubIN6thrust24THRUST_300001_SM_1000_NS10device_ptrIyEEE9Policy600ES8_PNS0_8NullTypeES8_SC_m29MostSignificantBitsComparatorySB_EEvbT2_T3_T4_PT6_PT7_T5_PSG_SG_NS1_7vsmem_tE_param_7,
	.param .u64 _ZN3cub18CUB_300001_SM_10006detail10merge_sort26DeviceMergeSortMergeKernelINS2_10policy_hubIN6thrust24THRUST_300001_SM_1000_NS10device_ptrIyEEE9Policy600ES8_PNS0_8NullTypeES8_SC_m29MostSignificantBitsComparatorySB_EEvbT2_T3_T4_PT6_PT7_T5_PSG_SG_NS1_7vsmem_tE_param_8,
	.param .align 8 .b8 _ZN3cub18CUB_300001_SM_10006detail10merge_sort26DeviceMergeSortMergeKernelINS2_10policy_hubIN6thrust24THRUST_300001_SM_1000_NS10device_ptrIyEEE9Policy600ES8_PNS0_8NullTypeES8_SC_m29MostSignificantBitsComparatorySB_EEvbT2_T3_T4_PT6_PT7_T5_PSG_SG_NS1_7vsmem_tE_param_9[8]
)
.maxntid 256
{
	.reg .pred 	%p<206>;
	.reg .b16 	%rs<6>;
	.reg .b32 	%r<499>;
	.reg .b64 	%rd<557>;
	// demoted variable
	.shared .align 16 .b8 _ZZN3cub18CUB_300001_SM_10006detail10merge_sort26DeviceMergeSortMergeKernelINS2_10policy_hubIN6thrust24THRUST_300001_SM_1000_NS10device_ptrIyEEE9Policy600ES8_PNS0_8NullTypeES8_SC_m29MostSignificantBitsComparatorySB_EEvbT2_T3_T4_PT6_PT7_T5_PSG_SG_NS1_7vsmem_tEE19static_temp_storage[16912];
	ld.param.u32 	%r1, [_ZN3cub18CUB_300001_SM_10006detail10merge_sort26DeviceMergeSortMergeKernelINS2_10policy_hubIN6thrust24THRUST_300001_SM_1000_NS10device_ptrIyEEE9Policy600ES8_PNS0_8NullTypeES8_SC_m29MostSignificantBitsComparatorySB_EEvbT2_T3_T4_PT6_PT7_T5_PSG_SG_NS1_7vsmem_tE_param_6];
	ld.param.u64 	%rd207, [_ZN3cub18CUB_300001_SM_10006detail10merge_sort26DeviceMergeSortMergeKernelINS2_10policy_hubIN6thrust24THRUST_300001_SM_1000_NS10device_ptrIyEEE9Policy600ES8_PNS0_8NullTypeES8_SC_m29MostSignificantBitsComparatorySB_EEvbT2_T3_T4_PT6_PT7_T5_PSG_SG_NS1_7vsmem_tE_param_1];
	ld.param.u64 	%rd208, [_ZN3cub18CUB_300001_SM_10006detail10merge_sort26DeviceMergeSortMergeKernelINS2_10policy_hubIN6thrust24THRUST_300001_SM_1000_NS10device_ptrIyEEE9Policy600ES8_PNS0_8NullTypeES8_SC_m29MostSignificantBitsComparatorySB_EEvbT2_T3_T4_PT6_PT7_T5_PSG_SG_NS1_7vsmem_tE_param_4];
	cvta.to.global.u64 	%rd1, %rd208;
	cvta.to.global.u64 	%rd2, %rd207;
	mov.u32 	%r83, %ctaid.x;
	mov.u32 	%r84, %nctaid.x;
	cvt.u64.u32 	%rd3, %r83;
	mov.u32 	%r2, %tid.x;
	add.s32 	%r85, %r84, -1;
	setp.ge.u32 	%p29, %r83, %r85;
	@%p29 bra 	$L__BB6_78;
	ld.param.u64 	%rd489, [_ZN3cub18CUB_300001_SM_10006detail10merge_sort26DeviceMergeSortMergeKernelINS2_10policy_hubIN6thrust24THRUST_300001_SM_1000_NS10device_ptrIyEEE9Policy600ES8_PNS0_8NullTypeES8_SC_m29MostSignificantBitsComparatorySB_EEvbT2_T3_T4_PT6_PT7_T5_PSG_SG_NS1_7vsmem_tE_param_8];
	ld.param.u64 	%rd487, [_ZN3cub18CUB_300001_SM_10006detail10merge_sort26DeviceMergeSortMergeKernelINS2_10policy_hubIN6thrust24THRUST_300001_SM_1000_NS10device_ptrIyEEE9Policy600ES8_PNS0_8NullTypeES8_SC_m29MostSignificantBitsComparatorySB_EEvbT2_T3_T4_PT6_PT7_T5_PSG_SG_NS1_7vsmem_tE_param_7];
	ld.param.u64 	%rd485, [_ZN3cub18CUB_300001_SM_10006detail10merge_sort26DeviceMergeSortMergeKernelINS2_10policy_hubIN6thrust24THRUST_300001_SM_1000_NS10device_ptrIyEEE9Policy600ES8_PNS0_8NullTypeES8_SC_m29MostSignificantBitsComparatorySB_EEvbT2_T3_T4_PT6_PT7_T5_PSG_SG_NS1_7vsmem_tE_param_3];
	ld.param.s8 	%rs4, [_ZN3cub18CUB_300001_SM_10006detail10merge_sort26DeviceMergeSortMergeKernelINS2_10policy_hubIN6thrust24THRUST_300001_SM_1000_NS10device_ptrIyEEE9Policy600ES8_PNS0_8NullTypeES8_SC_m29MostSignificantBitsComparatorySB_EEvbT2_T3_T4_PT6_PT7_T5_PSG_SG_NS1_7vsmem_tE_param_0];
	cvta.to.global.u64 	%rd345, %rd487;
	shl.b64 	%rd346, %rd3, 3;
	add.s64 	%rd347, %rd345, %rd346;
	ld.global.u64 	%rd4, [%rd347];
	ld.global.u64 	%rd348, [%rd347+8];
	neg.s64 	%rd349, %rd489;
	and.b64  	%rd350, %rd349, %rd3;
	shl.b64 	%rd5, %rd350, 11;
	shl.b64 	%rd351, %rd489, 10;
	and.b64  	%rd6, %rd351, -2048;
	sub.s64 	%rd352, %rd3, %rd350;
	shl.b64 	%rd353, %rd352, 11;
	sub.s64 	%rd354, %rd4, %rd5;
	sub.s64 	%rd355, %rd348, %rd5;
	sub.s64 	%rd356, %rd485, %rd5;
	max.u64 	%rd357, %rd356, %rd6;
	sub.s64 	%rd358, %rd357, %rd6;
	sub.s64 	%rd359, %rd353, %rd354;
	min.u64 	%rd7, %rd359, %rd358;
	setp.eq.s64 	%p128, %rd352, -1;
	selp.b64 	%rd360, 2047, 2048, %p128;
	add.s64 	%rd361, %rd360, %rd353;
	sub.s64 	%rd362, %rd361, %rd355;
	or.b64  	%rd363, %rd349, %rd3;
	setp.eq.s64 	%p129, %rd363, -1;
	min.u64 	%rd364, %rd6, %rd356;
	selp.b64 	%rd365, %rd364, %rd355, %p129;
	selp.b64 	%rd366, %rd6, %rd362, %p129;
	min.u64 	%rd367, %rd366, %rd358;
	cvt.u32.u64 	%r290, %rd354;
	cvt.u32.u64 	%r291, %rd365;
	sub.s32 	%r3, %r291, %r290;
	cvt.u32.u64 	%r292, %rd367;
	cvt.u32.u64 	%r293, %rd7;
	sub.s32 	%r4, %r292, %r293;
	// begin inline asm
	griddepcontrol.wait;
	// end inline asm
	setp.eq.s16 	%p130, %rs4, 0;
	@%p130 bra 	$L__BB6_26;
	add.s64 	%rd368, %rd5, %rd6;
	add.s64 	%rd369, %rd368, %rd7;
	setp.ge.s32 	%p131, %r2, %r3;
	cvt.u64.u32 	%rd370, %r2;
	add.s64 	%rd371, %rd4, %rd370;
	shl.b64 	%rd372, %rd371, 3;
	add.s64 	%rd8, %rd2, %rd372;
	sub.s32 	%r294, %r2, %r3;
	cvt.s64.s32 	%rd373, %r294;
	add.s64 	%rd374, %rd369, %rd373;
	shl.b64 	%rd375, %rd374, 3;
	add.s64 	%rd9, %rd2, %rd375;
	@%p131 bra 	$L__BB6_4;
	ld.global.u64 	%rd504, [%rd8];
	bra.uni 	$L__BB6_5;
$L__BB6_4:
	ld.global.u64 	%rd504, [%rd9];
$L__BB6_5:
	add.s32 	%r295, %r2, 256;
	setp.lt.s32 	%p132, %r295, %r3;
	@%p132 bra 	$L__BB6_7;
	ld.global.u64 	%rd503, [%rd9+2048];
	bra.uni 	$L__BB6_8;
$L__BB6_7:
	ld.global.u64 	%rd503, [%rd8+2048];
$L__BB6_8:
	add.s32 	%r296, %r2, 512;
	setp.lt.s32 	%p133, %r296, %r3;
	@%p133 bra 	$L__BB6_10;
	ld.global.u64 	%rd502, [%rd9+4096];
	bra.uni 	$L__BB6_11;
$L__BB6_10:
	ld.global.u64 	%rd502, [%rd8+4096];
$L__BB6_11:
	add.s32 	%r297, %r2, 768;
	setp.lt.s32 	%p134, %r297, %r3;
	@%p134 bra 	$L__BB6_13;
	ld.global.u64 	%rd501, [%rd9+6144];
	bra.uni 	$L__BB6_14;
$L__BB6_13:
	ld.global.u64 	%rd501, [%rd8+6144];
$L__BB6_14:
	or.b32  	%r298, %r2, 1024;
	setp.lt.s32 	%p135, %r298, %r3;
	@%p135 bra 	$L__BB6_16;
	ld.global.u64 	%rd500, [%rd9+8192];
	bra.uni 	$L__BB6_17;
$L__BB6_16:
	ld.global.u64 	%rd500, [%rd8+8192];
$L__BB6_17:
	add.s32 	%r299, %r2, 1280;
	setp.lt.s32 	%p136, %r299, %r3;
	@%p136 bra 	$L__BB6_19;
	ld.global.u64 	%rd499, [%rd9+10240];
	bra.uni 	$L__BB6_20;
$L__BB6_19:
	ld.global.u64 	%rd499, [%rd8+10240];
$L__BB6_20:
	add.s32 	%r300, %r2, 1536;
	setp.lt.s32 	%p137, %r300, %r3;
	@%p137 bra 	$L__BB6_22;
	ld.global.u64 	%rd498, [%rd9+12288];
	bra.uni 	$L__BB6_23;
$L__BB6_22:
	ld.global.u64 	%rd498, [%rd8+12288];
$L__BB6_23:
	add.s32 	%r301, %r2, 1792;
	setp.lt.s32 	%p138, %r301, %r3;
	@%p138 bra 	$L__BB6_25;
	ld.global.u64 	%rd497, [%rd9+14336];
	bra.uni 	$L__BB6_27;
$L__BB6_25:
	ld.global.u64 	%rd497, [%rd8+14336];
	bra.uni 	$L__BB6_27;
$L__BB6_26:
	add.s64 	%rd376, %rd5, %rd6;
	add.s64 	%rd377, %rd376, %rd7;
	setp.lt.s32 	%p139, %r2, %r3;
	sub.s32 	%r302, %r2, %r3;
	cvt.s64.s32 	%rd378, %r302;
	cvt.u64.u32 	%rd379, %r2;
	selp.b64 	%rd380, %rd4, %rd377, %p139;
	selp.b64 	%rd381, %rd379, %rd378, %p139;
	add.s64 	%rd382, %rd381, %rd380;
	shl.b64 	%rd383, %rd382, 3;
	add.s64 	%rd384, %rd1, %rd383;
	ld.global.u64 	%rd504, [%rd384];
	add.s32 	%r303, %r2, 256;
	setp.lt.s32 	%p140, %r303, %r3;
	sub.s32 	%r304, %r303, %r3;
	cvt.s64.s32 	%rd385, %r304;
	cvt.u64.u32 	%rd386, %r303;
	selp.b64 	%rd387, %rd4, %rd377, %p140;
	selp.b64 	%rd388, %rd386, %rd385, %p140;
	add.s64 	%rd389, %rd388, %rd387;
	shl.b64 	%rd390, %rd389, 3;
	add.s64 	%rd391, %rd1, %rd390;
	ld.global.u64 	%rd503, [%rd391];
	add.s32 	%r305, %r2, 512;
	setp.lt.s32 	%p141, %r305, %r3;
	sub.s32 	%r306, %r305, %r3;
	cvt.s64.s32 	%rd392, %r306;
	cvt.u64.u32 	%rd393, %r305;
	selp.b64 	%rd394, %rd4, %rd377, %p141;
	selp.b64 	%rd395, %rd393, %rd392, %p141;
	add.s64 	%rd396, %rd395, %rd394;
	shl.b64 	%rd397, %rd396, 3;
	add.s64 	%rd398, %rd1, %rd397;
	ld.global.u64 	%rd502, [%rd398];
	add.s32 	%r307, %r2, 768;
	setp.lt.s32 	%p142, %r307, %r3;
	sub.s32 	%r308, %r307, %r3;
	cvt.s64.s32 	%rd399, %r308;
	cvt.u64.u32 	%rd400, %r307;
	selp.b64 	%rd401, %rd4, %rd377, %p142;
	selp.b64 	%rd402, %rd400, %rd399, %p142;
	add.s64 	%rd403, %rd402, %rd401;
	shl.b64 	%rd404, %rd403, 3;
	add.s64 	%rd405, %rd1, %rd404;
	ld.global.u64 	%rd501, [%rd405];
	or.b32  	%r309, %r2, 1024;
	setp.lt.s32 	%p143, %r309, %r3;
	sub.s32 	%r310, %r309, %r3;
	cvt.s64.s32 	%rd406, %r310;
	cvt.u64.u32 	%rd407, %r309;
	selp.b64 	%rd408, %rd4, %rd377, %p143;
	selp.b64 	%rd409, %rd407, %rd406, %p143;
	add.s64 	%rd410, %rd409, %rd408;
	shl.b64 	%rd411, %rd410, 3;
	add.s64 	%rd412, %rd1, %rd411;
	ld.global.u64 	%rd500, [%rd412];
	add.s32 	%r311, %r2, 1280;
	setp.lt.s32 	%p144, %r311, %r3;
	sub.s32 	%r312, %r311, %r3;
	cvt.s64.s32 	%rd413, %r312;
	cvt.u64.u32 	%rd414, %r311;
	selp.b64 	%rd415, %rd4, %rd377, %p144;
	selp.b64 	%rd416, %rd414, %rd413, %p144;
	add.s64 	%rd417, %rd416, %rd415;
	shl.b64 	%rd418, %rd417, 3;
	add.s64 	%rd419, %rd1, %rd418;
	ld.global.u64 	%rd499, [%rd419];
	add.s32 	%r313, %r2, 1536;
	setp.lt.s32 	%p145, %r313, %r3;
	sub.s32 	%r314, %r313, %r3;
	cvt.s64.s32 	%rd420, %r314;
	cvt.u64.u32 	%rd421, %r313;
	selp.b64 	%rd422, %rd4, %rd377, %p145;
	selp.b64 	%rd423, %rd421, %rd420, %p145;
	add.s64 	%rd424, %rd423, %rd422;
	shl.b64 	%rd425, %rd424, 3;
	add.s64 	%rd426, %rd1, %rd425;
	ld.global.u64 	%rd498, [%rd426];
	add.s32 	%r315, %r2, 1792;
	setp.lt.s32 	%p146, %r315, %r3;
	sub.s32 	%r316, %r315, %r3;
	cvt.s64.s32 	%rd427, %r316;
	cvt.u64.u32 	%rd428, %r315;
	selp.b64 	%rd429, %rd4, %rd377, %p146;
	selp.b64 	%rd430, %rd428, %rd427, %p146;
	add.s64 	%rd431, %rd430, %rd429;
	shl.b64 	%rd432, %rd431, 3;
	add.s64 	%rd433, %rd1, %rd432;
	ld.global.u64 	%rd497, [%rd433];
$L__BB6_27:
	shl.b32 	%r317, %r2, 3;
	mov.u32 	%r318, _ZZN3cub18CUB_300001_SM_10006detail10merge_sort26DeviceMergeSortMergeKernelINS2_10policy_hubIN6thrust24THRUST_300001_SM_1000_NS10device_ptrIyEEE9Policy600ES8_PNS0_8NullTypeES8_SC_m29MostSignificantBitsComparatorySB_EEvbT2_T3_T4_PT6_PT7_T5_PSG_SG_NS1_7vsmem_tEE19static_temp_storage;
	add.s32 	%r319, %r318, %r317;
	st.shared.u64 	[%r319], %rd504;
	st.shared.u64 	[%r319+2048], %rd503;
	st.shared.u64 	[%r319+4096], %rd502;
	st.shared.u64 	[%r319+6144], %rd501;
	st.shared.u64 	[%r319+8192], %rd500;
	st.shared.u64 	[%r319+10240], %rd499;
	st.shared.u64 	[%r319+12288], %rd498;
	st.shared.u64 	[%r319+14336], %rd497;
	bar.sync 	0;
	// begin inline asm
	griddepcontrol.launch_dependents;
	// end inline asm
	add.s32 	%r5, %r4, %r3;
	min.s32 	%r6, %r317, %r5;
	shl.b32 	%r320, %r3, 3;
	add.s32 	%r7, %r318, %r320;
	setp.lt.s32 	%p147, %r6, %r4;
	sub.s32 	%r321, %r6, %r4;
	selp.b32 	%r495, 0, %r321, %p147;
	min.s32 	%r493, %r6, %r3;
	setp.ge.s32 	%p148, %r495, %r493;
	@%p148 bra 	$L__BB6_30;
	setp.lt.s32 	%p149, %r1, 64;
	sub.s32 	%r322, 64, %r1;
	mov.b64 	%rd434, -1;
	shl.b64 	%rd435, %rd434, %r322;
	selp.b64 	%rd49, %rd435, -1, %p149;
$L__BB6_29:
	sub.s32 	%r323, %r493, %r495;
	shr.u32 	%r324, %r323, 31;
	add.s32 	%r325, %r323, %r324;
	shr.s32 	%r326, %r325, 1;
	add.s32 	%r327, %r326, %r495;
	shl.b32 	%r328, %r327, 3;
	add.s32 	%r330, %r318, %r328;
	ld.shared.u64 	%rd436, [%r330];
	not.b32 	%r331, %r327;
	add.s32 	%r332, %r6, %r331;
	shl.b32 	%r333, %r332, 3;
	add.s32 	%r334, %r7, %r333;
	ld.shared.u64 	%rd437, [%r334];
	and.b64  	%rd438, %rd437, %rd49;
	and.b64  	%rd439, %rd436, %rd49;
	setp.lt.u64 	%p150, %rd438, %rd439;
	add.s32 	%r335, %r327, 1;
	selp.b32 	%r495, %r495, %r335, %p150;
	selp.b32 	%r493, %r327, %r493, %p150;
	setp.lt.s32 	%p151, %r495, %r493;
	@%p151 bra 	$L__BB6_29;
$L__BB6_30:
	sub.s32 	%r336, %r6, %r495;
	add.s32 	%r15, %r336, %r3;
	shl.b32 	%r337, %r336, 3;
	add.s32 	%r16, %r7, %r337;
	ld.shared.u64 	%rd505, [%r16];
	shl.b32 	%r338, %r495, 3;
	add.s32 	%r17, %r318, %r338;
	ld.shared.u64 	%rd508, [%r17];
	setp.lt.s32 	%p153, %r1, 64;
	sub.s32 	%r340, 64, %r1;
	mov.b64 	%rd440, -1;
	shl.b64 	%rd441, %rd440, %r340;
	selp.b64 	%rd52, %rd441, -1, %p153;
	setp.ge.s32 	%p154, %r15, %r5;
	mov.pred 	%p192, 0;
	@%p154 bra 	$L__BB6_33;
	setp.ge.s32 	%p156, %r495, %r3;
	mov.pred 	%p192, -1;
	@%p156 bra 	$L__BB6_33;
	and.b64  	%rd442, %rd505, %rd52;
	and.b64  	%rd443, %rd508, %rd52;
	setp.lt.u64 	%p192, %rd442, %rd443;
$L__BB6_33:
	selp.b64 	%rd53, %rd505, %rd508, %p192;
	selp.u32 	%r341, 1, 0, %p192;
	add.s32 	%r18, %r15, %r341;
	not.pred 	%p157, %p192;
	selp.u32 	%r342, 1, 0, %p157;
	add.s32 	%r19, %r495, %r342;
	@%p157 bra 	$L__BB6_35;
	ld.shared.u64 	%rd505, [%r16+8];
	bra.uni 	$L__BB6_36;
$L__BB6_35:
	ld.shared.u64 	%rd508, [%r17+8];
$L__BB6_36:
	setp.ge.s32 	%p159, %r18, %r5;
	mov.pred 	%p193, 0;
	@%p159 bra 	$L__BB6_39;
	setp.ge.s32 	%p161, %r19, %r3;
	mov.pred 	%p193, -1;
	@%p161 bra 	$L__BB6_39;
	and.b64  	%rd444, %rd505, %rd52;
	and.b64  	%rd445, %rd508, %rd52;
	setp.lt.u64 	%p193, %rd444, %rd445;
$L__BB6_39:
	selp.b64 	%rd58, %rd505, %rd508, %p193;
	selp.u32 	%r343, 1, 0, %p193;
	add.s32 	%r20, %r18, %r343;
	not.pred 	%p162, %p193;
	selp.u32 	%r344, 1, 0, %p162;
	add.s32 	%r21, %r19, %r344;
	@%p193 bra 	$L__BB6_41;
	shl.b32 	%r345, %r21, 3;
	add.s32 	%r347, %r318, %r345;
	ld.shared.u64 	%rd508, [%r347];
	bra.uni 	$L__BB6_42;
$L__BB6_41:
	shl.b32 	%r348, %r20, 3;
	add.s32 	%r350, %r318, %r348;
	ld.shared.u64 	%rd505, [%r350];
$L__BB6_42:
	setp.ge.s32 	%p164, %r20, %r5;
	mov.pred 	%p194, 0;
	@%p164 bra 	$L__BB6_45;
	setp.ge.s32 	%p166, %r21, %r3;
	mov.pred 	%p194, -1;
	@%p166 bra 	$L__BB6_45;
	and.b64  	%rd446, %rd505, %rd52;
	and.b64  	%rd447, %rd508, %rd52;
	setp.lt.u64 	%p194, %rd446, %rd447;
$L__BB6_45:
	selp.b64 	%rd63, %rd505, %rd508, %p194;
	selp.u32 	%r351, 1, 0, %p194;
	add.s32 	%r22, %r20, %r351;
	not.pred 	%p167, %p194;
	selp.u32 	%r352, 1, 0, %p167;
	add.s32 	%r23, %r21, %r352;
	@%p194 bra 	$L__BB6_47;
	shl.b32 	%r353, %r23, 3;
	add.s32 	%r355, %r318, %r353;
	ld.shared.u64 	%rd508, [%r355];
	bra.uni 	$L__BB6_48;
$L__BB6_47:
	shl.b32 	%r356, %r22, 3;
	add.s32 	%r358, %r318, %r356;
	ld.shared.u64 	%rd505, [%r358];
$L__BB6_48:
	setp.ge.s32 	%p169, %r22, %r5;
	mov.pred 	%p195, 0;
	@%p169 bra 	$L__BB6_51;
	setp.ge.s32 	%p171, %r23, %r3;
	mov.pred 	%p195, -1;
	@%p171 bra 	$L__BB6_51;
	and.b64  	%rd448, %rd505, %rd52;
	and.b64  	%rd449, %rd508, %rd52;
	setp.lt.u64 	%p195, %rd448, %rd449;
$L__BB6_51:
	selp.b64 	%rd68, %rd505, %rd508, %p195;
	selp.u32 	%r359, 1, 0, %p195;
	add.s32 	%r24, %r22, %r359;
	not.pred 	%p172, %p195;
	selp.u32 	%r360, 1, 0, %p172;
	add.s32 	%r25, %r23, %r360;
	@%p195 bra 	$L__BB6_53;
	shl.b32 	%r361, %r25, 3;
	add.s32 	%r363, %r318, %r361;
	ld.shared.u64 	%rd508, [%r363];
	bra.uni 	$L__BB6_54;
$L__BB6_53:
	shl.b32 	%r364, %r24, 3;
	add.s32 	%r366, %r318, %r364;
	ld.shared.u64 	%rd505, [%r366];
$L__BB6_54:
	setp.ge.s32 	%p174, %r24, %r5;
	mov.pred 	%p196, 0;
	@%p174 bra 	$L__BB6_57;
	setp.ge.s32 	%p176, %r25, %r3;
	mov.pred 	%p196, -1;
	@%p176 bra 	$L__BB6_57;
	and.b64  	%rd450, %rd505, %rd52;
	and.b64  	%rd451, %rd508, %rd52;
	setp.lt.u64 	%p196, %rd450, %rd451;
$L__BB6_57:
	selp.b64 	%rd73, %rd505, %rd508, %p196;
	selp.u32 	%r367, 1, 0, %p196;
	add.s32 	%r26, %r24, %r367;
	not.pred 	%p177, %p196;
	selp.u32 	%r368, 1, 0, %p177;
	add.s32 	%r27, %r25, %r368;
	@%p196 bra 	$L__BB6_59;
	shl.b32 	%r369, %r27, 3;
	add.s32 	%r371, %r318, %r369;
	ld.shared.u64 	%rd508, [%r371];
	bra.uni 	$L__BB6_60;
$L__BB6_59:
	shl.b32 	%r372, %r26, 3;
	add.s32 	%r374, %r318, %r372;
	ld.shared.u64 	%rd505, [%r374];
$L__BB6_60:
	setp.ge.s32 	%p179, %r26, %r5;
	mov.pred 	%p197, 0;
	@%p179 bra 	$L__BB6_63;
	setp.ge.s32 	%p181, %r27, %r3;
	mov.pred 	%p197, -1;
	@%p181 bra 	$L__BB6_63;
	and.b64  	%rd452, %rd505, %rd52;
	and.b64  	%rd453, %rd508, %rd52;
	setp.lt.u64 	%p197, %rd452, %rd453;
$L__BB6_63:
	selp.b64 	%rd78, %rd505, %rd508, %p197;
	selp.u32 	%r375, 1, 0, %p197;
	add.s32 	%r28, %r26, %r375;
	not.pred 	%p182, %p197;
	selp.u32 	%r376, 1, 0, %p182;
	add.s32 	%r29, %r27, %r376;
	@%p197 bra 	$L__BB6_65;
	shl.b32 	%r377, %r29, 3;
	add.s32 	%r379, %r318, %r377;
	ld.shared.u64 	%rd508, [%r379];
	bra.uni 	$L__BB6_66;
$L__BB6_65:
	shl.b32 	%r380, %r28, 3;
	add.s32 	%r382, %r318, %r380;
	ld.shared.u64 	%rd505, [%r382];
$L__BB6_66:
	setp.ge.s32 	%p184, %r28, %r5;
	mov.pred 	%p198, 0;
	@%p184 bra 	$L__BB6_69;
	setp.ge.s32 	%p186, %r29, %r3;
	mov.pred 	%p198, -1;
	@%p186 bra 	$L__BB6_69;
	and.b64  	%rd454, %rd505, %rd52;
	and.b64  	%rd455, %rd508, %rd52;
	setp.lt.u64 	%p198, %rd454, %rd455;
$L__BB6_69:
	selp.b64 	%rd83, %rd505, %rd508, %p198;
	selp.u32 	%r383, 1, 0, %p198;
	add.s32 	%r30, %r28, %r383;
	not.pred 	%p187, %p198;
	selp.u32 	%r384, 1, 0, %p187;
	add.s32 	%r31, %r29, %r384;
	@%p198 bra 	$L__BB6_71;
	shl.b32 	%r385, %r31, 3;
	add.s32 	%r387, %r318, %r385;
	ld.shared.u64 	%rd508, [%r387];
	bra.uni 	$L__BB6_72;
$L__BB6_71:
	shl.b32 	%r388, %r30, 3;
	add.s32 	%r390, %r318, %r388;
	ld.shared.u64 	%rd505, [%r390];
$L__BB6_72:
	setp.ge.s32 	%p188, %r30, %r5;
	mov.u64 	%rd519, %rd508;
	@%p188 bra 	$L__BB6_75;
	setp.ge.s32 	%p189, %r31, %r3;
	mov.u64 	%rd519, %rd505;
	@%p189 bra 	$L__BB6_75;
	and.b64  	%rd456, %rd505, %rd52;
	and.b64  	%rd457, %rd508, %rd52;
	setp.lt.u64 	%p190, %rd456, %rd457;
	selp.b64 	%rd519, %rd505, %rd508, %p190;
$L__BB6_75:
	ld.param.s8 	%rs5, [_ZN3cub18CUB_300001_SM_10006detail10merge_sort26DeviceMergeSortMergeKernelINS2_10policy_hubIN6thrust24THRUST_300001_SM_1000_NS10device_ptrIyEEE9Policy600ES8_PNS0_8NullTypeES8_SC_m29MostSignificantBitsComparatorySB_EEvbT2_T3_T4_PT6_PT7_T5_PSG_SG_NS1_7vsmem_tE_param_0];
	shl.b32 	%r32, %r2, 3;
	mov.u32 	%r391, %ctaid.x;
	mul.wide.u32 	%rd90, %r391, 2048;
	setp.eq.s16 	%p191, %rs5, 0;
	bar.sync 	0;
	@%p191 bra 	$L__BB6_77;
	// begin inline asm
	mov.u32 %r392, %laneid;
	// end inline asm
	and.b32  	%r393, %r32, 7936;
	shl.b32 	%r394, %r392, 3;
	add.s32 	%r395, %r394, %r393;
	shr.s32 	%r396, %r395, 5;
	add.s32 	%r397, %r396, %r395;
	shl.b32 	%r398, %r397, 3;
	add.s32 	%r400, %r318, %r398;
	st.shared.u64 	[%r400], %rd53;
	st.shared.u64 	[%r400+8], %rd58;
	st.shared.u64 	[%r400+16], %rd63;
	st.shared.u64 	[%r400+24], %rd68;
	st.shared.u64 	[%r400+32], %rd73;
	st.shared.u64 	[%r400+40], %rd78;
	st.shared.u64 	[%r400+48], %rd83;
	st.shared.u64 	[%r400+56], %rd519;
	bar.warp.sync 	-1;
	mad.lo.s32 	%r401, %r392, -7, %r395;
	shr.s32 	%r402, %r401, 5;
	add.s32 	%r403, %r402, %r401;
	shl.b32 	%r404, %r403, 3;
	add.s32 	%r405, %r318, %r404;
	ld.shared.u64 	%rd458, [%r405];
	add.s32 	%r406, %r401, 32;
	shr.s32 	%r407, %r406, 5;
	add.s32 	%r408, %r407, %r401;
	shl.b32 	%r409, %r408, 3;
	add.s32 	%r410, %r318, %r409;
	ld.shared.u64 	%rd459, [%r410+256];
	add.s32 	%r411, %r401, 64;
	shr.s32 	%r412, %r411, 5;
	add.s32 	%r413, %r412, %r401;
	shl.b32 	%r414, %r413, 3;
	add.s32 	%r415, %r318, %r414;
	ld.shared.u64 	%rd460, [%r415+512];
	add.s32 	%r416, %r401, 96;
	shr.s32 	%r417, %r416, 5;
	add.s32 	%r418, %r417, %r401;
	shl.b32 	%r419, %r418, 3;
	add.s32 	%r420, %r318, %r419;
	ld.shared.u64 	%rd461, [%r420+768];
	add.s32 	%r421, %r401, 128;
	shr.s32 	%r422, %r421, 5;
	add.s32 	%r423, %r422, %r401;
	shl.b32 	%r424, %r423, 3;
	add.s32 	%r425, %r318, %r424;
	ld.shared.u64 	%rd462, [%r425+1024];
	add.s32 	%r426, %r401, 160;
	shr.s32 	%r427, %r426, 5;
	add.s32 	%r428, %r427, %r401;
	shl.b32 	%r429, %r428, 3;
	add.s32 	%r430, %r318, %r429;
	ld.shared.u64 	%rd463, [%r430+1280];
	add.s32 	%r431, %r401, 192;
	shr.s32 	%r432, %r431, 5;
	add.s32 	%r433, %r432, %r401;
	shl.b32 	%r434, %r433, 3;
	add.s32 	%r435, %r318, %r434;
	ld.shared.u64 	%rd464, [%r435+1536];
	add.s32 	%r436, %r401, 224;
	shr.s32 	%r437, %r436, 5;
	add.s32 	%r438, %r437, %r401;
	shl.b32 	%r439, %r438, 3;
	add.s32 	%r440, %r318, %r439;
	ld.shared.u64 	%rd465, [%r440+1792];
	and.b32  	%r441, %r2, 31;
	or.b32  	%r442, %r393, %r441;
	cvt.u64.u32 	%rd466, %r442;
	add.s64 	%rd467, %rd90, %rd466;
	shl.b64 	%rd468, %rd467, 3;
	add.s64 	%rd469, %rd1, %rd468;
	st.global.u64 	[%rd469], %rd458;
	st.global.u64 	[%rd469+256], %rd459;
	st.global.u64 	[%rd469+512], %rd460;
	st.global.u64 	[%rd469+768], %rd461;
	st.global.u64 	[%rd469+1024], %rd462;
	st.global.u64 	[%rd469+1280], %rd463;
	st.global.u64 	[%rd469+1536], %rd464;
	st.global.u64 	[%rd469+1792], %rd465;
	bra.uni 	$L__BB6_212;
$L__BB6_77:
	// begin inline asm
	mov.u32 %r443, %laneid;
	// end inline asm
	and.b32  	%r444, %r32, 7936;
	shl.b32 	%r445, %r443, 3;
	add.s32 	%r446, %r445, %r444;
	shr.s32 	%r447, %r446, 5;
	add.s32 	%r448, %r447, %r446;
	shl.b32 	%r449, %r448, 3;
	add.s32 	%r451, %r318, %r449;
	st.shared.u64 	[%r451], %rd53;
	st.shared.u64 	[%r451+8], %rd58;
	st.shared.u64 	[%r451+16], %rd63;
	st.shared.u64 	[%r451+24], %rd68;
	st.shared.u64 	[%r451+32], %rd73;
	st.shared.u64 	[%r451+40], %rd78;
	st.shared.u64 	[%r451+48], %rd83;
	st.shared.u64 	[%r451+56], %rd519;
	bar.warp.sync 	-1;
	mad.lo.s32 	%r452, %r443, -7, %r446;
	shr.s32 	%r453, %r452, 5;
	add.s32 	%r454, %r453, %r452;
	shl.b32 	%r455, %r454, 3;
	add.s32 	%r456, %r318, %r455;
	ld.shared.u64 	%rd470, [%r456];
	add.s32 	%r457, %r452, 32;
	shr.s32 	%r458, %r457, 5;
	add.s32 	%r459, %r458, %r452;
	shl.b32 	%r460, %r459, 3;
	add.s32 	%r461, %r318, %r460;
	ld.shared.u64 	%rd471, [%r461+256];
	add.s32 	%r462, %r452, 64;
	shr.s32 	%r463, %r462, 5;
	add.s32 	%r464, %r463, %r452;
	shl.b32 	%r465, %r464, 3;
	add.s32 	%r466, %r318, %r465;
	ld.shared.u64 	%rd472, [%r466+512];
	add.s32 	%r467, %r452, 96;
	shr.s32 	%r468, %r467, 5;
	add.s32 	%r469, %r468, %r452;
	shl.b32 	%r470, %r469, 3;
	add.s32 	%r471, %r318, %r470;
	ld.shared.u64 	%rd473, [%r471+768];
	add.s32 	%r472, %r452, 128;
	shr.s32 	%r473, %r472, 5;
	add.s32 	%r474, %r473, %r452;
	shl.b32 	%r475, %r474, 3;
	add.s32 	%r476, %r318, %r475;
	ld.shared.u64 	%rd474, [%r476+1024];
	add.s32 	%r477, %r452, 160;
	shr.s32 	%r478, %r477, 5;
	add.s32 	%r479, %r478, %r452;
	shl.b32 	%r480, %r479, 3;
	add.s32 	%r481, %r318, %r480;
	ld.shared.u64 	%rd475, [%r481+1280];
	add.s32 	%r482, %r452, 192;
	shr.s32 	%r483, %r482, 5;
	add.s32 	%r484, %r483, %r452;
	shl.b32 	%r485, %r484, 3;
	add.s32 	%r486, %r318, %r485;
	ld.shared.u64 	%rd476, [%r486+1536];
	add.s32 	%r487, %r452, 224;
	shr.s32 	%r488, %r487, 5;
	add.s32 	%r489, %r488, %r452;
	shl.b32 	%r490, %r489, 3;
	add.s32 	%r491, %r318, %r490;
	ld.shared.u64 	%rd477, [%r491+1792];
	and.b32  	%r492, %r2, 31;
	cvt.u64.u32 	%rd478, %r444;
	cvt.u64.u32 	%rd479, %r492;
	add.s64 	%rd480, %rd90, %rd479;
	add.s64 	%rd481, %rd480, %rd478;
	shl.b64 	%rd482, %rd481, 3;
	add.s64 	%rd483, %rd2, %rd482;
	st.global.u64 	[%rd483], %rd470;
	st.global.u64 	[%rd483+256], %rd471;
	st.global.u64 	[%rd483+512], %rd472;
	st.global.u64 	[%rd483+768], %rd473;
	st.global.u64 	[%rd483+1024], %rd474;
	st.global.u64 	[%rd483+1280], %rd475;
	st.global.u64 	[%rd483+1536], %rd476;
	st.global.u64 	[%rd483+1792], %rd477;
	bra.uni 	$L__BB6_212;
$L__BB6_78:
	ld.param.u64 	%rd488, [_ZN3cub18CUB_300001_SM_10006detail10merge_sort26DeviceMergeSortMergeKernelINS2_10policy_hubIN6thrust24THRUST_300001_SM_1000_NS10device_ptrIyEEE9Policy600ES8_PNS0_8NullTypeES8_SC_m29MostSignificantBitsComparatorySB_EEvbT2_T3_T4_PT6_PT7_T5_PSG_SG_NS1_7vsmem_tE_param_8];
	ld.param.u64 	%rd486, [_ZN3cub18CUB_300001_SM_10006detail10merge_sort26DeviceMergeSortMergeKernelINS2_10policy_hubIN6thrust24THRUST_300001_SM_1000_NS10device_ptrIyEEE9Policy600ES8_PNS0_8NullTypeES8_SC_m29MostSignificantBitsComparatorySB_EEvbT2_T3_T4_PT6_PT7_T5_PSG_SG_NS1_7vsmem_tE_param_7];
	ld.param.u64 	%rd484, [_ZN3cub18CUB_300001_SM_10006detail10merge_sort26DeviceMergeSortMergeKernelINS2_10policy_hubIN6thrust24THRUST_300001_SM_1000_NS10device_ptrIyEEE9Policy600ES8_PNS0_8NullTypeES8_SC_m29MostSignificantBitsComparatorySB_EEvbT2_T3_T4_PT6_PT7_T5_PSG_SG_NS1_7vsmem_tE_param_3];
	ld.param.s8 	%rs2, [_ZN3cub18CUB_300001_SM_10006detail10merge_sort26DeviceMergeSortMergeKernelINS2_10policy_hubIN6thrust24THRUST_300001_SM_1000_NS10device_ptrIyEEE9Policy600ES8_PNS0_8NullTypeES8_SC_m29MostSignificantBitsComparatorySB_EEvbT2_T3_T4_PT6_PT7_T5_PSG_SG_NS1_7vsmem_tE_param_0];
	cvta.to.global.u64 	%rd209, %rd486;
	shl.b64 	%rd210, %rd3, 3;
	add.s64 	%rd211, %rd209, %rd210;
	ld.global.u64 	%rd91, [%rd211];
	ld.global.u64 	%rd212, [%rd211+8];
	neg.s64 	%rd213, %rd488;
	and.b64  	%rd214, %rd213, %rd3;
	shl.b64 	%rd92, %rd214, 11;
	shl.b64 	%rd215, %rd488, 10;
	and.b64  	%rd93, %rd215, -2048;
	sub.s64 	%rd216, %rd3, %rd214;
	shl.b64 	%rd217, %rd216, 11;
	sub.s64 	%rd218, %rd91, %rd92;
	sub.s64 	%rd219, %rd212, %rd92;
	sub.s64 	%rd220, %rd484, %rd92;
	max.u64 	%rd221, %rd220, %rd93;
	sub.s64 	%rd222, %rd221, %rd93;
	sub.s64 	%rd223, %rd217, %rd218;
	min.u64 	%rd94, %rd223, %rd222;
	setp.eq.s64 	%p30, %rd216, -1;
	selp.b64 	%rd224, 2047, 2048, %p30;
	add.s64 	%rd225, %rd224, %rd217;
	sub.s64 	%rd226, %rd225, %rd219;
	or.b64  	%rd227, %rd213, %rd3;
	setp.eq.s64 	%p31, %rd227, -1;
	min.u64 	%rd228, %rd93, %rd220;
	selp.b64 	%rd229, %rd228, %rd219, %p31;
	selp.b64 	%rd230, %rd93, %rd226, %p31;
	min.u64 	%rd231, %rd230, %rd222;
	cvt.u32.u64 	%r86, %rd218;
	cvt.u32.u64 	%r87, %rd229;
	sub.s32 	%r33, %r87, %r86;
	cvt.u32.u64 	%r88, %rd231;
	cvt.u32.u64 	%r89, %rd94;
	sub.s32 	%r34, %r88, %r89;
	// begin inline asm
	griddepcontrol.wait;
	// end inline asm
	setp.eq.s16 	%p32, %rs2, 0;
	@%p32 bra 	$L__BB6_111;
	add.s64 	%rd233, %rd92, %rd93;
	add.s64 	%rd234, %rd233, %rd94;
	add.s32 	%r35, %r34, %r33;
	setp.ge.s32 	%p33, %r2, %r35;
	cvt.u64.u32 	%rd235, %r2;
	add.s64 	%rd236, %rd91, %rd235;
	shl.b64 	%rd237, %rd236, 3;
	add.s64 	%rd95, %rd2, %rd237;
	sub.s32 	%r90, %r2, %r33;
	cvt.s64.s32 	%rd238, %r90;
	add.s64 	%rd239, %rd234, %rd238;
	shl.b64 	%rd240, %rd239, 3;
	add.s64 	%rd96, %rd2, %rd240;
	@%p33 bra 	$L__BB6_83;
	setp.ge.s32 	%p34, %r2, %r33;
	@%p34 bra 	$L__BB6_82;
	ld.global.u64 	%rd541, [%rd95];
	bra.uni 	$L__BB6_83;
$L__BB6_82:
	ld.global.u64 	%rd541, [%rd96];
$L__BB6_83:
	add.s32 	%r36, %r2, 256;
	setp.ge.s32 	%p35, %r36, %r35;
	@%p35 bra 	$L__BB6_87;
	setp.lt.s32 	%p36, %r36, %r33;
	@%p36 bra 	$L__BB6_86;
	ld.global.u64 	%rd540, [%rd96+2048];
	bra.uni 	$L__BB6_87;
$L__BB6_86:
	ld.global.u64 	%rd540, [%rd95+2048];
$L__BB6_87:
	add.s32 	%r37, %r2, 512;
	setp.ge.s32 	%p37, %r37, %r35;
	@%p37 bra 	$L__BB6_91;
	setp.lt.s32 	%p38, %r37, %r33;
	@%p38 bra 	$L__BB6_90;
	ld.global.u64 	%rd539, [%rd96+4096];
	bra.uni 	$L__BB6_91;
$L__BB6_90:
	ld.global.u64 	%rd539, [%rd95+4096];
$L__BB6_91:
	add.s32 	%r38, %r2, 768;
	setp.ge.s32 	%p39, %r38, %r35;
	@%p39 bra 	$L__BB6_95;
	setp.lt.s32 	%p40, %r38, %r33;
	@%p40 bra 	$L__BB6_94;
	ld.global.u64 	%rd538, [%rd96+6144];
	bra.uni 	$L__BB6_95;
$L__BB6_94:
	ld.global.u64 	%rd538, [%rd95+6144];
$L__BB6_95:
	or.b32  	%r39, %r2, 1024;
	setp.ge.s32 	%p41, %r39, %r35;
	@%p41 bra 	$L__BB6_99;
	setp.lt.s32 	%p42, %r39, %r33;
	@%p42 bra 	$L__BB6_98;
	ld.global.u64 	%rd537, [%rd96+8192];
	bra.uni 	$L__BB6_99;
$L__BB6_98:
	ld.global.u64 	%rd537, [%rd95+8192];
$L__BB6_99:
	add.s32 	%r40, %r2, 1280;
	setp.ge.s32 	%p43, %r40, %r35;
	@%p43 bra 	$L__BB6_103;
	setp.lt.s32 	%p44, %r40, %r33;
	@%p44 bra 	$L__BB6_102;
	ld.global.u64 	%rd536, [%rd96+10240];
	bra.uni 	$L__BB6_103;
$L__BB6_102:
	ld.global.u64 	%rd536, [%rd95+10240];
$L__BB6_103:
	add.s32 	%r41, %r2, 1536;
	setp.ge.s32 	%p45, %r41, %r35;
	@%p45 bra 	$L__BB6_107;
	setp.lt.s32 	%p46, %r41, %r33;
	@%p46 bra 	$L__BB6_106;
	ld.global.u64 	%rd535, [%rd96+12288];
	bra.uni 	$L__BB6_107;
$L__BB6_106:
	ld.global.u64 	%rd535, [%rd95+12288];
$L__BB6_107:
	add.s32 	%r42, %r2, 1792;
	setp.ge.s32 	%p47, %r42, %r35;
	@%p47 bra 	$L__BB6_127;
	setp.lt.s32 	%p48, %r42, %r33;
	@%p48 bra 	$L__BB6_110;
	ld.global.u64 	%rd534, [%rd96+14336];
	bra.uni 	$L__BB6_127;
$L__BB6_110:
	ld.global.u64 	%rd534, [%rd95+14336];
	bra.uni 	$L__BB6_127;
$L__BB6_111:
	add.s64 	%rd249, %rd92, %rd93;
	add.s64 	%rd120, %rd249, %rd94;
	add.s32 	%r43, %r34, %r33;
	setp.ge.s32 	%p49, %r2, %r43;
	@%p49 bra 	$L__BB6_113;
	setp.lt.s32 	%p50, %r2, %r33;
	sub.s32 	%r91, %r2, %r33;
	cvt.s64.s32 	%rd250, %r91;
	cvt.u64.u32 	%rd251, %r2;
	selp.b64 	%rd252, %rd91, %rd120, %p50;
	selp.b64 	%rd253, %rd251, %rd250, %p50;
	add.s64 	%rd254, %rd253, %rd252;
	shl.b64 	%rd255, %rd254, 3;
	add.s64 	%rd256, %rd1, %rd255;
	ld.global.u64 	%rd541, [%rd256];
$L__BB6_113:
	add.s32 	%r44, %r2, 256;
	setp.ge.s32 	%p51, %r44, %r43;
	@%p51 bra 	$L__BB6_115;
	setp.lt.s32 	%p52, %r44, %r33;
	sub.s32 	%r92, %r44, %r33;
	cvt.s64.s32 	%rd258, %r92;
	cvt.u64.u32 	%rd259, %r44;
	selp.b64 	%rd260, %rd91, %rd120, %p52;
	selp.b64 	%rd261, %rd259, %rd258, %p52;
	add.s64 	%rd262, %rd261, %rd260;
	shl.b64 	%rd263, %rd262, 3;
	add.s64 	%rd264, %rd1, %rd263;
	ld.global.u64 	%rd540, [%rd264];
$L__BB6_115:
	add.s32 	%r45, %r2, 512;
	setp.ge.s32 	%p53, %r45, %r43;
	@%p53 bra 	$L__BB6_117;
	setp.lt.s32 	%p54, %r45, %r33;
	sub.s32 	%r93, %r45, %r33;
	cvt.s64.s32 	%rd266, %r93;
	cvt.u64.u32 	%rd267, %r45;
	selp.b64 	%rd268, %rd91, %rd120, %p54;
	selp.b64 	%rd269, %rd267, %rd266, %p54;
	add.s64 	%rd270, %rd269, %rd268;
	shl.b64 	%rd271, %rd270, 3;
	add.s64 	%rd272, %rd1, %rd271;
	ld.global.u64 	%rd539, [%rd272];
$L__BB6_117:
	add.s32 	%r46, %r2, 768;
	setp.ge.s32 	%p55, %r46, %r43;
	@%p55 bra 	$L__BB6_119;
	setp.lt.s32 	%p56, %r46, %r33;
	sub.s32 	%r94, %r46, %r33;
	cvt.s64.s32 	%rd274, %r94;
	cvt.u64.u32 	%rd275, %r46;
	selp.b64 	%rd276, %rd91, %rd120, %p56;
	selp.b64 	%rd277, %rd275, %rd274, %p56;
	add.s64 	%rd278, %rd277, %rd276;
	shl.b64 	%rd279, %rd278, 3;
	add.s64 	%rd280, %rd1, %rd279;
	ld.global.u64 	%rd538, [%rd280];
$L__BB6_119:
	or.b32  	%r47, %r2, 1024;
	setp.ge.s32 	%p57, %r47, %r43;
	@%p57 bra 	$L__BB6_121;
	setp.lt.s32 	%p58, %r47, %r33;
	sub.s32 	%r95, %r47, %r33;
	cvt.s64.s32 	%rd282, %r95;
	cvt.u64.u32 	%rd283, %r47;
	selp.b64 	%rd284, %rd91, %rd120, %p58;
	selp.b64 	%rd285, %rd283, %rd282, %p58;
	add.s64 	%rd286, %rd285, %rd284;
	shl.b64 	%rd287, %rd286, 3;
	add.s64 	%rd288, %rd1, %rd287;
	ld.global.u64 	%rd537, [%rd288];
$L__BB6_121:
	add.s32 	%r48, %r2, 1280;
	setp.ge.s32 	%p59, %r48, %r43;
	@%p59 bra 	$L__BB6_123;
	setp.lt.s32 	%p60, %r48, %r33;
	sub.s32 	%r96, %r48, %r33;
	cvt.s64.s32 	%rd290, %r96;
	cvt.u64.u32 	%rd291, %r48;
	selp.b64 	%rd292, %rd91, %rd120, %p60;
	selp.b64 	%rd293, %rd291, %rd290, %p60;
	add.s64 	%rd294, %rd293, %rd292;
	shl.b64 	%rd295, %rd294, 3;
	add.s64 	%rd296, %rd1, %rd295;
	ld.global.u64 	%rd536, [%rd296];
$L__BB6_123:
	add.s32 	%r97, %r2, 1536;
	setp.ge.s32 	%p61, %r97, %r43;
	@%p61 bra 	$L__BB6_125;
	add.s32 	%r98, %r2, 1536;
	setp.lt.s32 	%p62, %r98, %r33;
	sub.s32 	%r99, %r98, %r33;
	cvt.s64.s32 	%rd298, %r99;
	cvt.u64.u32 	%rd299, %r98;
	selp.b64 	%rd300, %rd91, %rd120, %p62;
	selp.b64 	%rd301, %rd299, %rd298, %p62;
	add.s64 	%rd302, %rd301, %rd300;
	shl.b64 	%rd303, %rd302, 3;
	add.s64 	%rd304, %rd1, %rd303;
	ld.global.u64 	%rd535, [%rd304];
$L__BB6_125:
	add.s32 	%r100, %r2, 1792;
	setp.ge.s32 	%p63, %r100, %r43;
	@%p63 bra 	$L__BB6_127;
	add.s32 	%r101, %r2, 1792;
	setp.lt.s32 	%p64, %r101, %r33;
	sub.s32 	%r102, %r101, %r33;
	cvt.s64.s32 	%rd306, %r102;
	cvt.u64.u32 	%rd307, %r101;
	selp.b64 	%rd308, %rd91, %rd120, %p64;
	selp.b64 	%rd309, %rd307, %rd306, %p64;
	add.s64 	%rd310, %rd309, %rd308;
	shl.b64 	%rd311, %rd310, 3;
	add.s64 	%rd312, %rd1, %rd311;
	ld.global.u64 	%rd534, [%rd312];
$L__BB6_127:
	shl.b32 	%r103, %r2, 3;
	mov.u32 	%r104, _ZZN3cub18CUB_300001_SM_10006detail10merge_sort26DeviceMergeSortMergeKernelINS2_10policy_hubIN6thrust24THRUST_300001_SM_1000_NS10device_ptrIyEEE9Policy600ES8_PNS0_8NullTypeES8_SC_m29MostSignificantBitsComparatorySB_EEvbT2_T3_T4_PT6_PT7_T5_PSG_SG_NS1_7vsmem_tEE19static_temp_storage;
	add.s32 	%r105, %r104, %r103;
	st.shared.u64 	[%r105], %rd541;
	st.shared.u64 	[%r105+2048], %rd540;
	st.shared.u64 	[%r105+4096], %rd539;
	st.shared.u64 	[%r105+6144], %rd538;
	st.shared.u64 	[%r105+8192], %rd537;
	st.shared.u64 	[%r105+10240], %rd536;
	st.shared.u64 	[%r105+12288], %rd535;
	st.shared.u64 	[%r105+14336], %rd534;
	bar.sync 	0;
	// begin inline asm
	griddepcontrol.launch_dependents;
	// end inline asm
	add.s32 	%r49, %r34, %r33;
	min.s32 	%r50, %r103, %r49;
	shl.b32 	%r106, %r33, 3;
	add.s32 	%r51, %r104, %r106;
	setp.lt.s32 	%p65, %r50, %r34;
	sub.s32 	%r107, %r50, %r34;
	selp.b32 	%r498, 0, %r107, %p65;
	min.s32 	%r496, %r50, %r33;
	setp.ge.s32 	%p66, %r498, %r496;
	@%p66 bra 	$L__BB6_130;
	setp.lt.s32 	%p67, %r1, 64;
	sub.s32 	%r108, 64, %r1;
	mov.b64 	%rd313, -1;
	shl.b64 	%rd314, %rd313, %r108;
	selp.b64 	%rd144, %rd314, -1, %p67;
$L__BB6_129:
	sub.s32 	%r109, %r496, %r498;
	shr.u32 	%r110, %r109, 31;
	add.s32 	%r111, %r109, %r110;
	shr.s32 	%r112, %r111, 1;
	add.s32 	%r113, %r112, %r498;
	shl.b32 	%r114, %r113, 3;
	add.s32 	%r116, %r104, %r114;
	ld.shared.u64 	%rd315, [%r116];
	not.b32 	%r117, %r113;
	add.s32 	%r118, %r50, %r117;
	shl.b32 	%r119, %r118, 3;
	add.s32 	%r120, %r51, %r119;
	ld.shared.u64 	%rd316, [%r120];
	and.b64  	%rd317, %rd316, %rd144;
	and.b64  	%rd318, %rd315, %rd144;
	setp.lt.u64 	%p68, %rd317, %rd318;
	add.s32 	%r121, %r113, 1;
	selp.b32 	%r498, %r498, %r121, %p68;
	selp.b32 	%r496, %r113, %r496, %p68;
	setp.lt.s32 	%p69, %r498, %r496;
	@%p69 bra 	$L__BB6_129;
$L__BB6_130:
	sub.s32 	%r122, %r50, %r498;
	add.s32 	%r59, %r122, %r33;
	shl.b32 	%r123, %r122, 3;
	add.s32 	%r60, %r51, %r123;
	ld.shared.u64 	%rd542, [%r60];
	shl.b32 	%r124, %r498, 3;
	add.s32 	%r61, %r104, %r124;
	ld.shared.u64 	%rd545, [%r61];
	setp.lt.s32 	%p71, %r1, 64;
	sub.s32 	%r126, 64, %r1;
	mov.b64 	%rd319, -1;
	shl.b64 	%rd320, %rd319, %r126;
	selp.b64 	%rd147, %rd320, -1, %p71;
	setp.ge.s32 	%p72, %r59, %r49;
	mov.pred 	%p199, 0;
	@%p72 bra 	$L__BB6_133;
	setp.ge.s32 	%p74, %r498, %r33;
	mov.pred 	%p199, -1;
	@%p74 bra 	$L__BB6_133;
	and.b64  	%rd321, %rd542, %rd147;
	and.b64  	%rd322, %rd545, %rd147;
	setp.lt.u64 	%p199, %rd321, %rd322;
$L__BB6_133:
	selp.b64 	%rd148, %rd542, %rd545, %p199;
	selp.u32 	%r127, 1, 0, %p199;
	add.s32 	%r62, %r59, %r127;
	not.pred 	%p75, %p199;
	selp.u32 	%r128, 1, 0, %p75;
	add.s32 	%r63, %r498, %r128;
	@%p75 bra 	$L__BB6_135;
	ld.shared.u64 	%rd542, [%r60+8];
	bra.uni 	$L__BB6_136;
$L__BB6_135:
	ld.shared.u64 	%rd545, [%r61+8];
$L__BB6_136:
	setp.ge.s32 	%p77, %r62, %r49;
	mov.pred 	%p200, 0;
	@%p77 bra 	$L__BB6_139;
	setp.ge.s32 	%p79, %r63, %r33;
	mov.pred 	%p200, -1;
	@%p79 bra 	$L__BB6_139;
	and.b64  	%rd323, %rd542, %rd147;
	and.b64  	%rd324, %rd545, %rd147;
	setp.lt.u64 	%p200, %rd323, %rd324;
$L__BB6_139:
	selp.b64 	%rd153, %rd542, %rd545, %p200;
	selp.u32 	%r129, 1, 0, %p200;
	add.s32 	%r64, %r62, %r129;
	not.pred 	%p80, %p200;
	selp.u32 	%r130, 1, 0, %p80;
	add.s32 	%r65, %r63, %r130;
	@%p200 bra 	$L__BB6_141;
	shl.b32 	%r131, %r65, 3;
	add.s32 	%r133, %r104, %r131;
	ld.shared.u64 	%rd545, [%r133];
	bra.uni 	$L__BB6_142;
$L__BB6_141:
	shl.b32 	%r134, %r64, 3;
	add.s32 	%r136, %r104, %r134;
	ld.shared.u64 	%rd542, [%r136];
$L__BB6_142:
	setp.ge.s32 	%p82, %r64, %r49;
	mov.pred 	%p201, 0;
	@%p82 bra 	$L__BB6_145;
	setp.ge.s32 	%p84, %r65, %r33;
	mov.pred 	%p201, -1;
	@%p84 bra 	$L__BB6_145;
	and.b64  	%rd325, %rd542, %rd147;
	and.b64  	%rd326, %rd545, %rd147;
	setp.lt.u64 	%p201, %rd325, %rd326;
$L__BB6_145:
	selp.b64 	%rd158, %rd542, %rd545, %p201;
	selp.u32 	%r137, 1, 0, %p201;
	add.s32 	%r66, %r64, %r137;
	not.pred 	%p85, %p201;
	selp.u32 	%r138, 1, 0, %p85;
	add.s32 	%r67, %r65, %r138;
	@%p201 bra 	$L__BB6_147;
	shl.b32 	%r139, %r67, 3;
	add.s32 	%r141, %r104, %r139;
	ld.shared.u64 	%rd545, [%r141];
	bra.uni 	$L__BB6_148;
$L__BB6_147:
	shl.b32 	%r142, %r66, 3;
	add.s32 	%r144, %r104, %r142;
	ld.shared.u64 	%rd542, [%r144];
$L__BB6_148:
	setp.ge.s32 	%p87, %r66, %r49;
	mov.pred 	%p202, 0;
	@%p87 bra 	$L__BB6_151;
	setp.ge.s32 	%p89, %r67, %r33;
	mov.pred 	%p202, -1;
	@%p89 bra 	$L__BB6_151;
	and.b64  	%rd327, %rd542, %rd147;
	and.b64  	%rd328, %rd545, %rd147;
	setp.lt.u64 	%p202, %rd327, %rd328;
$L__BB6_151:
	selp.b64 	%rd163, %rd542, %rd545, %p202;
	selp.u32 	%r145, 1, 0, %p202;
	add.s32 	%r68, %r66, %r145;
	not.pred 	%p90, %p202;
	selp.u32 	%r146, 1, 0, %p90;
	add.s32 	%r69, %r67, %r146;
	@%p202 bra 	$L__BB6_153;
	shl.b32 	%r147, %r69, 3;
	add.s32 	%r149, %r104, %r147;
	ld.shared.u64 	%rd545, [%r149];
	bra.uni 	$L__BB6_154;
$L__BB6_153:
	shl.b32 	%r150, %r68, 3;
	add.s32 	%r152, %r104, %r150;
	ld.shared.u64 	%rd542, [%r152];
$L__BB6_154:
	setp.ge.s32 	%p92, %r68, %r49;
	mov.pred 	%p203, 0;
	@%p92 bra 	$L__BB6_157;
	setp.ge.s32 	%p94, %r69, %r33;
	mov.pred 	%p203, -1;
	@%p94 bra 	$L__BB6_157;
	and.b64  	%rd329, %rd542, %rd147;
	and.b64  	%rd330, %rd545, %rd147;
	setp.lt.u64 	%p203, %rd329, %rd330;
$L__BB6_157:
	selp.b64 	%rd168, %rd542, %rd545, %p203;
	selp.u32 	%r153, 1, 0, %p203;
	add.s32 	%r70, %r68, %r153;
	not.pred 	%p95, %p203;
	selp.u32 	%r154, 1, 0, %p95;
	add.s32 	%r71, %r69, %r154;
	@%p203 bra 	$L__BB6_159;
	shl.b32 	%r155, %r71, 3;
	add.s32 	%r157, %r104, %r155;
	ld.shared.u64 	%rd545, [%r157];
	bra.uni 	$L__BB6_160;
$L__BB6_159:
	shl.b32 	%r158, %r70, 3;
	add.s32 	%r160, %r104, %r158;
	ld.shared.u64 	%rd542, [%r160];
$L__BB6_160:
	setp.ge.s32 	%p97, %r70, %r49;
	mov.pred 	%p204, 0;
	@%p97 bra 	$L__BB6_163;
	setp.ge.s32 	%p99, %r71, %r33;
	mov.pred 	%p204, -1;
	@%p99 bra 	$L__BB6_163;
	and.b64  	%rd331, %rd542, %rd147;
	and.b64  	%rd332, %rd545, %rd147;
	setp.lt.u64 	%p204, %rd331, %rd332;
$L__BB6_163:
	selp.b64 	%rd173, %rd542, %rd545, %p204;
	selp.u32 	%r161, 1, 0, %p204;
	add.s32 	%r72, %r70, %r161;
	not.pred 	%p100, %p204;
	selp.u32 	%r162, 1, 0, %p100;
	add.s32 	%r73, %r71, %r162;
	@%p204 bra 	$L__BB6_165;
	shl.b32 	%r163, %r73, 3;
	add.s32 	%r165, %r104, %r163;
	ld.shared.u64 	%rd545, [%r165];
	bra.uni 	$L__BB6_166;
$L__BB6_165:
	shl.b32 	%r166, %r72, 3;
	add.s32 	%r168, %r104, %r166;
	ld.shared.u64 	%rd542, [%r168];
$L__BB6_166:
	setp.ge.s32 	%p102, %r72, %r49;
	mov.pred 	%p205, 0;
	@%p102 bra 	$L__BB6_169;
	setp.ge.s32 	%p104, %r73, %r33;
	mov.pred 	%p205, -1;
	@%p104 bra 	$L__BB6_169;
	and.b64  	%rd333, %rd542, %rd147;
	and.b64  	%rd334, %rd545, %rd147;
	setp.lt.u64 	%p205, %rd333, %rd334;
$L__BB6_169:
	selp.b64 	%rd178, %rd542, %rd545, %p205;
	selp.u32 	%r169, 1, 0, %p205;
	add.s32 	%r74, %r72, %r169;
	not.pred 	%p105, %p205;
	selp.u32 	%r170, 1, 0, %p105;
	add.s32 	%r75, %r73, %r170;
	@%p205 bra 	$L__BB6_171;
	shl.b32 	%r171, %r75, 3;
	add.s32 	%r173, %r104, %r171;
	ld.shared.u64 	%rd545, [%r173];
	bra.uni 	$L__BB6_172;
$L__BB6_171:
	shl.b32 	%r174, %r74, 3;
	add.s32 	%r176, %r104, %r174;
	ld.shared.u64 	%rd542, [%r176];
$L__BB6_172:
	setp.ge.s32 	%p106, %r74, %r49;
	mov.u64 	%rd556, %rd545;
	@%p106 bra 	$L__BB6_175;
	setp.ge.s32 	%p107, %r75, %r33;
	mov.u64 	%rd556, %rd542;
	@%p107 bra 	$L__BB6_175;
	and.b64  	%rd335, %rd542, %rd147;
	and.b64  	%rd336, %rd545, %rd147;
	setp.lt.u64 	%p108, %rd335, %rd336;
	selp.b64 	%rd556, %rd542, %rd545, %p108;
$L__BB6_175:
	ld.param.s8 	%rs3, [_ZN3cub18CUB_300001_SM_10006detail10merge_sort26DeviceMergeSortMergeKernelINS2_10policy_hubIN6thrust24THRUST_300001_SM_1000_NS10device_ptrIyEEE9Policy600ES8_PNS0_8NullTypeES8_SC_m29MostSignificantBitsComparatorySB_EEvbT2_T3_T4_PT6_PT7_T5_PSG_SG_NS1_7vsmem_tE_param_0];
	shl.b32 	%r76, %r2, 3;
	mov.u32 	%r177, %ctaid.x;
	mul.wide.u32 	%rd185, %r177, 2048;
	setp.eq.s16 	%p109, %rs3, 0;
	bar.sync 	0;
	@%p109 bra 	$L__BB6_194;
	// begin inline asm
	mov.u32 %r178, %laneid;
	// end inline asm
	and.b32  	%r77, %r76, 7936;
	shl.b32 	%r179, %r178, 3;
	add.s32 	%r180, %r179, %r77;
	shr.s32 	%r181, %r180, 5;
	add.s32 	%r182, %r181, %r180;
	shl.b32 	%r183, %r182, 3;
	add.s32 	%r185, %r104, %r183;
	st.shared.u64 	[%r185], %rd148;
	st.shared.u64 	[%r185+8], %rd153;
	st.shared.u64 	[%r185+16], %rd158;
	st.shared.u64 	[%r185+24], %rd163;
	st.shared.u64 	[%r185+32], %rd168;
	st.shared.u64 	[%r185+40], %rd173;
	st.shared.u64 	[%r185+48], %rd178;
	st.shared.u64 	[%r185+56], %rd556;
	bar.warp.sync 	-1;
	mad.lo.s32 	%r186, %r178, -7, %r180;
	shr.s32 	%r187, %r186, 5;
	add.s32 	%r188, %r187, %r186;
	shl.b32 	%r189, %r188, 3;
	add.s32 	%r190, %r104, %r189;
	ld.shared.u64 	%rd186, [%r190];
	add.s32 	%r191, %r186, 32;
	shr.s32 	%r192, %r191, 5;
	add.s32 	%r193, %r192, %r186;
	shl.b32 	%r194, %r193, 3;
	add.s32 	%r195, %r104, %r194;
	ld.shared.u64 	%rd187, [%r195+256];
	add.s32 	%r196, %r186, 64;
	shr.s32 	%r197, %r196, 5;
	add.s32 	%r198, %r197, %r186;
	shl.b32 	%r199, %r198, 3;
	add.s32 	%r200, %r104, %r199;
	ld.shared.u64 	%rd188, [%r200+512];
	add.s32 	%r201, %r186, 96;
	shr.s32 	%r202, %r201, 5;
	add.s32 	%r203, %r202, %r186;
	shl.b32 	%r204, %r203, 3;
	add.s32 	%r205, %r104, %r204;
	ld.shared.u64 	%rd189, [%r205+768];
	add.s32 	%r206, %r186, 128;
	shr.s32 	%r207, %r206, 5;
	add.s32 	%r208, %r207, %r186;
	shl.b32 	%r209, %r208, 3;
	add.s32 	%r210, %r104, %r209;
	ld.shared.u64 	%rd190, [%r210+1024];
	add.s32 	%r211, %r186, 160;
	shr.s32 	%r212, %r211, 5;
	add.s32 	%r213, %r212, %r186;
	shl.b32 	%r214, %r213, 3;
	add.s32 	%r215, %r104, %r214;
	ld.shared.u64 	%rd191, [%r215+1280];
	add.s32 	%r216, %r186, 192;
	shr.s32 	%r217, %r216, 5;
	add.s32 	%r218, %r217, %r186;
	shl.b32 	%r219, %r218, 3;
	add.s32 	%r220, %r104, %r219;
	ld.shared.u64 	%rd192, [%r220+1536];
	add.s32 	%r221, %r186, 224;
	shr.s32 	%r222, %r221, 5;
	add.s32 	%r223, %r222, %r186;
	shl.b32 	%r224, %r223, 3;
	add.s32 	%r225, %r104, %r224;
	ld.shared.u64 	%rd193, [%r225+1792];
	setp.ne.s32 	%p110, %r2, 0;
	@%p110 bra 	$L__BB6_178;
	st.volatile.shared.u32 	[_ZZN3cub18CUB_300001_SM_10006detail10merge_sort26DeviceMergeSortMergeKernelINS2_10policy_hubIN6thrust24THRUST_300001_SM_1000_NS10device_ptrIyEEE9Policy600ES8_PNS0_8NullTypeES8_SC_m29MostSignificantBitsComparatorySB_EEvbT2_T3_T4_PT6_PT7_T5_PSG_SG_NS1_7vsmem_tEE19static_temp_storage+16896], %r49;
$L__BB6_178:
	bar.sync 	0;
	ld.volatile.shared.u32 	%r78, [_ZZN3cub18CUB_300001_SM_10006detail10merge_sort26DeviceMergeSortMergeKernelINS2_10policy_hubIN6thrust24THRUST_300001_SM_1000_NS10device_ptrIyEEE9Policy600ES8_PNS0_8NullTypeES8_SC_m29MostSignificantBitsComparatorySB_EEvbT2_T3_T4_PT6_PT7_T5_PSG_SG_NS1_7vsmem_tEE19static_temp_storage+16896];
	and.b32  	%r226, %r2, 31;
	add.s32 	%r79, %r77, %r226;
	setp.ge.s32 	%p111, %r79, %r78;
	cvt.u64.u32 	%rd337, %r79;
	add.s64 	%rd338, %rd185, %rd337;
	shl.b64 	%rd339, %rd338, 3;
	add.s64 	%rd194, %rd1, %rd339;
	@%p111 bra 	$L__BB6_180;
	st.global.u64 	[%rd194], %rd186;
$L__BB6_180:
	add.s32 	%r227, %r79, 32;
	setp.ge.s32 	%p112, %r227, %r78;
	@%p112 bra 	$L__BB6_182;
	st.global.u64 	[%rd194+256], %rd187;
$L__BB6_182:
	add.s32 	%r228, %r79, 64;
	setp.ge.s32 	%p113, %r228, %r78;
	@%p113 bra 	$L__BB6_184;
	st.global.u64 	[%rd194+512], %rd188;
$L__BB6_184:
	add.s32 	%r229, %r79, 96;
	setp.ge.s32 	%p114, %r229, %r78;
	@%p114 bra 	$L__BB6_186;
	st.global.u64 	[%rd194+768], %rd189;
$L__BB6_186:
	add.s32 	%r230, %r79, 128;
	setp.ge.s32 	%p115, %r230, %r78;
	@%p115 bra 	$L__BB6_188;
	st.global.u64 	[%rd194+1024], %rd190;
$L__BB6_188:
	add.s32 	%r231, %r79, 160;
	setp.ge.s32 	%p116, %r231, %r78;
	@%p116 bra 	$L__BB6_190;
	st.global.u64 	[%rd194+1280], %rd191;
$L__BB6_190:
	add.s32 	%r232, %r79, 192;
	setp.ge.s32 	%p117, %r232, %r78;
	@%p117 bra 	$L__BB6_192;
	st.global.u64 	[%rd194+1536], %rd192;
$L__BB6_192:
	add.s32 	%r233, %r79, 224;
	setp.ge.s32 	%p118, %r233, %r78;
	@%p118 bra 	$L__BB6_212;
	st.global.u64 	[%rd194+1792], %rd193;
	bra.uni 	$L__BB6_212;
$L__BB6_194:
	// begin inline asm
	mov.u32 %r234, %laneid;
	// end inline asm
	and.b32  	%r80, %r76, 7936;
	shl.b32 	%r235, %r234, 3;
	add.s32 	%r236, %r235, %r80;
	shr.s32 	%r237, %r236, 5;
	add.s32 	%r238, %r237, %r236;
	shl.b32 	%r239, %r238, 3;
	add.s32 	%r241, %r104, %r239;
	st.shared.u64 	[%r241], %rd148;
	st.shared.u64 	[%r241+8], %rd153;
	st.shared.u64 	[%r241+16], %rd158;
	st.shared.u64 	[%r241+24], %rd163;
	st.shared.u64 	[%r241+32], %rd168;
	st.shared.u64 	[%r241+40], %rd173;
	st.shared.u64 	[%r241+48], %rd178;
	st.shared.u64 	[%r241+56], %rd556;
	bar.warp.sync 	-1;
	mad.lo.s32 	%r242, %r234, -7, %r236;
	shr.s32 	%r243, %r242, 5;
	add.s32 	%r244, %r243, %r242;
	shl.b32 	%r245, %r244, 3;
	add.s32 	%r246, %r104, %r245;
	ld.shared.u64 	%rd195, [%r246];
	add.s32 	%r247, %r242, 32;
	shr.s32 	%r248, %r247, 5;
	add.s32 	%r249, %r248, %r242;
	shl.b32 	%r250, %r249, 3;
	add.s32 	%r251, %r104, %r250;
	ld.shared.u64 	%rd196, [%r251+256];
	add.s32 	%r252, %r242, 64;
	shr.s32 	%r253, %r252, 5;
	add.s32 	%r254, %r253, %r242;
	shl.b32 	%r255, %r254, 3;
	add.s32 	%r256, %r104, %r255;
	ld.shared.u64 	%rd197, [%r256+512];
	add.s32 	%r257, %r242, 96;
	shr.s32 	%r258, %r257, 5;
	add.s32 	%r259, %r258, %r242;
	shl.b32 	%r260, %r259, 3;
	add.s32 	%r261, %r104, %r260;
	ld.shared.u64 	%rd198, [%r261+768];
	add.s32 	%r262, %r242, 128;
	shr.s32 	%r263, %r262, 5;
	add.s32 	%r264, %r263, %r242;
	shl.b32 	%r265, %r264, 3;
	add.s32 	%r266, %r104, %r265;
	ld.shared.u64 	%rd199, [%r266+1024];
	add.s32 	%r267, %r242, 160;
	shr.s32 	%r268, %r267, 5;
	add.s32 	%r269, %r268, %r242;
	shl.b32 	%r270, %r269, 3;
	add.s32 	%r271, %r104, %r270;
	ld.shared.u64 	%rd200, [%r271+1280];
	add.s32 	%r272, %r242, 192;
	shr.s32 	%r273, %r272, 5;
	add.s32 	%r274, %r273, %r242;
	shl.b32 	%r275, %r274, 3;
	add.s32 	%r276, %r104, %r275;
	ld.shared.u64 	%rd201, [%r276+1536];
	add.s32 	%r277, %r242, 224;
	shr.s32 	%r278, %r277, 5;
	add.s32 	%r279, %r278, %r242;
	shl.b32 	%r280, %r279, 3;
	add.s32 	%r281, %r104, %r280;
	ld.shared.u64 	%rd202, [%r281+1792];
	setp.ne.s32 	%p119, %r2, 0;
	@%p119 bra 	$L__BB6_196;
	st.volatile.shared.u32 	[_ZZN3cub18CUB_300001_SM_10006detail10merge_sort26DeviceMergeSortMergeKernelINS2_10policy_hubIN6thrust24THRUST_300001_SM_1000_NS10device_ptrIyEEE9Policy600ES8_PNS0_8NullTypeES8_SC_m29MostSignificantBitsComparatorySB_EEvbT2_T3_T4_PT6_PT7_T5_PSG_SG_NS1_7vsmem_tEE19static_temp_storage+16896], %r49;
$L__BB6_196:
	bar.sync 	0;
	ld.volatile.shared.u32 	%r81, [_ZZN3cub18CUB_300001_SM_10006detail10merge_sort26DeviceMergeSortMergeKernelINS2_10policy_hubIN6thrust24THRUST_300001_SM_1000_NS10device_ptrIyEEE9Policy600ES8_PNS0_8NullTypeES8_SC_m29MostSignificantBitsComparatorySB_EEvbT2_T3_T4_PT6_PT7_T5_PSG_SG_NS1_7vsmem_tEE19static_temp_storage+16896];
	and.b32  	%r282, %r2, 31;
	cvt.u64.u32 	%rd340, %r80;
	cvt.u64.u32 	%rd341, %r282;
	add.s32 	%r82, %r80, %r282;
	add.s64 	%rd342, %rd185, %rd341;
	add.s64 	%rd343, %rd342, %rd340;
	setp.ge.s32 	%p120, %r82, %r81;
	shl.b64 	%rd344, %rd343, 3;
	add.s64 	%rd203, %rd2, %rd344;
	@%p120 bra 	$L__BB6_198;
	st.global.u64 	[%rd203], %rd195;
$L__BB6_198:
	add.s32 	%r283, %r82, 32;
	setp.ge.s32 	%p121, %r283, %r81;
	@%p121 bra 	$L__BB6_200;
	st.global.u64 	[%rd203+256], %rd196;
$L__BB6_200:
	add.s32 	%r284, %r82, 64;
	setp.ge.s32 	%p122, %r284, %r81;
	@%p122 bra 	$L__BB6_202;
	st.global.u64 	[%rd203+512], %rd197;
$L__BB6_202:
	add.s32 	%r285, %r82, 96;
	setp.ge.s32 	%p123, %r285, %r81;
	@%p123 bra 	$L__BB6_204;
	st.global.u64 	[%rd203+768], %rd198;
$L__BB6_204:
	add.s32 	%r286, %r82, 128;
	setp.ge.s32 	%p124, %r286, %r81;
	@%p124 bra 	$L__BB6_206;
	st.global.u64 	[%rd203+1024], %rd199;
$L__BB6_206:
	add.s32 	%r287, %r82, 160;
	setp.ge.s32 	%p125, %r287, %r81;
	@%p125 bra 	$L__BB6_208;
	st.global.u64 	[%rd203+1280], %rd200;
$L__BB6_208:
	add.s32 	%r288, %r82, 192;
	setp.ge.s32 	%p126, %r288, %r81;
	@%p126 bra 	$L__BB6_210;
	st.global.u64 	[%rd203+1536], %rd201;
$L__BB6_210:
	add.s32 	%r289, %r82, 224;
	setp.ge.s32 	%p127, %r289, %r81;
	@%p127 bra 	$L__BB6_212;
	st.global.u64 	[%rd203+1792], %rd202;
$L__BB6_212:
	ret;

}
	// .globl	_ZN3cub18CUB_300001_SM_10006detail10merge_sort30DeviceMergeSortBlockSortKernelINS2_10policy_hubIN6thrust24THRUST_300001_SM_1000_NS10device_ptrIyEEE9Policy600ES8_NS7_IiEES8_SB_j29MostSignificantBitsComparatoryiEEvbT0_T1_T2_T3_T4_PT6_PT7_T5_NS1_7vsmem_tE
.visible .entry _ZN3cub18CUB_300001_SM_10006detail10merge_sort30DeviceMergeSortBlockSortKernelINS2_10policy_hubIN6thrust24THRUST_300001_SM_1000_NS10device_ptrIyEEE9Policy600ES8_NS7_IiEES8_SB_j29MostSignificantBitsComparatoryiEEvbT0_T1_T2_T3_T4_PT6_PT7_T5_NS1_7vsmem_tE(
	.param .u8 _ZN3cub18CUB_300001_SM_10006detail10merge_sort30DeviceMergeSortBlockSortKernelINS2_10policy_hubIN6thrust24THRUST_300001_SM_1000_NS10device_ptrIyEEE9Policy600ES8_NS7_IiEES8_SB_j29MostSignificantBitsComparatoryiEEvbT0_T1_T2_T3_T4_PT6_PT7_T5_NS1_7vsmem_tE_param_0,
	.param .align 8 .b8 _ZN3cub18CUB_300001_SM_10006detail10merge_sort30DeviceMergeSortBlockSortKernelINS2_10policy_hubIN6thrust24THRUST_300001_SM_1000_NS10device_ptrIyEEE9Policy600ES8_NS7_IiEES8_SB_j29MostSignificantBitsComparatoryiEEvbT0_T1_T2_T3_T4_PT6_PT7_T5_NS1_7vsmem_tE_param_1[8],
	.param .align 8 .b8 _ZN3cub18CUB_300001_SM_10006detail10merge_sort30DeviceMergeSortBlockSortKernelINS2_10policy_hubIN6thrust24THRUST_300001_SM_1000_NS10device_ptrIyEEE9Policy600ES8_NS7_IiEES8_SB_j29MostSignificantBitsComparatoryiEEvbT0_T1_T2_T3_T4_PT6_PT7_T5_NS1_7vsmem_tE_param_2[8],
	.param .align 8 .b8 _ZN3cub18CUB_300001_SM_10006detail10merge_sort30DeviceMergeSortBlockSortKernelINS2_10policy_hubIN6thrust24THRUST_300001_SM_1000_NS10device_ptrIyEEE9Policy600ES8_NS7_IiEES8_SB_j29MostSignificantBitsComparatoryiEEvbT0_T1_T2_T3_T4_PT6_PT7_T5_NS1_7vsmem_tE_param_3[8],
	.param .align 8 .b8 _ZN3cub18CUB_300001_SM_10006detail10merge_sort30DeviceMergeSortBlockSortKernelINS2_10policy_hubIN6thrust24THRUST_300001_SM_1000_NS10device_ptrIyEEE9Policy600ES8_NS7_IiEES8_SB_j29MostSignificantBitsComparatoryiEEvbT0_T1_T2_T3_T4_PT6_PT7_T5_NS1_7vsmem_tE_param_4[8],
	.param .u32 _ZN3cub18CUB_300001_SM_10006detail10merge_sort30DeviceMergeSortBlockSortKernelINS2_10policy_hubIN6thrust24THRUST_300001_SM_1000_NS10device_ptrIyEEE9Policy600ES8_NS7_IiEES8_SB_j29MostSignificantBitsComparatoryiEEvbT0_T1_T2_T3_T4_PT6_PT7_T5_NS1_7vsmem_tE_param_5,
	.param .u64 .ptr .align 1 _ZN3cub18CUB_300001_SM_10006detail10merge_sort30DeviceMergeSortBlockSortKernelINS2_10policy_hubIN6thrust24THRUST_300001_SM_1000_NS10device_ptrIyEEE9Policy600ES8_NS7_IiEES8_SB_j29MostSignificantBitsComparatoryiEEvbT0_T1_T2_T3_T4_PT6_PT7_T5_NS1_7vsmem_tE_param_6,
	.param .u64 .ptr .align 1 _ZN3cub18CUB_300001_SM_10006detail10merge_sort30DeviceMergeSortBlockSortKernelINS2_10policy_hubIN6thrust24THRUST_300001_SM_1000_NS10device_ptrIyEEE9Policy600ES8_NS7_IiEES8_SB_j29MostSignificantBitsComparatoryiEEvbT0_T1_T2_T3_T4_PT6_PT7_T5_NS1_7vsmem_tE_param_7,
	.param .align 4 .b8 _ZN3cub18CUB_300001_SM_10006detail10merge_sort30DeviceMergeSortBlockSortKernelINS2_10policy_hubIN6thrust24THRUST_300001_SM_1000_NS10device_ptrIyEEE9Policy600ES8_NS7_IiEES8_SB_j29MostSignificantBitsComparatoryiEEvbT0_T1_T2_T3_T4_PT6_PT7_T5_NS1_7vsmem_tE_param_8[4],
	.param .align 8 .b8 _ZN3cub18CUB_300001_SM_10006detail10merge_sort30DeviceMergeSortBlockSortKernelINS2_10policy_hubIN6thrust24THRUST_300001_SM_1000_NS10device_ptrIyEEE9Policy600ES8_NS7_IiEES8_SB_j29MostSignificantBitsComparatoryiEEvbT0_T1_T2_T3_T4_PT6_PT7_T5_NS1_7vsmem_tE_param_9[8]
)
.maxntid 256
{
	.reg .pred 	%p<264>;
	.reg .b16 	%rs<4>;
	.reg .b32 	%r<845>;
	.reg .b64 	%rd<609>;
	// demoted variable
	.shared .align 16 .b8 _ZZN3cub18CUB_300001_SM_10006detail10merge_sort30DeviceMergeSortBlockSortKernelINS2_10policy_hubIN6thrust24THRUST_300001_SM_1000_NS10device_ptrIyEEE9Policy600ES8_NS7_IiEES8_SB_j29MostSignificantBitsComparatoryiEEvbT0_T1_T2_T3_T4_PT6_PT7_T5_NS1_7vsmem_tEE19static_temp_storage[16912];
	ld.param.u32 	%r1, [_ZN3cub18CUB_300001_SM_10006detail10merge_sort30DeviceMergeSortBlockSortKernelINS2_10policy_hubIN6thrust24THRUST_300001_SM_1000_NS10device_ptrIyEEE9Policy600ES8_NS7_IiEES8_SB_j29MostSignificantBitsComparatoryiEEvbT0_T1_T2_T3_T4_PT6_PT7_T5_NS1_7vsmem_tE_param_8];
	ld.param.u64 	%rd194, [_ZN3cub18CUB_300001_SM_10006detail10merge_sort30DeviceMergeSortBlockSortKernelINS2_10policy_hubIN6thrust24THRUST_300001_SM_1000_NS10device_ptrIyEEE9Policy600ES8_NS7_IiEES8_SB_j29MostSignificantBitsComparatoryiEEvbT0_T1_T2_T3_T4_PT6_PT7_T5_NS1_7vsmem_tE_param_4];
	ld.param.u64 	%rd195, [_ZN3cub18CUB_300001_SM_10006detail10merge_sort30DeviceMergeSortBlockSortKernelINS2_10policy_hubIN6thrust24THRUST_300001_SM_1000_NS10device_ptrIyEEE9Policy600ES8_NS7_IiEES8_SB_j29MostSignificantBitsComparatoryiEEvbT0_T1_T2_T3_T4_PT6_PT7_T5_NS1_7vsmem_tE_param_3];
	ld.param.u64 	%rd196, [_ZN3cub18CUB_300001_SM_10006detail10merge_sort30DeviceMergeSortBlockSortKernelINS2_10policy_hubIN6thrust24THRUST_300001_SM_1000_NS10device_ptrIyEEE9Policy600ES8_NS7_IiEES8_SB_j29MostSignificantBitsComparatoryiEEvbT0_T1_T2_T3_T4_PT6_PT7_T5_NS1_7vsmem_tE_param_2];
	ld.param.u64 	%rd197, [_ZN3cub18CUB_300001_SM_10006detail10merge_sort30DeviceMergeSortBlockSortKernelINS2_10policy_hubIN6thrust24THRUST_300001_SM_1000_NS10device_ptrIyEEE9Policy600ES8_NS7_IiEES8_SB_j29MostSignificantBitsComparatoryiEEvbT0_T1_T2_T3_T4_PT6_PT7_T5_NS1_7vsmem_tE_param_1];
	ld.param.u32 	%r278, [_ZN3cub18CUB_300001_SM_10006detail10merge_sort30DeviceMergeSortBlockSortKernelINS2_10policy_hubIN6thrust24THRUST_300001_SM_1000_NS10device_ptrIyEEE9Policy600ES8_NS7_IiEES8_SB_j29MostSignificantBitsComparatoryiEEvbT0_T1_T2_T3_T4_PT6_PT7_T5_NS1_7vsmem_tE_param_5];
	cvta.to.global.u64 	%rd1, %rd197;
	cvta.to.global.u64 	%rd2, %rd196;
	cvta.to.global.u64 	%rd3, %rd195;
	cvta.to.global.u64 	%rd4, %rd194;
	mov.u32 	%r279, %ctaid.x;
	mov.u32 	%r280, %nctaid.x;
	shl.b32 	%r2, %r279, 11;
	add.s32 	%r281, %r280, -1;
	setp.ge.u32 	%p33, %r279, %r281;
	@%p33 bra 	$L__BB7_54;
	// begin inline asm
	griddepcontrol.wait;
	// end inline asm
	mov.u32 	%r531, %ctaid.x;
	shl.b32 	%r532, %r531, 11;
	cvt.u64.u32 	%rd352, %r532;
	mov.u32 	%r533, %tid.x;
	and.b32  	%r534, %r533, 31;
	shl.b32 	%r535, %r533, 3;
	and.b32  	%r536, %r535, 7936;
	or.b32  	%r537, %r536, %r534;
	cvt.u64.u32 	%rd353, %r537;
	add.s64 	%rd354, %rd353, %rd352;
	shl.b64 	%rd355, %rd354, 2;
	add.s64 	%rd356, %rd2, %rd355;
	ld.global.u32 	%r538, [%rd356];
	ld.global.u32 	%r539, [%rd356+128];
	ld.global.u32 	%r540, [%rd356+256];
	ld.global.u32 	%r541, [%rd356+384];
	ld.global.u32 	%r542, [%rd356+512];
	ld.global.u32 	%r543, [%rd356+640];
	ld.global.u32 	%r544, [%rd356+768];
	ld.global.u32 	%r545, [%rd356+896];
	// begin inline asm
	mov.u32 %r529, %laneid;
	// end inline asm
	add.s32 	%r546, %r529, %r536;
	shr.s32 	%r547, %r546, 5;
	add.s32 	%r548, %r547, %r546;
	shl.b32 	%r549, %r548, 2;
	mov.u32 	%r550, _ZZN3cub18CUB_300001_SM_10006detail10merge_sort30DeviceMergeSortBlockSortKernelINS2_10policy_hubIN6thrust24THRUST_300001_SM_1000_NS10device_ptrIyEEE9Policy600ES8_NS7_IiEES8_SB_j29MostSignificantBitsComparatoryiEEvbT0_T1_T2_T3_T4_PT6_PT7_T5_NS1_7vsmem_tEE19static_temp_storage;
	add.s32 	%r3, %r550, %r549;
	st.shared.u32 	[%r3], %r538;
	add.s32 	%r551, %r546, 32;
	shr.s32 	%r552, %r551, 5;
	add.s32 	%r553, %r552, %r546;
	shl.b32 	%r554, %r553, 2;
	add.s32 	%r4, %r550, %r554;
	st.shared.u32 	[%r4+128], %r539;
	add.s32 	%r555, %r546, 64;
	shr.s32 	%r556, %r555, 5;
	add.s32 	%r557, %r556, %r546;
	shl.b32 	%r558, %r557, 2;
	add.s32 	%r5, %r550, %r558;
	st.shared.u32 	[%r5+256], %r540;
	add.s32 	%r559, %r546, 96;
	shr.s32 	%r560, %r559, 5;
	add.s32 	%r561, %r560, %r546;
	shl.b32 	%r562, %r561, 2;
	add.s32 	%r6, %r550, %r562;
	st.shared.u32 	[%r6+384], %r541;
	add.s32 	%r563, %r546, 128;
	shr.s32 	%r564, %r563, 5;
	add.s32 	%r565, %r564, %r546;
	shl.b32 	%r566, %r565, 2;
	add.s32 	%r7, %r550, %r566;
	st.shared.u32 	[%r7+512], %r542;
	add.s32 	%r567, %r546, 160;
	shr.s32 	%r568, %r567, 5;
	add.s32 	%r569, %r568, %r546;
	shl.b32 	%r570, %r569, 2;
	add.s32 	%r8, %r550, %r570;
	st.shared.u32 	[%r8+640], %r543;
	add.s32 	%r571, %r546, 192;
	shr.s32 	%r572, %r571, 5;
	add.s32 	%r573, %r572, %r546;
	shl.b32 	%r574, %r573, 2;
	add.s32 	%r9, %r550, %r574;
	st.shared.u32 	[%r9+768], %r544;
	add.s32 	%r575, %r546, 224;
	shr.s32 	%r576, %r575, 5;
	add.s32 	%r577, %r576, %r546;
	shl.b32 	%r578, %r577, 2;
	add.s32 	%r10, %r550, %r578;
	st.shared.u32 	[%r10+896], %r545;
	bar.warp.sync 	-1;
	mad.lo.s32 	%r579, %r529, 7, %r546;
	shr.s32 	%r580, %r579, 5;
	add.s32 	%r581, %r580, %r579;
	shl.b32 	%r582, %r581, 2;
	add.s32 	%r11, %r550, %r582;
	ld.shared.u32 	%r583, [%r11];
	add.s32 	%r584, %r579, 1;
	shr.s32 	%r585, %r584, 5;
	add.s32 	%r586, %r585, %r579;
	shl.b32 	%r587, %r586, 2;
	add.s32 	%r12, %r550, %r587;
	ld.shared.u32 	%r588, [%r12+4];
	add.s32 	%r589, %r579, 2;
	shr.s32 	%r590, %r589, 5;
	add.s32 	%r591, %r590, %r579;
	shl.b32 	%r592, %r591, 2;
	add.s32 	%r13, %r550, %r592;
	ld.shared.u32 	%r593, [%r13+8];
	add.s32 	%r594, %r579, 3;
	shr.s32 	%r595, %r594, 5;
	add.s32 	%r596, %r595, %r579;
	shl.b32 	%r597, %r596, 2;
	add.s32 	%r14, %r550, %r597;
	ld.shared.u32 	%r598, [%r14+12];
	add.s32 	%r599, %r579, 4;
	shr.s32 	%r600, %r599, 5;
	add.s32 	%r601, %r600, %r579;
	shl.b32 	%r602, %r601, 2;
	add.s32 	%r15, %r550, %r602;
	ld.shared.u32 	%r603, [%r15+16];
	add.s32 	%r604, %r579, 5;
	shr.s32 	%r605, %r604, 5;
	add.s32 	%r606, %r605, %r579;
	shl.b32 	%r607, %r606, 2;
	add.s32 	%r16, %r550, %r607;
	ld.shared.u32 	%r608, [%r16+20];
	add.s32 	%r609, %r579, 6;
	shr.s32 	%r610, %r609, 5;
	add.s32 	%r611, %r610, %r579;
	shl.b32 	%r612, %r611, 2;
	add.s32 	%r17, %r550, %r612;
	ld.shared.u32 	%r613, [%r17+24];
	add.s32 	%r614, %r579, 7;
	shr.s32 	%r615, %r614, 5;
	add.s32 	%r616, %r615, %r579;
	shl.b32 	%r617, %r616, 2;
	add.s32 	%r18, %r550, %r617;
	ld.shared.u32 	%r618, [%r18+28];
	bar.sync 	0;
	shl.b64 	%rd357, %rd354, 3;
	add.s64 	%rd358, %rd1, %rd357;
	ld.global.u64 	%rd359, [%rd358];
	ld.global.u64 	%rd360, [%rd358+256];
	ld.global.u64 	%rd361, [%rd358+512];
	ld.global.u64 	%rd362, [%rd358+768];
	ld.global.u64 	%rd363, [%rd358+1024];
	ld.global.u64 	%rd364, [%rd358+1280];
	ld.global.u64 	%rd365, [%rd358+1536];
	ld.global.u64 	%rd366, [%rd358+1792];
	add.s32 	%r19, %r3, %r549;
	st.shared.u64 	[%r19], %rd359;
	add.s32 	%r20, %r4, %r554;
	st.shared.u64 	[%r20+256], %rd360;
	add.s32 	%r21, %r5, %r558;
	st.shared.u64 	[%r21+512], %rd361;
	add.s32 	%r22, %r6, %r562;
	st.shared.u64 	[%r22+768], %rd362;
	add.s32 	%r23, %r7, %r566;
	st.shared.u64 	[%r23+1024], %rd363;
	add.s32 	%r24, %r8, %r570;
	st.shared.u64 	[%r24+1280], %rd364;
	add.s32 	%r25, %r9, %r574;
	st.shared.u64 	[%r25+1536], %rd365;
	add.s32 	%r26, %r10, %r578;
	st.shared.u64 	[%r26+1792], %rd366;
	bar.warp.sync 	-1;
	add.s32 	%r27, %r11, %r582;
	ld.shared.u64 	%rd367, [%r27];
	add.s32 	%r28, %r12, %r587;
	ld.shared.u64 	%rd368, [%r28+8];
	add.s32 	%r29, %r13, %r592;
	ld.shared.u64 	%rd369, [%r29+16];
	add.s32 	%r30, %r14, %r597;
	ld.shared.u64 	%rd370, [%r30+24];
	add.s32 	%r31, %r15, %r602;
	ld.shared.u64 	%rd371, [%r31+32];
	add.s32 	%r32, %r16, %r607;
	ld.shared.u64 	%rd372, [%r32+40];
	add.s32 	%r33, %r17, %r612;
	ld.shared.u64 	%rd373, [%r33+48];
	add.s32 	%r34, %r18, %r617;
	ld.shared.u64 	%rd374, [%r34+56];
	bar.sync 	0;
	// begin inline asm
	griddepcontrol.launch_dependents;
	// end inline asm
	setp.lt.s32 	%p174, %r1, 64;
	sub.s32 	%r619, 64, %r1;
	mov.b64 	%rd375, -1;
	shl.b64 	%rd376, %rd375, %r619;
	selp.b64 	%rd5, %rd376, -1, %p174;
	and.b64  	%rd377, %rd368, %rd5;
	and.b64  	%rd378, %rd367, %rd5;
	setp.lt.u64 	%p175, %rd377, %rd378;
	selp.b32 	%r620, %r583, %r588, %p175;
	selp.b32 	%r621, %r588, %r583, %p175;
	selp.b64 	%rd379, %rd367, %rd368, %p175;
	selp.b64 	%rd380, %rd368, %rd367, %p175;
	and.b64  	%rd381, %rd370, %rd5;
	and.b64  	%rd382, %rd369, %rd5;
	setp.lt.u64 	%p176, %rd381, %rd382;
	selp.b32 	%r622, %r593, %r598, %p176;
	selp.b32 	%r623, %r598, %r593, %p176;
	selp.b64 	%rd383, %rd369, %rd370, %p176;
	selp.b64 	%rd384, %rd370, %rd369, %p176;
	and.b64  	%rd385, %rd372, %rd5;
	and.b64  	%rd386, %rd371, %rd5;
	setp.lt.u64 	%p177, %rd385, %rd386;
	selp.b32 	%r624, %r603, %r608, %p177;
	selp.b32 	%r625, %r608, %r603, %p177;
	selp.b64 	%rd387, %rd371, %rd372, %p177;
	selp.b64 	%rd388, %rd372, %rd371, %p177;
	and.b64  	%rd389, %rd374, %rd5;
	and.b64  	%rd390, %rd373, %rd5;
	setp.lt.u64 	%p178, %rd389, %rd390;
	selp.b32 	%r626, %r613, %r618, %p178;
	selp.b32 	%r627, %r618, %r613, %p178;
	selp.b64 	%rd391, %rd373, %rd374, %p178;
	selp.b64 	%rd392, %rd374, %rd373, %p178;
	and.b64  	%rd393, %rd384, %rd5;
	and.b64  	%rd394, %rd379, %rd5;
	setp.lt.u64 	%p179, %rd393, %rd394;
	selp.b32 	%r628, %r620, %r623, %p179;
	selp.b32 	%r629, %r623, %r620, %p179;
	selp.b64 	%rd395, %rd379, %rd384, %p179;
	selp.b64 	%rd396, %rd384, %rd379, %p179;
	and.b64  	%rd397, %rd388, %rd5;
	and.b64  	%rd398, %rd383, %rd5;
	setp.lt.u64 	%p180, %rd397, %rd398;
	selp.b32 	%r630, %r622, %r625, %p180;
	selp.b32 	%r631, %r625, %r622, %p180;
	selp.b64 	%rd399, %rd383, %rd388, %p180;
	selp.b64 	%rd400, %rd388, %rd383, %p180;
	and.b64  	%rd401, %rd392, %rd5;
	and.b64  	%rd402, %rd387, %rd5;
	setp.lt.u64 	%p181, %rd401, %rd402;
	selp.b32 	%r632, %r624, %r627, %p181;
	selp.b32 	%r633, %r627, %r624, %p181;
	selp.b64 	%rd403, %rd387, %rd392, %p181;
	selp.b64 	%rd404, %rd392, %rd387, %p181;
	and.b64  	%rd405, %rd396, %rd5;
	and.b64  	%rd406, %rd380, %rd5;
	setp.lt.u64 	%p182, %rd405, %rd406;
	selp.b32 	%r634, %r621, %r629, %p182;
	selp.b32 	%r635, %r629, %r621, %p182;
	selp.b64 	%rd407, %rd380, %rd396, %p182;
	selp.b64 	%rd408, %rd396, %rd380, %p182;
	and.b64  	%rd409, %rd400, %rd5;
	and.b64  	%rd410, %rd395, %rd5;
	setp.lt.u64 	%p183, %rd409, %rd410;
	selp.b32 	%r636, %r628, %r631, %p183;
	selp.b32 	%r637, %r631, %r628, %p183;
	selp.b64 	%rd411, %rd395, %rd400, %p183;
	selp.b64 	%rd412, %rd400, %rd395, %p183;
	and.b64  	%rd413, %rd404, %rd5;
	and.b64  	%rd414, %rd399, %rd5;
	setp.lt.u64 	%p184, %rd413, %rd414;
	selp.b32 	%r638, %r630, %r633, %p184;
	selp.b32 	%r639, %r633, %r630, %p184;
	selp.b64 	%rd415, %rd399, %rd404, %p184;
	selp.b64 	%rd416, %rd404, %rd399, %p184;
	and.b64  	%rd417, %rd391, %rd5;
	and.b64  	%rd418, %rd403, %rd5;
	setp.lt.u64 	%p185, %rd417, %rd418;
	selp.b32 	%r640, %r632, %r626, %p185;
	selp.b32 	%r641, %r626, %r632, %p185;
	selp.b64 	%rd419, %rd403, %rd391, %p185;
	selp.b64 	%rd420, %rd391, %rd403, %p185;
	and.b64  	%rd421, %rd412, %rd5;
	and.b64  	%rd422, %rd407, %rd5;
	setp.lt.u64 	%p186, %rd421, %rd422;
	selp.b32 	%r642, %r634, %r637, %p186;
	selp.b32 	%r643, %r637, %r634, %p186;
	selp.b64 	%rd423, %rd407, %rd412, %p186;
	selp.b64 	%rd424, %rd412, %rd407, %p186;
	and.b64  	%rd425, %rd416, %rd5;
	and.b64  	%rd426, %rd411, %rd5;
	setp.lt.u64 	%p187, %rd425, %rd426;
	selp.b32 	%r644, %r636, %r639, %p187;
	selp.b32 	%r645, %r639, %r636, %p187;
	selp.b64 	%rd427, %rd411, %rd416, %p187;
	selp.b64 	%rd428, %rd416, %rd411, %p187;
	and.b64  	%rd429, %rd420, %rd5;
	and.b64  	%rd430, %rd415, %rd5;
	setp.lt.u64 	%p188, %rd429, %rd430;
	selp.b32 	%r646, %r638, %r641, %p188;
	selp.b32 	%r647, %r641, %r638, %p188;
	selp.b64 	%rd431, %rd415, %rd420, %p188;
	selp.b64 	%rd432, %rd420, %rd415, %p188;
	and.b64  	%rd433, %rd424, %rd5;
	and.b64  	%rd434, %rd408, %rd5;
	setp.lt.u64 	%p189, %rd433, %rd434;
	selp.b32 	%r648, %r635, %r643, %p189;
	selp.b32 	%r649, %r643, %r635, %p189;
	selp.b64 	%rd435, %rd408, %rd424, %p189;
	selp.b64 	%rd436, %rd424, %rd408, %p189;
	and.b64  	%rd437, %rd428, %rd5;
	and.b64  	%rd438, %rd423, %rd5;
	setp.lt.u64 	%p190, %rd437, %rd438;
	selp.b32 	%r650, %r642, %r645, %p190;
	selp.b32 	%r651, %r645, %r642, %p190;
	selp.b64 	%rd439, %rd423, %rd428, %p190;
	selp.b64 	%rd440, %rd428, %rd423, %p190;
	and.b64  	%rd441, %rd432, %rd5;
	and.b64  	%rd442, %rd427, %rd5;
	setp.lt.u64 	%p191, %rd441, %rd442;
	selp.b32 	%r652, %r644, %r647, %p191;
	selp.b32 	%r653, %r647, %r644, %p191;
	selp.b64 	%rd443, %rd427, %rd432, %p191;
	selp.b64 	%rd444, %rd432, %rd427, %p191;
	and.b64  	%rd445, %rd419, %rd5;
	and.b64  	%rd446, %rd431, %rd5;
	setp.lt.u64 	%p192, %rd445, %rd446;
	selp.b32 	%r654, %r646, %r640, %p192;
	selp.b32 	%r655, %r640, %r646, %p192;
	selp.b64 	%rd447, %rd431, %rd419, %p192;
	selp.b64 	%rd448, %rd419, %rd431, %p192;
	and.b64  	%rd449, %rd440, %rd5;
	and.b64  	%rd450, %rd435, %rd5;
	setp.lt.u64 	%p193, %rd449, %rd450;
	selp.b32 	%r656, %r648, %r651, %p193;
	selp.b32 	%r657, %r651, %r648, %p193;
	selp.b64 	%rd451, %rd435, %rd440, %p193;
	selp.b64 	%rd452, %rd440, %rd435, %p193;
	and.b64  	%rd453, %rd444, %rd5;
	and.b64  	%rd454, %rd439, %rd5;
	setp.lt.u64 	%p194, %rd453, %rd454;
	selp.b32 	%r658, %r650, %r653, %p194;
	selp.b32 	%r659, %r653, %r650, %p194;
	selp.b64 	%rd455, %rd439, %rd444, %p194;
	selp.b64 	%rd456, %rd444, %rd439, %p194;
	and.b64  	%rd457, %rd448, %rd5;
	and.b64  	%rd458, %rd443, %rd5;
	setp.lt.u64 	%p195, %rd457, %rd458;
	selp.b32 	%r660, %r652, %r655, %p195;
	selp.b32 	%r661, %r655, %r652, %p195;
	selp.b64 	%rd459, %rd443, %rd448, %p195;
	selp.b64 	%rd460, %rd448, %rd443, %p195;
	and.b64  	%rd461, %rd452, %rd5;
	and.b64  	%rd462, %rd436, %rd5;
	setp.lt.u64 	%p196, %rd461, %rd462;
	selp.b32 	%r662, %r649, %r657, %p196;
	selp.b32 	%r812, %r657, %r649, %p196;
	selp.b64 	%rd463, %rd436, %rd452, %p196;
	selp.b64 	%rd544, %rd452, %rd436, %p196;
	and.b64  	%rd464, %rd456, %rd5;
	and.b64  	%rd465, %rd451, %rd5;
	setp.lt.u64 	%p197, %rd464, %rd465;
	selp.b32 	%r663, %r656, %r659, %p197;
	selp.b32 	%r664, %r659, %r656, %p197;
	selp.b64 	%rd466, %rd451, %rd456, %p197;
	selp.b64 	%rd467, %rd456, %rd451, %p197;
	and.b64  	%rd468, %rd460, %rd5;
	and.b64  	%rd469, %rd455, %rd5;
	setp.lt.u64 	%p198, %rd468, %rd469;
	selp.b32 	%r665, %r658, %r661, %p198;
	selp.b32 	%r666, %r661, %r658, %p198;
	selp.b64 	%rd470, %rd455, %rd460, %p198;
	selp.b64 	%rd471, %rd460, %rd455, %p198;
	and.b64  	%rd472, %rd447, %rd5;
	and.b64  	%rd473, %rd459, %rd5;
	setp.lt.u64 	%p199, %rd472, %rd473;
	selp.b32 	%r805, %r660, %r654, %p199;
	selp.b32 	%r667, %r654, %r660, %p199;
	selp.b64 	%rd537, %rd459, %rd447, %p199;
	selp.b64 	%rd474, %rd447, %rd459, %p199;
	and.b64  	%rd475, %rd467, %rd5;
	and.b64  	%rd476, %rd463, %rd5;
	setp.lt.u64 	%p200, %rd475, %rd476;
	selp.b32 	%r810, %r662, %r664, %p200;
	selp.b32 	%r811, %r664, %r662, %p200;
	selp.b64 	%rd542, %rd463, %rd467, %p200;
	selp.b64 	%rd543, %rd467, %rd463, %p200;
	and.b64  	%rd477, %rd471, %rd5;
	and.b64  	%rd478, %rd466, %rd5;
	setp.lt.u64 	%p201, %rd477, %rd478;
	selp.b32 	%r808, %r663, %r666, %p201;
	selp.b32 	%r809, %r666, %r663, %p201;
	selp.b64 	%rd540, %rd466, %rd471, %p201;
	selp.b64 	%rd541, %rd471, %rd466, %p201;
	and.b64  	%rd479, %rd474, %rd5;
	and.b64  	%rd480, %rd470, %rd5;
	setp.lt.u64 	%p202, %rd479, %rd480;
	selp.b32 	%r806, %r665, %r667, %p202;
	selp.b32 	%r807, %r667, %r665, %p202;
	selp.b64 	%rd538, %rd470, %rd474, %p202;
	selp.b64 	%rd539, %rd474, %rd470, %p202;
	mov.b32 	%r813, 2;
$L__BB7_2:
	mov.u32 	%r51, %r813;
	bar.sync 	0;
	add.s32 	%r668, %r51, -1;
	mov.u32 	%r669, %tid.x;
	shl.b32 	%r670, %r669, 6;
	mov.u32 	%r671, _ZZN3cub18CUB_300001_SM_10006detail10merge_sort30DeviceMergeSortBlockSortKernelINS2_10policy_hubIN6thrust24THRUST_300001_SM_1000_NS10device_ptrIyEEE9Policy600ES8_NS7_IiEES8_SB_j29MostSignificantBitsComparatoryiEEvbT0_T1_T2_T3_T4_PT6_PT7_T5_NS1_7vsmem_tEE19static_temp_storage;
	add.s32 	%r672, %r671, %r670;
	st.shared.v2.u64 	[%r672], {%rd544, %rd543};
	st.shared.v2.u64 	[%r672+16], {%rd542, %rd541};
	st.shared.v2.u64 	[%r672+32], {%rd540, %rd539};
	st.shared.v2.u64 	[%r672+48], {%rd538, %rd537};
	bar.sync 	0;
	neg.s32 	%r673, %r51;
	and.b32  	%r674, %r669, %r673;
	shl.b32 	%r675, %r674, 3;
	shl.b32 	%r676, %r51, 2;
	and.b32  	%r677, %r668, %r669;
	shl.b32 	%r678, %r677, 3;
	min.u32 	%r52, %r678, 2048;
	min.u32 	%r53, %r675, 2048;
	add.s32 	%r679, %r53, %r676;
	min.u32 	%r54, %r679, 2048;
	add.s32 	%r680, %r54, %r676;
	min.u32 	%r55, %r680, 2048;
	sub.s32 	%r681, %r54, %r53;
	sub.s32 	%r682, %r55, %r54;
	setp.lt.s32 	%p203, %r52, %r682;
	sub.s32 	%r683, %r52, %r682;
	selp.b32 	%r816, 0, %r683, %p203;
	min.s32 	%r814, %r681, %r52;
	setp.ge.s32 	%p204, %r816, %r814;
	@%p204 bra 	$L__BB7_5;
	add.s32 	%r58, %r54, %r52;
$L__BB7_4:
	sub.s32 	%r684, %r814, %r816;
	shr.u32 	%r685, %r684, 31;
	add.s32 	%r686, %r684, %r685;
	shr.s32 	%r687, %r686, 1;
	add.s32 	%r688, %r687, %r816;
	add.s32 	%r689, %r688, %r53;
	shl.b32 	%r690, %r689, 3;
	add.s32 	%r692, %r671, %r690;
	ld.shared.u64 	%rd481, [%r692];
	not.b32 	%r693, %r688;
	add.s32 	%r694, %r58, %r693;
	shl.b32 	%r695, %r694, 3;
	add.s32 	%r696, %r671, %r695;
	ld.shared.u64 	%rd482, [%r696];
	and.b64  	%rd483, %rd482, %rd5;
	and.b64  	%rd484, %rd481, %rd5;
	setp.lt.u64 	%p205, %rd483, %rd484;
	add.s32 	%r697, %r688, 1;
	selp.b32 	%r816, %r816, %r697, %p205;
	selp.b32 	%r814, %r688, %r814, %p205;
	setp.lt.s32 	%p206, %r816, %r814;
	@%p206 bra 	$L__BB7_4;
$L__BB7_5:
	add.s32 	%r64, %r816, %r53;
	add.s32 	%r698, %r54, %r52;
	sub.s32 	%r65, %r698, %r816;
	shl.b32 	%r699, %r64, 3;
	add.s32 	%r66, %r671, %r699;
	ld.shared.u64 	%rd548, [%r66];
	shl.b32 	%r701, %r65, 3;
	add.s32 	%r67, %r671, %r701;
	ld.shared.u64 	%rd545, [%r67];
	setp.ge.s32 	%p208, %r65, %r55;
	mov.pred 	%p248, 0;
	@%p208 bra 	$L__BB7_8;
	setp.ge.s32 	%p210, %r64, %r54;
	mov.pred 	%p248, -1;
	@%p210 bra 	$L__BB7_8;
	and.b64  	%rd485, %rd545, %rd5;
	and.b64  	%rd486, %rd548, %rd5;
	setp.lt.u64 	%p248, %rd485, %rd486;
$L__BB7_8:
	selp.b64 	%rd544, %rd545, %rd548, %p248;
	selp.u32 	%r702, 1, 0, %p248;
	add.s32 	%r68, %r65, %r702;
	not.pred 	%p211, %p248;
	selp.u32 	%r703, 1, 0, %p211;
	add.s32 	%r69, %r64, %r703;
	selp.b32 	%r70, %r65, %r64, %p248;
	@%p211 bra 	$L__BB7_10;
	ld.shared.u64 	%rd545, [%r67+8];
	bra.uni 	$L__BB7_11;
$L__BB7_10:
	ld.shared.u64 	%rd548, [%r66+8];
$L__BB7_11:
	setp.ge.s32 	%p213, %r68, %r55;
	mov.pred 	%p249, 0;
	@%p213 bra 	$L__BB7_14;
	setp.ge.s32 	%p215, %r69, %r54;
	mov.pred 	%p249, -1;
	@%p215 bra 	$L__BB7_14;
	and.b64  	%rd487, %rd545, %rd5;
	and.b64  	%rd488, %rd548, %rd5;
	setp.lt.u64 	%p249, %rd487, %rd488;
$L__BB7_14:
	selp.b64 	%rd543, %rd545, %rd548, %p249;
	selp.u32 	%r704, 1, 0, %p249;
	add.s32 	%r71, %r68, %r704;
	not.pred 	%p216, %p249;
	selp.u32 	%r705, 1, 0, %p216;
	add.s32 	%r72, %r69, %r705;
	selp.b32 	%r73, %r68, %r69, %p249;
	@%p249 bra 	$L__BB7_16;
	shl.b32 	%r706, %r72, 3;
	add.s32 	%r708, %r671, %r706;
	ld.shared.u64 	%rd548, [%r708];
	bra.uni 	$L__BB7_17;
$L__BB7_16:
	shl.b32 	%r709, %r71, 3;
	add.s32 	%r711, %r671, %r709;
	ld.shared.u64 	%rd545, [%r711];
$L__BB7_17:
	setp.ge.s32 	%p218, %r71, %r55;
	mov.pred 	%p250, 0;
	@%p218 bra 	$L__BB7_20;
	setp.ge.s32 	%p220, %r72, %r54;
	mov.pred 	%p250, -1;
	@%p220 bra 	$L__BB7_20;
	and.b64  	%rd489, %rd545, %rd5;
	and.b64  	%rd490, %rd548, %rd5;
	setp.lt.u64 	%p250, %rd489, %rd490;
$L__BB7_20:
	selp.b64 	%rd542, %rd545, %rd548, %p250;
	selp.u32 	%r712, 1, 0, %p250;
	add.s32 	%r74, %r71, %r712;
	not.pred 	%p221, %p250;
	selp.u32 	%r713, 1, 0, %p221;
	add.s32 	%r75, %r72, %r713;
	selp.b32 	%r76, %r71, %r72, %p250;
	@%p250 bra 	$L__BB7_22;
	shl.b32 	%r714, %r75, 3;
	mov.u32 	%r715, _ZZN3cub18CUB_300001_SM_10006detail10merge_sort30DeviceMergeSortBlockSortKernelINS2_10policy_hubIN6thrust24THRUST_300001_SM_1000_NS10device_ptrIyEEE9Policy600ES8_NS7_IiEES8_SB_j29MostSignificantBitsComparatoryiEEvbT0_T1_T2_T3_T4_PT6_PT7_T5_NS1_7vsmem_tEE19static_temp_storage;
	add.s32 	%r716, %r715, %r714;
	ld.shared.u64 	%rd548, [%r716];
	bra.uni 	$L__BB7_23;
$L__BB7_22:
	shl.b32 	%r717, %r74, 3;
	mov.u32 	%r718, _ZZN3cub18CUB_300001_SM_10006detail10merge_sort30DeviceMergeSortBlockSortKernelINS2_10policy_hubIN6thrust24THRUST_300001_SM_1000_NS10device_ptrIyEEE9Policy600ES8_NS7_IiEES8_SB_j29MostSignificantBitsComparatoryiEEvbT0_T1_T2_T3_T4_PT6_PT7_T5_NS1_7vsmem_tEE19static_temp_storage;
	add.s32 	%r719, %r718, %r717;
	ld.shared.u64 	%rd545, [%r719];
$L__BB7_23:
	setp.ge.s32 	%p223, %r74, %r55;
	mov.pred 	%p251, 0;
	@%p223 bra 	$L__BB7_26;
	setp.ge.s32 	%p225, %r75, %r54;
	mov.pred 	%p251, -1;
	@%p225 bra 	$L__BB7_26;
	and.b64  	%rd491, %rd545, %rd5;
	and.b64  	%rd492, %rd548, %rd5;
	setp.lt.u64 	%p251, %rd491, %rd492;
$L__BB7_26:
	selp.b64 	%rd541, %rd545, %rd548, %p251;
	selp.u32 	%r720, 1, 0, %p251;
	add.s32 	%r77, %r74, %r720;
	not.pred 	%p226, %p251;
	selp.u32 	%r721, 1, 0, %p226;
	add.s32 	%r78, %r75, %r721;
	selp.b32 	%r79, %r74, %r75, %p251;
	@%p251 bra 	$L__BB7_28;
	shl.b32 	%r722, %r78, 3;
	mov.u32 	%r723, _ZZN3cub18CUB_300001_SM_10006detail10merge_sort30DeviceMergeSortBlockSortKernelINS2_10policy_hubIN6thrust24THRUST_300001_SM_1000_NS10device_ptrIyEEE9Policy600ES8_NS7_IiEES8_SB_j29MostSignificantBitsComparatoryiEEvbT0_T1_T2_T3_T4_PT6_PT7_T5_NS1_7vsmem_tEE19static_temp_storage;
	add.s32 	%r724, %r723, %r722;
	ld.shared.u64 	%rd548, [%r724];
	bra.uni 	$L__BB7_29;
$L__BB7_28:
	shl.b32 	%r725, %r77, 3;
	mov.u32 	%r726, _ZZN3cub18CUB_300001_SM_10006detail10merge_sort30DeviceMergeSortBlockSortKernelINS2_10policy_hubIN6thrust24THRUST_300001_SM_1000_NS10device_ptrIyEEE9Policy600ES8_NS7_IiEES8_SB_j29MostSignificantBitsComparatoryiEEvbT0_T1_T2_T3_T4_PT6_PT7_T5_NS1_7vsmem_tEE19static_temp_storage;
	add.s32 	%r727, %r726, %r725;
	ld.shared.u64 	%rd545, [%r727];
$L__BB7_29:
	setp.ge.s32 	%p228, %r77, %r55;
	mov.pred 	%p252, 0;
	@%p228 bra 	$L__BB7_32;
	setp.ge.s32 	%p230, %r78, %r54;
	mov.pred 	%p252, -1;
	@%p230 bra 	$L__BB7_32;
	and.b64  	%rd493, %rd545, %rd5;
	and.b64  	%rd494, %rd548, %rd5;
	setp.lt.u64 	%p252, %rd493, %rd494;
$L__BB7_32:
	selp.b64 	%rd540, %rd545, %rd548, %p252;
	selp.u32 	%r728, 1, 0, %p252;
	add.s32 	%r80, %r77, %r728;
	not.pred 	%p231, %p252;
	selp.u32 	%r729, 1, 0, %p231;
	add.s32 	%r81, %r78, %r729;
	selp.b32 	%r82, %r77, %r78, %p252;
	@%p252 bra 	$L__BB7_34;
	shl.b32 	%r730, %r81, 3;
	mov.u32 	%r731, _ZZN3cub18CUB_300001_SM_10006detail10merge_sort30DeviceMergeSortBlockSortKernelINS2_10policy_hubIN6thrust24THRUST_300001_SM_1000_NS10device_ptrIyEEE9Policy600ES8_NS7_IiEES8_SB_j29MostSignificantBitsComparatoryiEEvbT0_T1_T2_T3_T4_PT6_PT7_T5_NS1_7vsmem_tEE19static_temp_storage;
	add.s32 	%r732, %r731, %r730;
	ld.shared.u64 	%rd548, [%r732];
	bra.uni 	$L__BB7_35;
$L__BB7_34:
	shl.b32 	%r733, %r80, 3;
	mov.u32 	%r734, _ZZN3cub18CUB_300001_SM_10006detail10merge_sort30DeviceMergeSortBlockSortKernelINS2_10policy_hubIN6thrust24THRUST_300001_SM_1000_NS10device_ptrIyEEE9Policy600ES8_NS7_IiEES8_SB_j29MostSignificantBitsComparatoryiEEvbT0_T1_T2_T3_T4_PT6_PT7_T5_NS1_7vsmem_tEE19static_temp_storage;
	add.s32 	%r735, %r734, %r733;
	ld.shared.u64 	%rd545, [%r735];
$L__BB7_35:
	setp.ge.s32 	%p233, %r80, %r55;
	mov.pred 	%p253, 0;
	@%p233 bra 	$L__BB7_38;
	setp.ge.s32 	%p235, %r81, %r54;
	mov.pred 	%p253, -1;
	@%p235 bra 	$L__BB7_38;
	and.b64  	%rd495, %rd545, %rd5;
	and.b64  	%rd496, %rd548, %rd5;
	setp.lt.u64 	%p253, %rd495, %rd496;
$L__BB7_38:
	selp.b64 	%rd539, %rd545, %rd548, %p253;
	selp.u32 	%r736, 1, 0, %p253;
	add.s32 	%r83, %r80, %r736;
	not.pred 	%p236, %p253;
	selp.u32 	%r737, 1, 0, %p236;
	add.s32 	%r84, %r81, %r737;
	selp.b32 	%r85, %r80, %r81, %p253;
	@%p253 bra 	$L__BB7_40;
	shl.b32 	%r738, %r84, 3;
	mov.u32 	%r739, _ZZN3cub18CUB_300001_SM_10006detail10merge_sort30DeviceMergeSortBlockSortKernelINS2_10policy_hubIN6thrust24THRUST_300001_SM_1000_NS10device_ptrIyEEE9Policy600ES8_NS7_IiEES8_SB_j29MostSignificantBitsComparatoryiEEvbT0_T1_T2_T3_T4_PT6_PT7_T5_NS1_7vsmem_tEE19static_temp_storage;
	add.s32 	%r740, %r739, %r738;
	ld.shared.u64 	%rd548, [%r740];
	bra.uni 	$L__BB7_41;
$L__BB7_40:
	shl.b32 	%r741, %r83, 3;
	mov.u32 	%r742, _ZZN3cub18CUB_300001_SM_10006detail10merge_sort30DeviceMergeSortBlockSortKernelINS2_10policy_hubIN6thrust24THRUST_300001_SM_1000_NS10device_ptrIyEEE9Policy600ES8_NS7_IiEES8_SB_j29MostSignificantBitsComparatoryiEEvbT0_T1_T2_T3_T4_PT6_PT7_T5_NS1_7vsmem_tEE19static_temp_storage;
	add.s32 	%r743, %r742, %r741;
	ld.shared.u64 	%rd545, [%r743];
$L__BB7_41:
	setp.ge.s32 	%p238, %r83, %r55;
	mov.pred 	%p254, 0;
	@%p238 bra 	$L__BB7_44;
	setp.ge.s32 	%p240, %r84, %r54;
	mov.pred 	%p254, -1;
	@%p240 bra 	$L__BB7_44;
	and.b64  	%rd497, %rd545, %rd5;
	and.b64  	%rd498, %rd548, %rd5;
	setp.lt.u64 	%p254, %rd497, %rd498;
$L__BB7_44:
	selp.b64 	%rd538, %rd545, %rd548, %p254;
	selp.u32 	%r744, 1, 0, %p254;
	add.s32 	%r86, %r83, %r744;
	not.pred 	%p241, %p254;
	selp.u32 	%r745, 1, 0, %p241;
	add.s32 	%r87, %r84, %r745;
	selp.b32 	%r88, %r83, %r84, %p254;
	@%p254 bra 	$L__BB7_46;
	shl.b32 	%r746, %r87, 3;
	mov.u32 	%r747, _ZZN3cub18CUB_300001_SM_10006detail10merge_sort30DeviceMergeSortBlockSortKernelINS2_10policy_hubIN6thrust24THRUST_300001_SM_1000_NS10device_ptrIyEEE9Policy600ES8_NS7_IiEES8_SB_j29MostSignificantBitsComparatoryiEEvbT0_T1_T2_T3_T4_PT6_PT7_T5_NS1_7vsmem_tEE19static_temp_storage;
	add.s32 	%r748, %r747, %r746;
	ld.shared.u64 	%rd548, [%r748];
	bra.uni 	$L__BB7_47;
$L__BB7_46:
	shl.b32 	%r749, %r86, 3;
	mov.u32 	%r750, _ZZN3cub18CUB_300001_SM_10006detail10merge_sort30DeviceMergeSortBlockSortKernelINS2_10policy_hubIN6thrust24THRUST_300001_SM_1000_NS10device_ptrIyEEE9Policy600ES8_NS7_IiEES8_SB_j29MostSignificantBitsComparatoryiEEvbT0_T1_T2_T3_T4_PT6_PT7_T5_NS1_7vsmem_tEE19static_temp_storage;
	add.s32 	%r751, %r750, %r749;
	ld.shared.u64 	%rd545, [%r751];
$L__BB7_47:
	setp.ge.s32 	%p243, %r86, %r55;
	mov.pred 	%p255, 0;
	@%p243 bra 	$L__BB7_50;
	setp.ge.s32 	%p245, %r87, %r54;
	mov.pred 	%p255, -1;
	@%p245 bra 	$L__BB7_50;
	and.b64  	%rd499, %rd545, %rd5;
	and.b64  	%rd500, %rd548, %rd5;
	setp.lt.u64 	%p255, %rd499, %rd500;
$L__BB7_50:
	selp.b64 	%rd537, %rd545, %rd548, %p255;
	selp.b32 	%r752, %r86, %r87, %p255;
	bar.sync 	0;
	mov.u32 	%r753, %tid.x;
	shl.b32 	%r754, %r753, 6;
	mov.u32 	%r755, _ZZN3cub18CUB_300001_SM_10006detail10merge_sort30DeviceMergeSortBlockSortKernelINS2_10policy_hubIN6thrust24THRUST_300001_SM_1000_NS10device_ptrIyEEE9Policy600ES8_NS7_IiEES8_SB_j29MostSignificantBitsComparatoryiEEvbT0_T1_T2_T3_T4_PT6_PT7_T5_NS1_7vsmem_tEE19static_temp_storage;
	add.s32 	%r756, %r755, %r754;
	shl.b32 	%r757, %r753, 5;
	sub.s32 	%r758, %r756, %r757;
	st.shared.v4.u32 	[%r758], {%r812, %r811, %r810, %r809};
	st.shared.v4.u32 	[%r758+16], {%r808, %r807, %r806, %r805};
	bar.sync 	0;
	shl.b32 	%r759, %r70, 2;
	add.s32 	%r760, %r755, %r759;
	ld.shared.u32 	%r812, [%r760];
	shl.b32 	%r761, %r73, 2;
	add.s32 	%r762, %r755, %r761;
	ld.shared.u32 	%r811, [%r762];
	shl.b32 	%r763, %r76, 2;
	add.s32 	%r764, %r755, %r763;
	ld.shared.u32 	%r810, [%r764];
	shl.b32 	%r765, %r79, 2;
	add.s32 	%r766, %r755, %r765;
	ld.shared.u32 	%r809, [%r766];
	shl.b32 	%r767, %r82, 2;
	add.s32 	%r768, %r755, %r767;
	ld.shared.u32 	%r808, [%r768];
	shl.b32 	%r769, %r85, 2;
	add.s32 	%r770, %r755, %r769;
	ld.shared.u32 	%r807, [%r770];
	shl.b32 	%r771, %r88, 2;
	add.s32 	%r772, %r755, %r771;
	ld.shared.u32 	%r806, [%r772];
	shl.b32 	%r773, %r752, 2;
	add.s32 	%r774, %r755, %r773;
	ld.shared.u32 	%r805, [%r774];
	shl.b32 	%r813, %r51, 1;
	setp.lt.u32 	%p246, %r51, 129;
	@%p246 bra 	$L__BB7_2;
	ld.param.s8 	%rs3, [_ZN3cub18CUB_300001_SM_10006detail10merge_sort30DeviceMergeSortBlockSortKernelINS2_10policy_hubIN6thrust24THRUST_300001_SM_1000_NS10device_ptrIyEEE9Policy600ES8_NS7_IiEES8_SB_j29MostSignificantBitsComparatoryiEEvbT0_T1_T2_T3_T4_PT6_PT7_T5_NS1_7vsmem_tE_param_0];
	bar.sync 	0;
	setp.eq.s16 	%p247, %rs3, 0;
	@%p247 bra 	$L__BB7_53;
	st.shared.u64 	[%r27], %rd544;
	st.shared.u64 	[%r28+8], %rd543;
	st.shared.u64 	[%r29+16], %rd542;
	st.shared.u64 	[%r30+24], %rd541;
	st.shared.u64 	[%r31+32], %rd540;
	st.shared.u64 	[%r32+40], %rd539;
	st.shared.u64 	[%r33+48], %rd538;
	st.shared.u64 	[%r34+56], %rd537;
	bar.warp.sync 	-1;
	ld.shared.u64 	%rd501, [%r19];
	ld.shared.u64 	%rd502, [%r20+256];
	ld.shared.u64 	%rd503, [%r21+512];
	ld.shared.u64 	%rd504, [%r22+768];
	ld.shared.u64 	%rd505, [%r23+1024];
	ld.shared.u64 	%rd506, [%r24+1280];
	ld.shared.u64 	%rd507, [%r25+1536];
	ld.shared.u64 	%rd508, [%r26+1792];
	shl.b32 	%r776, %r753, 3;
	and.b32  	%r777, %r776, 7936;
	cvt.u64.u32 	%rd509, %r777;
	mov.u32 	%r778, %ctaid.x;
	shl.b32 	%r779, %r778, 11;
	and.b32  	%r780, %r753, 31;
	or.b32  	%r781, %r780, %r779;
	cvt.u64.u32 	%rd510, %r781;
	add.s64 	%rd511, %rd510, %rd509;
	shl.b64 	%rd512, %rd511, 3;
	add.s64 	%rd513, %rd3, %rd512;
	st.global.u64 	[%rd513], %rd501;
	st.global.u64 	[%rd513+256], %rd502;
	st.global.u64 	[%rd513+512], %rd503;
	st.global.u64 	[%rd513+768], %rd504;
	st.global.u64 	[%rd513+1024], %rd505;
	st.global.u64 	[%rd513+1280], %rd506;
	st.global.u64 	[%rd513+1536], %rd507;
	st.global.u64 	[%rd513+1792], %rd508;
	bar.sync 	0;
	st.shared.u32 	[%r11], %r812;
	st.shared.u32 	[%r12+4], %r811;
	st.shared.u32 	[%r13+8], %r810;
	st.shared.u32 	[%r14+12], %r809;
	st.shared.u32 	[%r15+16], %r808;
	st.shared.u32 	[%r16+20], %r807;
	st.shared.u32 	[%r17+24], %r806;
	st.shared.u32 	[%r18+28], %r805;
	bar.warp.sync 	-1;
	ld.shared.u32 	%r782, [%r3];
	ld.shared.u32 	%r783, [%r4+128];
	ld.shared.u32 	%r784, [%r5+256];
	ld.shared.u32 	%r785, [%r6+384];
	ld.shared.u32 	%r786, [%r7+512];
	ld.shared.u32 	%r787, [%r8+640];
	ld.shared.u32 	%r788, [%r9+768];
	ld.shared.u32 	%r789, [%r10+896];
	shl.b64 	%rd514, %rd511, 2;
	add.s64 	%rd515, %rd4, %rd514;
	st.global.u32 	[%rd515], %r782;
	st.global.u32 	[%rd515+128], %r783;
	st.global.u32 	[%rd515+256], %r784;
	st.global.u32 	[%rd515+384], %r785;
	st.global.u32 	[%rd515+512], %r786;
	st.global.u32 	[%rd515+640], %r787;
	st.global.u32 	[%rd515+768], %r788;
	st.global.u32 	[%rd515+896], %r789;
	bra.uni 	$L__BB7_222;
$L__BB7_53:
	ld.param.u64 	%rd536, [_ZN3cub18CUB_300001_SM_10006detail10merge_sort30DeviceMergeSortBlockSortKernelINS2_10policy_hubIN6thrust24THRUST_300001_SM_1000_NS10device_ptrIyEEE9Policy600ES8_NS7_IiEES8_SB_j29MostSignificantBitsComparatoryiEEvbT0_T1_T2_T3_T4_PT6_PT7_T5_NS1_7vsmem_tE_param_7];
	ld.param.u64 	%rd534, [_ZN3cub18CUB_300001_SM_10006detail10merge_sort30DeviceMergeSortBlockSortKernelINS2_10policy_hubIN6thrust24THRUST_300001_SM_1000_NS10device_ptrIyEEE9Policy600ES8_NS7_IiEES8_SB_j29MostSignificantBitsComparatoryiEEvbT0_T1_T2_T3_T4_PT6_PT7_T5_NS1_7vsmem_tE_param_6];
	st.shared.u64 	[%r27], %rd544;
	st.shared.u64 	[%r28+8], %rd543;
	st.shared.u64 	[%r29+16], %rd542;
	st.shared.u64 	[%r30+24], %rd541;
	st.shared.u64 	[%r31+32], %rd540;
	st.shared.u64 	[%r32+40], %rd539;
	st.shared.u64 	[%r33+48], %rd538;
	st.shared.u64 	[%r34+56], %rd537;
	bar.warp.sync 	-1;
	ld.shared.u64 	%rd516, [%r19];
	ld.shared.u64 	%rd517, [%r20+256];
	ld.shared.u64 	%rd518, [%r21+512];
	ld.shared.u64 	%rd519, [%r22+768];
	ld.shared.u64 	%rd520, [%r23+1024];
	ld.shared.u64 	%rd521, [%r24+1280];
	ld.shared.u64 	%rd522, [%r25+1536];
	ld.shared.u64 	%rd523, [%r26+1792];
	cvta.to.global.u64 	%rd524, %rd534;
	shl.b32 	%r791, %r753, 3;
	and.b32  	%r792, %r791, 7936;
	and.b32  	%r793, %r753, 31;
	or.b32  	%r794, %r792, %r793;
	cvt.u64.u32 	%rd525, %r794;
	mov.u32 	%r795, %ctaid.x;
	shl.b32 	%r796, %r795, 11;
	cvt.u64.u32 	%rd526, %r796;
	add.s64 	%rd527, %rd525, %rd526;
	shl.b64 	%rd528, %rd527, 3;
	add.s64 	%rd529, %rd524, %rd528;
	st.global.u64 	[%rd529], %rd516;
	st.global.u64 	[%rd529+256], %rd517;
	st.global.u64 	[%rd529+512], %rd518;
	st.global.u64 	[%rd529+768], %rd519;
	st.global.u64 	[%rd529+1024], %rd520;
	st.global.u64 	[%rd529+1280], %rd521;
	st.global.u64 	[%rd529+1536], %rd522;
	st.global.u64 	[%rd529+1792], %rd523;
	bar.sync 	0;
	st.shared.u32 	[%r11], %r812;
	st.shared.u32 	[%r12+4], %r811;
	st.shared.u32 	[%r13+8], %r810;
	st.shared.u32 	[%r14+12], %r809;
	st.shared.u32 	[%r15+16], %r808;
	st.shared.u32 	[%r16+20], %r807;
	st.shared.u32 	[%r17+24], %r806;
	st.shared.u32 	[%r18+28], %r805;
	bar.warp.sync 	-1;
	ld.shared.u32 	%r797, [%r3];
	ld.shared.u32 	%r798, [%r4+128];
	ld.shared.u32 	%r799, [%r5+256];
	ld.shared.u32 	%r800, [%r6+384];
	ld.shared.u32 	%r801, [%r7+512];
	ld.shared.u32 	%r802, [%r8+640];
	ld.shared.u32 	%r803, [%r9+768];
	ld.shared.u32 	%r804, [%r10+896];
	cvta.to.global.u64 	%rd530, %rd536;
	shl.b64 	%rd531, %rd527, 2;
	add.s64 	%rd532, %rd530, %rd531;
	st.global.u32 	[%rd532], %r797;
	st.global.u32 	[%rd532+128], %r798;
	st.global.u32 	[%rd532+256], %r799;
	st.global.u32 	[%rd532+384], %r800;
	st.global.u32 	[%rd532+512], %r801;
	st.global.u32 	[%rd532+640], %r802;
	st.global.u32 	[%rd532+768], %r803;
	st.global.u32 	[%rd532+896], %r804;
	bra.uni 	$L__BB7_222;
$L__BB7_54:
	sub.s32 	%r282, %r278, %r2;
	min.s32 	%r98, %r282, 2048;
	// begin inline asm
	griddepcontrol.wait;
	// end inline asm
	cvt.u64.u32 	%rd60, %r2;
	mul.wide.u32 	%rd198, %r2, 4;
	add.s64 	%rd199, %rd2, %rd198;
	mov.u32 	%r283, %tid.x;
	ld.global.u32 	%r824, [%rd199];
	and.b32  	%r284, %r283, 31;
	shl.b32 	%r100, %r283, 3;
	and.b32  	%r101, %r100, 7936;
	or.b32  	%r102, %r101, %r284;
	setp.ge.s32 	%p34, %r102, %r98;
	shl.b32 	%r285, %r102, 2;
	cvt.u64.u32 	%rd200, %r285;
	add.s64 	%rd61, %rd199, %rd200;
	mov.u32 	%r817, %r824;
	@%p34 bra 	$L__BB7_56;
	ld.global.u32 	%r817, [%rd61];
$L__BB7_56:
	add.s32 	%r105, %r102, 32;
	setp.ge.s32 	%p35, %r105, %r98;
	mov.u32 	%r818, %r824;
	@%p35 bra 	$L__BB7_58;
	ld.global.u32 	%r818, [%rd61+128];
$L__BB7_58:
	add.s32 	%r108, %r102, 64;
	setp.ge.s32 	%p36, %r108, %r98;
	mov.u32 	%r819, %r824;
	@%p36 bra 	$L__BB7_60;
	ld.global.u32 	%r819, [%rd61+256];
$L__BB7_60:
	add.s32 	%r111, %r102, 96;
	setp.ge.s32 	%p37, %r111, %r98;
	mov.u32 	%r820, %r824;
	@%p37 bra 	$L__BB7_62;
	ld.global.u32 	%r820, [%rd61+384];
$L__BB7_62:
	add.s32 	%r114, %r102, 128;
	setp.ge.s32 	%p38, %r114, %r98;
	mov.u32 	%r821, %r824;
	@%p38 bra 	$L__BB7_64;
	ld.global.u32 	%r821, [%rd61+512];
$L__BB7_64:
	add.s32 	%r117, %r102, 160;
	setp.ge.s32 	%p39, %r117, %r98;
	mov.u32 	%r822, %r824;
	@%p39 bra 	$L__BB7_66;
	ld.global.u32 	%r822, [%rd61+640];
$L__BB7_66:
	add.s32 	%r286, %r102, 192;
	setp.ge.s32 	%p40, %r286, %r98;
	mov.u32 	%r823, %r824;
	@%p40 bra 	$L__BB7_68;
	ld.global.u32 	%r823, [%rd61+768];
$L__BB7_68:
	add.s32 	%r287, %r102, 224;
	setp.ge.s32 	%p41, %r287, %r98;
	@%p41 bra 	$L__BB7_70;
	ld.global.u32 	%r824, [%rd61+896];
$L__BB7_70:
	setp.ge.s32 	%p42, %r102, %r98;
	// begin inline asm
	mov.u32 %r288, %laneid;
	// end inline asm
	add.s32 	%r289, %r288, %r101;
	shr.s32 	%r290, %r289, 5;
	add.s32 	%r124, %r290, %r289;
	shl.b32 	%r291, %r124, 2;
	mov.u32 	%r292, _ZZN3cub18CUB_300001_SM_10006detail10merge_sort30DeviceMergeSortBlockSortKernelINS2_10policy_hubIN6thrust24THRUST_300001_SM_1000_NS10device_ptrIyEEE9Policy600ES8_NS7_IiEES8_SB_j29MostSignificantBitsComparatoryiEEvbT0_T1_T2_T3_T4_PT6_PT7_T5_NS1_7vsmem_tEE19static_temp_storage;
	add.s32 	%r125, %r292, %r291;
	st.shared.u32 	[%r125], %r817;
	add.s32 	%r293, %r289, 32;
	shr.s32 	%r294, %r293, 5;
	add.s32 	%r126, %r294, %r289;
	shl.b32 	%r295, %r126, 2;
	add.s32 	%r127, %r292, %r295;
	st.shared.u32 	[%r127+128], %r818;
	add.s32 	%r296, %r289, 64;
	shr.s32 	%r297, %r296, 5;
	add.s32 	%r128, %r297, %r289;
	shl.b32 	%r298, %r128, 2;
	add.s32 	%r129, %r292, %r298;
	st.shared.u32 	[%r129+256], %r819;
	add.s32 	%r299, %r289, 96;
	shr.s32 	%r300, %r299, 5;
	add.s32 	%r130, %r300, %r289;
	shl.b32 	%r301, %r130, 2;
	add.s32 	%r131, %r292, %r301;
	st.shared.u32 	[%r131+384], %r820;
	add.s32 	%r302, %r289, 128;
	shr.s32 	%r303, %r302, 5;
	add.s32 	%r132, %r303, %r289;
	shl.b32 	%r304, %r132, 2;
	add.s32 	%r133, %r292, %r304;
	st.shared.u32 	[%r133+512], %r821;
	add.s32 	%r305, %r289, 160;
	shr.s32 	%r306, %r305, 5;
	add.s32 	%r134, %r306, %r289;
	shl.b32 	%r307, %r134, 2;
	add.s32 	%r135, %r292, %r307;
	st.shared.u32 	[%r135+640], %r822;
	add.s32 	%r308, %r289, 192;
	shr.s32 	%r309, %r308, 5;
	add.s32 	%r136, %r309, %r289;
	shl.b32 	%r310, %r136, 2;
	add.s32 	%r137, %r292, %r310;
	st.shared.u32 	[%r137+768], %r823;
	add.s32 	%r311, %r289, 224;
	shr.s32 	%r312, %r311, 5;
	add.s32 	%r138, %r312, %r289;
	shl.b32 	%r313, %r138, 2;
	add.s32 	%r139, %r292, %r313;
	st.shared.u32 	[%r139+896], %r824;
	bar.warp.sync 	-1;
	mad.lo.s32 	%r314, %r288, 7, %r289;
	shr.s32 	%r315, %r314, 5;
	add.s32 	%r140, %r315, %r314;
	shl.b32 	%r316, %r140, 2;
	add.s32 	%r141, %r292, %r316;
	ld.shared.u32 	%r833, [%r141];
	add.s32 	%r317, %r314, 1;
	shr.s32 	%r318, %r317, 5;
	add.s32 	%r143, %r318, %r314;
	shl.b32 	%r319, %r143, 2;
	add.s32 	%r144, %r292, %r319;
	ld.shared.u32 	%r834, [%r144+4];
	add.s32 	%r320, %r314, 2;
	shr.s32 	%r321, %r320, 5;
	add.s32 	%r146, %r321, %r314;
	shl.b32 	%r322, %r146, 2;
	add.s32 	%r147, %r292, %r322;
	ld.shared.u32 	%r835, [%r147+8];
	add.s32 	%r323, %r314, 3;
	shr.s32 	%r324, %r323, 5;
	add.s32 	%r149, %r324, %r314;
	shl.b32 	%r325, %r149, 2;
	add.s32 	%r150, %r292, %r325;
	ld.shared.u32 	%r836, [%r150+12];
	add.s32 	%r326, %r314, 4;
	shr.s32 	%r327, %r326, 5;
	add.s32 	%r152, %r327, %r314;
	shl.b32 	%r328, %r152, 2;
	add.s32 	%r153, %r292, %r328;
	ld.shared.u32 	%r837, [%r153+16];
	add.s32 	%r329, %r314, 5;
	shr.s32 	%r330, %r329, 5;
	add.s32 	%r155, %r330, %r314;
	shl.b32 	%r331, %r155, 2;
	add.s32 	%r156, %r292, %r331;
	ld.shared.u32 	%r838, [%r156+20];
	add.s32 	%r332, %r314, 6;
	shr.s32 	%r333, %r332, 5;
	add.s32 	%r158, %r333, %r314;
	shl.b32 	%r334, %r158, 2;
	add.s32 	%r159, %r292, %r334;
	ld.shared.u32 	%r839, [%r159+24];
	add.s32 	%r335, %r314, 7;
	shr.s32 	%r336, %r335, 5;
	add.s32 	%r161, %r336, %r314;
	shl.b32 	%r337, %r161, 2;
	add.s32 	%r162, %r292, %r337;
	ld.shared.u32 	%r840, [%r162+28];
	bar.sync 	0;
	shl.b64 	%rd201, %rd60, 3;
	add.s64 	%rd202, %rd1, %rd201;
	ld.global.u64 	%rd566, [%rd202];
	shl.b32 	%r338, %r102, 3;
	cvt.u64.u32 	%rd203, %r338;
	add.s64 	%rd63, %rd202, %rd203;
	mov.u64 	%rd559, %rd566;
	@%p42 bra 	$L__BB7_72;
	ld.global.u64 	%rd559, [%rd63];
$L__BB7_72:
	setp.ge.s32 	%p43, %r105, %r98;
	mov.u64 	%rd560, %rd566;
	@%p43 bra 	$L__BB7_74;
	ld.global.u64 	%rd560, [%rd63+256];
$L__BB7_74:
	setp.ge.s32 	%p44, %r108, %r98;
	mov.u64 	%rd561, %rd566;
	@%p44 bra 	$L__BB7_76;
	ld.global.u64 	%rd561, [%rd63+512];
$L__BB7_76:
	setp.ge.s32 	%p45, %r111, %r98;
	mov.u64 	%rd562, %rd566;
	@%p45 bra 	$L__BB7_78;
	ld.global.u64 	%rd562, [%rd63+768];
$L__BB7_78:
	setp.ge.s32 	%p46, %r114, %r98;
	mov.u64 	%rd563, %rd566;
	@%p46 bra 	$L__BB7_80;
	ld.global.u64 	%rd563, [%rd63+1024];
$L__BB7_80:
	setp.ge.s32 	%p47, %r117, %r98;
	mov.u64 	%rd564, %rd566;
	@%p47 bra 	$L__BB7_82;
	ld.global.u64 	%rd564, [%rd63+1280];
$L__BB7_82:
	add.s32 	%r339, %r102, 192;
	setp.ge.s32 	%p48, %r339, %r98;
	mov.u64 	%rd565, %rd566;
	@%p48 bra 	$L__BB7_84;
	ld.global.u64 	%rd565, [%rd63+1536];
$L__BB7_84:
	add.s32 	%r340, %r102, 224;
	setp.ge.s32 	%p49, %r340, %r98;
	@%p49 bra 	$L__BB7_86;
	ld.global.u64 	%rd566, [%rd63+1792];
$L__BB7_86:
	add.s32 	%r164, %r125, %r291;
	st.shared.u64 	[%r164], %rd559;
	add.s32 	%r165, %r127, %r295;
	st.shared.u64 	[%r165+256], %rd560;
	add.s32 	%r166, %r129, %r298;
	st.shared.u64 	[%r166+512], %rd561;
	add.s32 	%r167, %r131, %r301;
	st.shared.u64 	[%r167+768], %rd562;
	add.s32 	%r168, %r133, %r304;
	st.shared.u64 	[%r168+1024], %rd563;
	add.s32 	%r169, %r135, %r307;
	st.shared.u64 	[%r169+1280], %rd564;
	add.s32 	%r170, %r137, %r310;
	st.shared.u64 	[%r170+1536], %rd565;
	add.s32 	%r171, %r139, %r313;
	st.shared.u64 	[%r171+1792], %rd566;
	bar.warp.sync 	-1;
	add.s32 	%r172, %r141, %r316;
	ld.shared.u64 	%rd594, [%r172];
	add.s32 	%r173, %r144, %r319;
	ld.shared.u64 	%rd81, [%r173+8];
	add.s32 	%r174, %r147, %r322;
	ld.shared.u64 	%rd82, [%r174+16];
	add.s32 	%r175, %r150, %r325;
	ld.shared.u64 	%rd83, [%r175+24];
	add.s32 	%r176, %r153, %r328;
	ld.shared.u64 	%rd84, [%r176+32];
	add.s32 	%r177, %r156, %r331;
	ld.shared.u64 	%rd85, [%r177+40];
	add.s32 	%r178, %r159, %r334;
	ld.shared.u64 	%rd86, [%r178+48];
	add.s32 	%r179, %r162, %r337;
	ld.shared.u64 	%rd87, [%r179+56];
	bar.sync 	0;
	// begin inline asm
	griddepcontrol.launch_dependents;
	// end inline asm
	setp.lt.s32 	%p50, %r1, 64;
	sub.s32 	%r357, 64, %r1;
	mov.b64 	%rd204, -1;
	shl.b64 	%rd205, %rd204, %r357;
	selp.b64 	%rd88, %rd205, -1, %p50;
	add.s32 	%r358, %r100, 1;
	setp.ge.u32 	%p51, %r358, %r98;
	mov.u64 	%rd585, %rd594;
	mov.u64 	%rd569, %rd594;
	@%p51 bra 	$L__BB7_88;
	and.b64  	%rd206, %rd594, %rd88;
	and.b64  	%rd207, %rd81, %rd88;
	setp.lt.u64 	%p52, %rd206, %rd207;
	selp.b64 	%rd569, %rd81, %rd594, %p52;
	mov.u64 	%rd585, %rd81;
$L__BB7_88:
	add.s32 	%r359, %r100, 2;
	setp.ge.u32 	%p53, %r359, %r98;
	mov.u64 	%rd571, %rd569;
	@%p53 bra 	$L__BB7_90;
	and.b64  	%rd208, %rd569, %rd88;
	and.b64  	%rd209, %rd82, %rd88;
	setp.lt.u64 	%p54, %rd208, %rd209;
	selp.b64 	%rd571, %rd82, %rd569, %p54;
	mov.u64 	%rd569, %rd82;
$L__BB7_90:
	add.s32 	%r360, %r100, 3;
	setp.ge.u32 	%p55, %r360, %r98;
	mov.u64 	%rd573, %rd571;
	@%p55 bra 	$L__BB7_92;
	and.b64  	%rd210, %rd571, %rd88;
	and.b64  	%rd211, %rd83, %rd88;
	setp.lt.u64 	%p56, %rd210, %rd211;
	selp.b64 	%rd573, %rd83, %rd571, %p56;
	mov.u64 	%rd571, %rd83;
$L__BB7_92:
	add.s32 	%r361, %r100, 4;
	setp.ge.u32 	%p57, %r361, %r98;
	mov.u64 	%rd575, %rd573;
	@%p57 bra 	$L__BB7_94;
	and.b64  	%rd212, %rd573, %rd88;
	and.b64  	%rd213, %rd84, %rd88;
	setp.lt.u64 	%p58, %rd212, %rd213;
	selp.b64 	%rd575, %rd84, %rd573, %p58;
	mov.u64 	%rd573, %rd84;
$L__BB7_94:
	add.s32 	%r362, %r100, 5;
	setp.ge.u32 	%p59, %r362, %r98;
	mov.u64 	%rd577, %rd575;
	@%p59 bra 	$L__BB7_96;
	and.b64  	%rd214, %rd575, %rd88;
	and.b64  	%rd215, %rd85, %rd88;
	setp.lt.u64 	%p60, %rd214, %rd215;
	selp.b64 	%rd577, %rd85, %rd575, %p60;
	mov.u64 	%rd575, %rd85;
$L__BB7_96:
	add.s32 	%r363, %r100, 6;
	setp.ge.u32 	%p61, %r363, %r98;
	mov.u64 	%rd578, %rd577;
	@%p61 bra 	$L__BB7_98;
	and.b64  	%rd216, %rd577, %rd88;
	and.b64  	%rd217, %rd86, %rd88;
	setp.lt.u64 	%p62, %rd216, %rd217;
	selp.b64 	%rd578, %rd86, %rd577, %p62;
	mov.u64 	%rd577, %rd86;
$L__BB7_98:
	add.s32 	%r364, %r100, 7;
	setp.lt.u32 	%p63, %r364, %r98;
	selp.b64 	%rd587, %rd87, %rd578, %p63;
	setp.ge.u32 	%p64, %r100, %r98;
	@%p64 bra 	$L__BB7_100;
	and.b64  	%rd218, %rd585, %rd88;
	and.b64  	%rd219, %rd594, %rd88;
	setp.lt.u64 	%p65, %rd218, %rd219;
	selp.b64 	%rd220, %rd594, %rd585, %p65;
	selp.b64 	%rd221, %rd585, %rd594, %p65;
	selp.b32 	%r365, %r834, %r833, %p65;
	selp.b32 	%r366, %r833, %r834, %p65;
	and.b64  	%rd222, %rd571, %rd88;
	and.b64  	%rd223, %rd569, %rd88;
	setp.lt.u64 	%p66, %rd222, %rd223;
	selp.b64 	%rd224, %rd569, %rd571, %p66;
	selp.b64 	%rd225, %rd571, %rd569, %p66;
	selp.b32 	%r367, %r836, %r835, %p66;
	selp.b32 	%r368, %r835, %r836, %p66;
	and.b64  	%rd226, %rd575, %rd88;
	and.b64  	%rd227, %rd573, %rd88;
	setp.lt.u64 	%p67, %rd226, %rd227;
	selp.b64 	%rd228, %rd573, %rd575, %p67;
	selp.b64 	%rd229, %rd575, %rd573, %p67;
	selp.b32 	%r369, %r838, %r837, %p67;
	selp.b32 	%r370, %r837, %r838, %p67;
	and.b64  	%rd230, %rd587, %rd88;
	and.b64  	%rd231, %rd577, %rd88;
	setp.lt.u64 	%p68, %rd230, %rd231;
	selp.b64 	%rd232, %rd577, %rd587, %p68;
	selp.b64 	%rd233, %rd587, %rd577, %p68;
	selp.b32 	%r371, %r840, %r839, %p68;
	selp.b32 	%r372, %r839, %r840, %p68;
	and.b64  	%rd234, %rd225, %rd88;
	and.b64  	%rd235, %rd220, %rd88;
	setp.lt.u64 	%p69, %rd234, %rd235;
	selp.b64 	%rd236, %rd220, %rd225, %p69;
	selp.b64 	%rd237, %rd225, %rd220, %p69;
	selp.b32 	%r373, %r367, %r366, %p69;
	selp.b32 	%r374, %r366, %r367, %p69;
	and.b64  	%rd238, %rd229, %rd88;
	and.b64  	%rd239, %rd224, %rd88;
	setp.lt.u64 	%p70, %rd238, %rd239;
	selp.b64 	%rd240, %rd224, %rd229, %p70;
	selp.b64 	%rd241, %rd229, %rd224, %p70;
	selp.b32 	%r375, %r369, %r368, %p70;
	selp.b32 	%r376, %r368, %r369, %p70;
	and.b64  	%rd242, %rd233, %rd88;
	and.b64  	%rd243, %rd228, %rd88;
	setp.lt.u64 	%p71, %rd242, %rd243;
	selp.b64 	%rd244, %rd228, %rd233, %p71;
	selp.b64 	%rd245, %rd233, %rd228, %p71;
	selp.b32 	%r377, %r371, %r370, %p71;
	selp.b32 	%r378, %r370, %r371, %p71;
	and.b64  	%rd246, %rd237, %rd88;
	and.b64  	%rd247, %rd221, %rd88;
	setp.lt.u64 	%p72, %rd246, %rd247;
	selp.b64 	%rd248, %rd221, %rd237, %p72;
	selp.b64 	%rd249, %rd237, %rd221, %p72;
	selp.b32 	%r379, %r373, %r365, %p72;
	selp.b32 	%r380, %r365, %r373, %p72;
	and.b64  	%rd250, %rd241, %rd88;
	and.b64  	%rd251, %rd236, %rd88;
	setp.lt.u64 	%p73, %rd250, %rd251;
	selp.b64 	%rd252, %rd236, %rd241, %p73;
	selp.b64 	%rd253, %rd241, %rd236, %p73;
	selp.b32 	%r381, %r375, %r374, %p73;
	selp.b32 	%r382, %r374, %r375, %p73;
	and.b64  	%rd254, %rd245, %rd88;
	and.b64  	%rd255, %rd240, %rd88;
	setp.lt.u64 	%p74, %rd254, %rd255;
	selp.b64 	%rd256, %rd240, %rd245, %p74;
	selp.b64 	%rd257, %rd245, %rd240, %p74;
	selp.b32 	%r383, %r377, %r376, %p74;
	selp.b32 	%r384, %r376, %r377, %p74;
	and.b64  	%rd258, %rd232, %rd88;
	and.b64  	%rd259, %rd244, %rd88;
	setp.lt.u64 	%p75, %rd258, %rd259;
	selp.b64 	%rd260, %rd244, %rd232, %p75;
	selp.b64 	%rd261, %rd232, %rd244, %p75;
	selp.b32 	%r385, %r372, %r378, %p75;
	selp.b32 	%r386, %r378, %r372, %p75;
	and.b64  	%rd262, %rd253, %rd88;
	and.b64  	%rd263, %rd248, %rd88;
	setp.lt.u64 	%p76, %rd262, %rd263;
	selp.b64 	%rd264, %rd248, %rd253, %p76;
	selp.b64 	%rd265, %rd253, %rd248, %p76;
	selp.b32 	%r387, %r381, %r380, %p76;
	selp.b32 	%r388, %r380, %r381, %p76;
	and.b64  	%rd266, %rd257, %rd88;
	and.b64  	%rd267, %rd252, %rd88;
	setp.lt.u64 	%p77, %rd266, %rd267;
	selp.b64 	%rd268, %rd252, %rd257, %p77;
	selp.b64 	%rd269, %rd257, %rd252, %p77;
	selp.b32 	%r389, %r383, %r382, %p77;
	selp.b32 	%r390, %r382, %r383, %p77;
	and.b64  	%rd270, %rd261, %rd88;
	and.b64  	%rd271, %rd256, %rd88;
	setp.lt.u64 	%p78, %rd270, %rd271;
	selp.b64 	%rd272, %rd256, %rd261, %p78;
	selp.b64 	%rd273, %rd261, %rd256, %p78;
	selp.b32 	%r391, %r385, %r384, %p78;
	selp.b32 	%r392, %r384, %r385, %p78;
	and.b64  	%rd274, %rd265, %rd88;
	and.b64  	%rd275, %rd249, %rd88;
	setp.lt.u64 	%p79, %rd274, %rd275;
	selp.b64 	%rd276, %rd249, %rd265, %p79;
	selp.b64 	%rd277, %rd265, %rd249, %p79;
	selp.b32 	%r393, %r387, %r379, %p79;
	selp.b32 	%r394, %r379, %r387, %p79;
	and.b64  	%rd278, %rd269, %rd88;
	and.b64  	%rd279, %rd264, %rd88;
	setp.lt.u64 	%p80, %rd278, %rd279;
	selp.b64 	%rd280, %rd264, %rd269, %p80;
	selp.b64 	%rd281, %rd269, %rd264, %p80;
	selp.b32 	%r395, %r389, %r388, %p80;
	selp.b32 	%r396, %r388, %r389, %p80;
	and.b64  	%rd282, %rd273, %rd88;
	and.b64  	%rd283, %rd268, %rd88;
	setp.lt.u64 	%p81, %rd282, %rd283;
	selp.b64 	%rd284, %rd268, %rd273, %p81;
	selp.b64 	%rd285, %rd273, %rd268, %p81;
	selp.b32 	%r397, %r391, %r390, %p81;
	selp.b32 	%r398, %r390, %r391, %p81;
	and.b64  	%rd286, %rd260, %rd88;
	and.b64  	%rd287, %rd272, %rd88;
	setp.lt.u64 	%p82, %rd286, %rd287;
	selp.b64 	%rd288, %rd272, %rd260, %p82;
	selp.b64 	%rd289, %rd260, %rd272, %p82;
	selp.b32 	%r399, %r386, %r392, %p82;
	selp.b32 	%r400, %r392, %r386, %p82;
	and.b64  	%rd290, %rd281, %rd88;
	and.b64  	%rd291, %rd276, %rd88;
	setp.lt.u64 	%p83, %rd290, %rd291;
	selp.b64 	%rd292, %rd276, %rd281, %p83;
	selp.b64 	%rd293, %rd281, %rd276, %p83;
	selp.b32 	%r401, %r395, %r394, %p83;
	selp.b32 	%r402, %r394, %r395, %p83;
	and.b64  	%rd294, %rd285, %rd88;
	and.b64  	%rd295, %rd280, %rd88;
	setp.lt.u64 	%p84, %rd294, %rd295;
	selp.b64 	%rd296, %rd280, %rd285, %p84;
	selp.b64 	%rd297, %rd285, %rd280, %p84;
	selp.b32 	%r403, %r397, %r396, %p84;
	selp.b32 	%r404, %r396, %r397, %p84;
	and.b64  	%rd298, %rd289, %rd88;
	and.b64  	%rd299, %rd284, %rd88;
	setp.lt.u64 	%p85, %rd298, %rd299;
	selp.b64 	%rd300, %rd284, %rd289, %p85;
	selp.b64 	%rd301, %rd289, %rd284, %p85;
	selp.b32 	%r405, %r399, %r398, %p85;
	selp.b32 	%r406, %r398, %r399, %p85;
	and.b64  	%rd302, %rd293, %rd88;
	and.b64  	%rd303, %rd277, %rd88;
	setp.lt.u64 	%p86, %rd302, %rd303;
	selp.b64 	%rd304, %rd277, %rd293, %p86;
	selp.b64 	%rd594, %rd293, %rd277, %p86;
	selp.b32 	%r833, %r401, %r393, %p86;
	selp.b32 	%r407, %r393, %r401, %p86;
	and.b64  	%rd305, %rd297, %rd88;
	and.b64  	%rd306, %rd292, %rd88;
	setp.lt.u64 	%p87, %rd305, %rd306;
	selp.b64 	%rd307, %rd292, %rd297, %p87;
	selp.b64 	%rd308, %rd297, %rd292, %p87;
	selp.b32 	%r408, %r403, %r402, %p87;
	selp.b32 	%r409, %r402, %r403, %p87;
	and.b64  	%rd309, %rd301, %rd88;
	and.b64  	%rd310, %rd296, %rd88;
	setp.lt.u64 	%p88, %rd309, %rd310;
	selp.b64 	%rd311, %rd296, %rd301, %p88;
	selp.b64 	%rd312, %rd301, %rd296, %p88;
	selp.b32 	%r410, %r405, %r404, %p88;
	selp.b32 	%r411, %r404, %r405, %p88;
	and.b64  	%rd313, %rd288, %rd88;
	and.b64  	%rd314, %rd300, %rd88;
	setp.lt.u64 	%p89, %rd313, %rd314;
	selp.b64 	%rd587, %rd300, %rd288, %p89;
	selp.b64 	%rd315, %rd288, %rd300, %p89;
	selp.b32 	%r412, %r400, %r406, %p89;
	selp.b32 	%r840, %r406, %r400, %p89;
	and.b64  	%rd316, %rd308, %rd88;
	and.b64  	%rd317, %rd304, %rd88;
	setp.lt.u64 	%p90, %rd316, %rd317;
	selp.b64 	%rd569, %rd304, %rd308, %p90;
	selp.b64 	%rd585, %rd308, %rd304, %p90;
	selp.b32 	%r834, %r408, %r407, %p90;
	selp.b32 	%r835, %r407, %r408, %p90;
	and.b64  	%rd318, %rd312, %rd88;
	and.b64  	%rd319, %rd307, %rd88;
	setp.lt.u64 	%p91, %rd318, %rd319;
	selp.b64 	%rd573, %rd307, %rd312, %p91;
	selp.b64 	%rd571, %rd312, %rd307, %p91;
	selp.b32 	%r836, %r410, %r409, %p91;
	selp.b32 	%r837, %r409, %r410, %p91;
	and.b64  	%rd320, %rd315, %rd88;
	and.b64  	%rd321, %rd311, %rd88;
	setp.lt.u64 	%p92, %rd320, %rd321;
	selp.b64 	%rd577, %rd311, %rd315, %p92;
	selp.b64 	%rd575, %rd315, %rd311, %p92;
	selp.b32 	%r838, %r412, %r411, %p92;
	selp.b32 	%r839, %r411, %r412, %p92;
$L__BB7_100:
	mov.b32 	%r841, 2;
$L__BB7_101:
	mov.u32 	%r204, %r841;
	bar.sync 	0;
	add.s32 	%r414, %r204, -1;
	mov.u32 	%r415, %tid.x;
	shl.b32 	%r416, %r415, 6;
	mov.u32 	%r417, _ZZN3cub18CUB_300001_SM_10006detail10merge_sort30DeviceMergeSortBlockSortKernelINS2_10policy_hubIN6thrust24THRUST_300001_SM_1000_NS10device_ptrIyEEE9Policy600ES8_NS7_IiEES8_SB_j29MostSignificantBitsComparatoryiEEvbT0_T1_T2_T3_T4_PT6_PT7_T5_NS1_7vsmem_tEE19static_temp_storage;
	add.s32 	%r418, %r417, %r416;
	st.shared.v2.u64 	[%r418], {%rd594, %rd585};
	st.shared.v2.u64 	[%r418+16], {%rd569, %rd571};
	st.shared.v2.u64 	[%r418+32], {%rd573, %rd575};
	st.shared.v2.u64 	[%r418+48], {%rd577, %rd587};
	bar.sync 	0;
	neg.s32 	%r419, %r204;
	and.b32  	%r420, %r415, %r419;
	shl.b32 	%r421, %r420, 3;
	shl.b32 	%r422, %r204, 2;
	and.b32  	%r423, %r414, %r415;
	shl.b32 	%r424, %r423, 3;
	min.s32 	%r205, %r424, %r98;
	min.s32 	%r206, %r421, %r98;
	add.s32 	%r425, %r206, %r422;
	min.s32 	%r207, %r425, %r98;
	add.s32 	%r426, %r207, %r422;
	min.s32 	%r208, %r426, %r98;
	sub.s32 	%r427, %r207, %r206;
	sub.s32 	%r428, %r208, %r207;
	setp.lt.s32 	%p93, %r205, %r428;
	sub.s32 	%r429, %r205, %r428;
	selp.b32 	%r844, 0, %r429, %p93;
	min.s32 	%r842, %r427, %r205;
	setp.ge.s32 	%p94, %r844, %r842;
	@%p94 bra 	$L__BB7_103;
$L__BB7_102:
	sub.s32 	%r430, %r842, %r844;
	shr.u32 	%r431, %r430, 31;
	add.s32 	%r432, %r430, %r431;
	shr.s32 	%r433, %r432, 1;
	add.s32 	%r434, %r433, %r844;
	add.s32 	%r435, %r434, %r206;
	shl.b32 	%r436, %r435, 3;
	add.s32 	%r438, %r417, %r436;
	ld.shared.u64 	%rd322, [%r438];
	not.b32 	%r439, %r434;
	add.s32 	%r440, %r207, %r205;
	add.s32 	%r441, %r440, %r439;
	shl.b32 	%r442, %r441, 3;
	add.s32 	%r443, %r417, %r442;
	ld.shared.u64 	%rd323, [%r443];
	and.b64  	%rd324, %rd323, %rd88;
	and.b64  	%rd325, %rd322, %rd88;
	setp.lt.u64 	%p95, %rd324, %rd325;
	add.s32 	%r444, %r434, 1;
	selp.b32 	%r844, %r844, %r444, %p95;
	selp.b32 	%r842, %r434, %r842, %p95;
	setp.lt.s32 	%p96, %r844, %r842;
	@%p96 bra 	$L__BB7_102;
$L__BB7_103:
	add.s32 	%r216, %r844, %r206;
	add.s32 	%r445, %r207, %r205;
	sub.s32 	%r217, %r445, %r844;
	shl.b32 	%r446, %r216, 3;
	add.s32 	%r218, %r417, %r446;
	ld.shared.u64 	%rd598, [%r218];
	shl.b32 	%r448, %r217, 3;
	add.s32 	%r219, %r417, %r448;
	ld.shared.u64 	%rd595, [%r219];
	setp.ge.s32 	%p98, %r217, %r208;
	mov.pred 	%p256, 0;
	@%p98 bra 	$L__BB7_106;
	setp.ge.s32 	%p100, %r216, %r207;
	mov.pred 	%p256, -1;
	@%p100 bra 	$L__BB7_106;
	and.b64  	%rd326, %rd595, %rd88;
	and.b64  	%rd327, %rd598, %rd88;
	setp.lt.u64 	%p256, %rd326, %rd327;
$L__BB7_106:
	selp.b64 	%rd594, %rd595, %rd598, %p256;
	selp.u32 	%r449, 1, 0, %p256;
	add.s32 	%r220, %r217, %r449;
	not.pred 	%p101, %p256;
	selp.u32 	%r450, 1, 0, %p101;
	add.s32 	%r221, %r216, %r450;
	selp.b32 	%r222, %r217, %r216, %p256;
	@%p101 bra 	$L__BB7_108;
	ld.shared.u64 	%rd595, [%r219+8];
	bra.uni 	$L__BB7_109;
$L__BB7_108:
	ld.shared.u64 	%rd598, [%r218+8];
$L__BB7_109:
	setp.ge.s32 	%p103, %r220, %r208;
	mov.pred 	%p257, 0;
	@%p103 bra 	$L__BB7_112;
	setp.ge.s32 	%p105, %r221, %r207;
	mov.pred 	%p257, -1;
	@%p105 bra 	$L__BB7_112;
	and.b64  	%rd328, %rd595, %rd88;
	and.b64  	%rd329, %rd598, %rd88;
	setp.lt.u64 	%p257, %rd328, %rd329;
$L__BB7_112:
	selp.b64 	%rd585, %rd595, %rd598, %p257;
	selp.u32 	%r451, 1, 0, %p257;
	add.s32 	%r223, %r220, %r451;
	not.pred 	%p106, %p257;
	selp.u32 	%r452, 1, 0, %p106;
	add.s32 	%r224, %r221, %r452;
	selp.b32 	%r225, %r220, %r221, %p257;
	@%p257 bra 	$L__BB7_114;
	shl.b32 	%r453, %r224, 3;
	mov.u32 	%r454, _ZZN3cub18CUB_300001_SM_10006detail10merge_sort30DeviceMergeSortBlockSortKernelINS2_10policy_hubIN6thrust24THRUST_300001_SM_1000_NS10device_ptrIyEEE9Policy600ES8_NS7_IiEES8_SB_j29MostSignificantBitsComparatoryiEEvbT0_T1_T2_T3_T4_PT6_PT7_T5_NS1_7vsmem_tEE19static_temp_storage;
	add.s32 	%r455, %r454, %r453;
	ld.shared.u64 	%rd598, [%r455];
	bra.uni 	$L__BB7_115;
$L__BB7_114:
	shl.b32 	%r456, %r223, 3;
	mov.u32 	%r457, _ZZN3cub18CUB_300001_SM_10006detail10merge_sort30DeviceMergeSortBlockSortKernelINS2_10policy_hubIN6thrust24THRUST_300001_SM_1000_NS10device_ptrIyEEE9Policy600ES8_NS7_IiEES8_SB_j29MostSignificantBitsComparatoryiEEvbT0_T1_T2_T3_T4_PT6_PT7_T5_NS1_7vsmem_tEE19static_temp_storage;
	add.s32 	%r458, %r457, %r456;
	ld.shared.u64 	%rd595, [%r458];
$L__BB7_115:
	setp.ge.s32 	%p108, %r223, %r208;
	mov.pred 	%p258, 0;
	@%p108 bra 	$L__BB7_118;
	setp.ge.s32 	%p110, %r224, %r207;
	mov.pred 	%p258, -1;
	@%p110 bra 	$L__BB7_118;
	and.b64  	%rd330, %rd595, %rd88;
	and.b64  	%rd331, %rd598, %rd88;
	setp.lt.u64 	%p258, %rd330, %rd331;
$L__BB7_118:
	selp.b64 	%rd569, %rd595, %rd598, %p258;
	selp.u32 	%r459, 1, 0, %p258;
	add.s32 	%r226, %r223, %r459;
	not.pred 	%p111, %p258;
	selp.u32 	%r460, 1, 0, %p111;
	add.s32 	%r227, %r224, %r460;
	selp.b32 	%r228, %r223, %r224, %p258;
	@%p258 bra 	$L__BB7_120;
	shl.b32 	%r461, %r227, 3;
	mov.u32 	%r462, _ZZN3cub18CUB_300001_SM_10006detail10merge_sort30DeviceMergeSortBlockSortKernelINS2_10policy_hubIN6thrust24THRUST_300001_SM_1000_NS10device_ptrIyEEE9Policy600ES8_NS7_IiEES8_SB_j29MostSignificantBitsComparatoryiEEvbT0_T1_T2_T3_T4_PT6_PT7_T5_NS1_7vsmem_tEE19static_temp_storage;
	add.s32 	%r463, %r462, %r461;
	ld.shared.u64 	%rd598, [%r463];
	bra.uni 	$L__BB7_121;
$L__BB7_120:
	shl.b32 	%r464, %r226, 3;
	mov.u32 	%r465, _ZZN3cub18CUB_300001_SM_10006detail10merge_sort30DeviceMergeSortBlockSortKernelINS2_10policy_hubIN6thrust24THRUST_300001_SM_1000_NS10device_ptrIyEEE9Policy600ES8_NS7_IiEES8_SB_j29MostSignificantBitsComparatoryiEEvbT0_T1_T2_T3_T4_PT6_PT7_T5_NS1_7vsmem_tEE19static_temp_storage;
	add.s32 	%r466, %r465, %r464;
	ld.shared.u64 	%rd595, [%r466];
$L__BB7_121:
	setp.ge.s32 	%p113, %r226, %r208;
	mov.pred 	%p259, 0;
	@%p113 bra 	$L__BB7_124;
	setp.ge.s32 	%p115, %r227, %r207;
	mov.pred 	%p259, -1;
	@%p115 bra 	$L__BB7_124;
	and.b64  	%rd332, %rd595, %rd88;
	and.b64  	%rd333, %rd598, %rd88;
	setp.lt.u64 	%p259, %rd332, %rd333;
$L__BB7_124:
	selp.b64 	%rd571, %rd595, %rd598, %p259;
	selp.u32 	%r467, 1, 0, %p259;
	add.s32 	%r229, %r226, %r467;
	not.pred 	%p116, %p259;
	selp.u32 	%r468, 1, 0, %p116;
	add.s32 	%r230, %r227, %r468;
	selp.b32 	%r231, %r226, %r227, %p259;
	@%p259 bra 	$L__BB7_126;
	shl.b32 	%r469, %r230, 3;
	mov.u32 	%r470, _ZZN3cub18CUB_300001_SM_10006detail10merge_sort30DeviceMergeSortBlockSortKernelINS2_10policy_hubIN6thrust24THRUST_300001_SM_1000_NS10device_ptrIyEEE9Policy600ES8_NS7_IiEES8_SB_j29MostSignificantBitsComparatoryiEEvbT0_T1_T2_T3_T4_PT6_PT7_T5_NS1_7vsmem_tEE19static_temp_storage;
	add.s32 	%r471, %r470, %r469;
	ld.shared.u64 	%rd598, [%r471];
	bra.uni 	$L__BB7_127;
$L__BB7_126:
	shl.b32 	%r472, %r229, 3;
	mov.u32 	%r473, _ZZN3cub18CUB_300001_SM_10006detail10merge_sort30DeviceMergeSortBlockSortKernelINS2_10policy_hubIN6thrust24THRUST_300001_SM_1000_NS10device_ptrIyEEE9Policy600ES8_NS7_IiEES8_SB_j29MostSignificantBitsComparatoryiEEvbT0_T1_T2_T3_T4_PT6_PT7_T5_NS1_7vsmem_tEE19static_temp_storage;
	add.s32 	%r474, %r473, %r472;
	ld.shared.u64 	%rd595, [%r474];
$L__BB7_127:
	setp.ge.s32 	%p118, %r229, %r208;
	mov.pred 	%p260, 0;
	@%p118 bra 	$L__BB7_130;
	setp.ge.s32 	%p120, %r230, %r207;
	mov.pred 	%p260, -1;
	@%p120 bra 	$L__BB7_130;
	and.b64  	%rd334, %rd595, %rd88;
	and.b64  	%rd335, %rd598, %rd88;
	setp.lt.u64 	%p260, %rd334, %rd335;
$L__BB7_130:
	selp.b64 	%rd573, %rd595, %rd598, %p260;
	selp.u32 	%r475, 1, 0, %p260;
	add.s32 	%r232, %r229, %r475;
	not.pred 	%p121, %p260;
	selp.u32 	%r476, 1, 0, %p121;
	add.s32 	%r233, %r230, %r476;
	selp.b32 	%r234, %r229, %r230, %p260;
	@%p260 bra 	$L__BB7_132;
	shl.b32 	%r477, %r233, 3;
	mov.u32 	%r478, _ZZN3cub18CUB_300001_SM_10006detail10merge_sort30DeviceMergeSortBlockSortKernelINS2_10policy_hubIN6thrust24THRUST_300001_SM_1000_NS10device_ptrIyEEE9Policy600ES8_NS7_IiEES8_SB_j29MostSignificantBitsComparatoryiEEvbT0_T1_T2_T3_T4_PT6_PT7_T5_NS1_7vsmem_tEE19static_temp_storage;
	add.s32 	%r479, %r478, %r477;
	ld.shared.u64 	%rd598, [%r479];
	bra.uni 	$L__BB7_133;
$L__BB7_132:
	shl.b32 	%r480, %r232, 3;
	mov.u32 	%r481, _ZZN3cub18CUB_300001_SM_10006detail10merge_sort30DeviceMergeSortBlockSortKernelINS2_10policy_hubIN6thrust24THRUST_300001_SM_1000_NS10device_ptrIyEEE9Policy600ES8_NS7_IiEES8_SB_j29MostSignificantBitsComparatoryiEEvbT0_T1_T2_T3_T4_PT6_PT7_T5_NS1_7vsmem_tEE19static_temp_storage;
	add.s32 	%r482, %r481, %r480;
	ld.shared.u64 	%rd595, [%r482];
$L__BB7_133:
	setp.ge.s32 	%p123, %r232, %r208;
	mov.pred 	%p261, 0;
	@%p123 bra 	$L__BB7_136;
	setp.ge.s32 	%p125, %r233, %r207;
	mov.pred 	%p261, -1;
	@%p125 bra 	$L__BB7_136;
	and.b64  	%rd336, %rd595, %rd88;
	and.b64  	%rd337, %rd598, %rd88;
	setp.lt.u64 	%p261, %rd336, %rd337;
$L__BB7_136:
	selp.b64 	%rd575, %rd595, %rd598, %p261;
	selp.u32 	%r483, 1, 0, %p261;
	add.s32 	%r235, %r232, %r483;
	not.pred 	%p126, %p261;
	selp.u32 	%r484, 1, 0, %p126;
	add.s32 	%r236, %r233, %r484;
	selp.b32 	%r237, %r232, %r233, %p261;
	@%p261 bra 	$L__BB7_138;
	shl.b32 	%r485, %r236, 3;
	mov.u32 	%r486, _ZZN3cub18CUB_300001_SM_10006detail10merge_sort30DeviceMergeSortBlockSortKernelINS2_10policy_hubIN6thrust24THRUST_300001_SM_1000_NS10device_ptrIyEEE9Policy600ES8_NS7_IiEES8_SB_j29MostSignificantBitsComparatoryiEEvbT0_T1_T2_T3_T4_PT6_PT7_T5_NS1_7vsmem_tEE19static_temp_storage;
	add.s32 	%r487, %r486, %r485;
	ld.shared.u64 	%rd598, [%r487];
	bra.uni 	$L__BB7_139;
$L__BB7_138:
	shl.b32 	%r488, %r235, 3;
	mov.u32 	%r489, _ZZN3cub18CUB_300001_SM_10006detail10merge_sort30DeviceMergeSortBlockSortKernelINS2_10policy_hubIN6thrust24THRUST_300001_SM_1000_NS10device_ptrIyEEE9Policy600ES8_NS7_IiEES8_SB_j29MostSignificantBitsComparatoryiEEvbT0_T1_T2_T3_T4_PT6_PT7_T5_NS1_7vsmem_tEE19static_temp_storage;
	add.s32 	%r490, %r489, %r488;
	ld.shared.u64 	%rd595, [%r490];
$L__BB7_139:
	setp.ge.s32 	%p128, %r235, %r208;
	mov.pred 	%p262, 0;
	@%p128 bra 	$L__BB7_142;
	setp.ge.s32 	%p130, %r236, %r207;
	mov.pred 	%p262, -1;
	@%p130 bra 	$L__BB7_142;
	and.b64  	%rd338, %rd595, %rd88;
	and.b64  	%rd339, %rd598, %rd88;
	setp.lt.u64 	%p262, %rd338, %rd339;
$L__BB7_142:
	selp.b64 	%rd577, %rd595, %rd598, %p262;
	selp.u32 	%r491, 1, 0, %p262;
	add.s32 	%r238, %r235, %r491;
	not.pred 	%p131, %p262;
	selp.u32 	%r492, 1, 0, %p131;
	add.s32 	%r239, %r236, %r492;
	selp.b32 	%r240, %r235, %r236, %p262;
	@%p262 bra 	$L__BB7_144;
	shl.b32 	%r493, %r239, 3;
	mov.u32 	%r494, _ZZN3cub18CUB_300001_SM_10006detail10merge_sort30DeviceMergeSortBlockSortKernelINS2_10policy_hubIN6thrust24THRUST_300001_SM_1000_NS10device_ptrIyEEE9Policy600ES8_NS7_IiEES8_SB_j29MostSignificantBitsComparatoryiEEvbT0_T1_T2_T3_T4_PT6_PT7_T5_NS1_7vsmem_tEE19static_temp_storage;
	add.s32 	%r495, %r494, %r493;
	ld.shared.u64 	%rd598, [%r495];
	bra.uni 	$L__BB7_145;
$L__BB7_144:
	shl.b32 	%r496, %r238, 3;
	mov.u32 	%r497, _ZZN3cub18CUB_300001_SM_10006detail10merge_sort30DeviceMergeSortBlockSortKernelINS2_10policy_hubIN6thrust24THRUST_300001_SM_1000_NS10device_ptrIyEEE9Policy600ES8_NS7_IiEES8_SB_j29MostSignificantBitsComparatoryiEEvbT0_T1_T2_T3_T4_PT6_PT7_T5_NS1_7vsmem_tEE19static_temp_storage;
	add.s32 	%r498, %r497, %r496;
	ld.shared.u64 	%rd595, [%r498];
$L__BB7_145:
	setp.ge.s32 	%p133, %r238, %r208;
	mov.pred 	%p263, 0;
	@%p133 bra 	$L__BB7_148;
	setp.ge.s32 	%p135, %r239, %r207;
	mov.pred 	%p263, -1;
	@%p135 bra 	$L__BB7_148;
	and.b64  	%rd340, %rd595, %rd88;
	and.b64  	%rd341, %rd598, %rd88;
	setp.lt.u64 	%p263, %rd340, %rd341;
$L__BB7_148:
	selp.b64 	%rd587, %rd595, %rd598, %p263;
	selp.b32 	%r499, %r238, %r239, %p263;
	bar.sync 	0;
	mov.u32 	%r241, %tid.x;
	shl.b32 	%r500, %r241, 6;
	mov.u32 	%r501, _ZZN3cub18CUB_300001_SM_10006detail10merge_sort30DeviceMergeSortBlockSortKernelINS2_10policy_hubIN6thrust24THRUST_300001_SM_1000_NS10device_ptrIyEEE9Policy600ES8_NS7_IiEES8_SB_j29MostSignificantBitsComparatoryiEEvbT0_T1_T2_T3_T4_PT6_PT7_T5_NS1_7vsmem_tEE19static_temp_storage;
	add.s32 	%r502, %r501, %r500;
	shl.b32 	%r503, %r241, 5;
	sub.s32 	%r504, %r502, %r503;
	st.shared.v4.u32 	[%r504], {%r833, %r834, %r835, %r836};
	st.shared.v4.u32 	[%r504+16], {%r837, %r838, %r839, %r840};
	bar.sync 	0;
	shl.b32 	%r505, %r222, 2;
	add.s32 	%r506, %r501, %r505;
	ld.shared.u32 	%r833, [%r506];
	shl.b32 	%r507, %r225, 2;
	add.s32 	%r508, %r501, %r507;
	ld.shared.u32 	%r834, [%r508];
	shl.b32 	%r509, %r228, 2;
	add.s32 	%r510, %r501, %r509;
	ld.shared.u32 	%r835, [%r510];
	shl.b32 	%r511, %r231, 2;
	add.s32 	%r512, %r501, %r511;
	ld.shared.u32 	%r836, [%r512];
	shl.b32 	%r513, %r234, 2;
	add.s32 	%r514, %r501, %r513;
	ld.shared.u32 	%r837, [%r514];
	shl.b32 	%r515, %r237, 2;
	add.s32 	%r516, %r501, %r515;
	ld.shared.u32 	%r838, [%r516];
	shl.b32 	%r517, %r240, 2;
	add.s32 	%r518, %r501, %r517;
	ld.shared.u32 	%r839, [%r518];
	shl.b32 	%r519, %r499, 2;
	add.s32 	%r520, %r501, %r519;
	ld.shared.u32 	%r840, [%r520];
	shl.b32 	%r841, %r204, 1;
	setp.lt.u32 	%p136, %r204, 129;
	@%p136 bra 	$L__BB7_101;
	ld.param.s8 	%rs2, [_ZN3cub18CUB_300001_SM_10006detail10merge_sort30DeviceMergeSortBlockSortKernelINS2_10policy_hubIN6thrust24THRUST_300001_SM_1000_NS10device_ptrIyEEE9Policy600ES8_NS7_IiEES8_SB_j29MostSignificantBitsComparatoryiEEvbT0_T1_T2_T3_T4_PT6_PT7_T5_NS1_7vsmem_tE_param_0];
	add.s32 	%r251, %r102, 32;
	add.s32 	%r252, %r102, 64;
	add.s32 	%r253, %r102, 96;
	add.s32 	%r254, %r102, 160;
	add.s32 	%r255, %r102, 224;
	add.s32 	%r256, %r102, 192;
	add.s32 	%r257, %r102, 128;
	bar.sync 	0;
	setp.eq.s16 	%p137, %rs2, 0;
	@%p137 bra 	$L__BB7_186;
	st.shared.u64 	[%r172], %rd594;
	st.shared.u64 	[%r173+8], %rd585;
	st.shared.u64 	[%r174+16], %rd569;
	st.shared.u64 	[%r175+24], %rd571;
	st.shared.u64 	[%r176+32], %rd573;
	st.shared.u64 	[%r177+40], %rd575;
	st.shared.u64 	[%r178+48], %rd577;
	st.shared.u64 	[%r179+56], %rd587;
	bar.warp.sync 	-1;
	ld.shared.u64 	%rd170, [%r164];
	ld.shared.u64 	%rd171, [%r165+256];
	ld.shared.u64 	%rd172, [%r166+512];
	ld.shared.u64 	%rd173, [%r167+768];
	ld.shared.u64 	%rd174, [%r168+1024];
	ld.shared.u64 	%rd175, [%r169+1280];
	ld.shared.u64 	%rd176, [%r170+1536];
	ld.shared.u64 	%rd177, [%r171+1792];
	setp.eq.s32 	%p138, %r241, 0;
	@%p138 bra 	$L__BB7_151;
	bra.uni 	$L__BB7_152;
$L__BB7_151:
	st.volatile.shared.u32 	[_ZZN3cub18CUB_300001_SM_10006detail10merge_sort30DeviceMergeSortBlockSortKernelINS2_10policy_hubIN6thrust24THRUST_300001_SM_1000_NS10device_ptrIyEEE9Policy600ES8_NS7_IiEES8_SB_j29MostSignificantBitsComparatoryiEEvbT0_T1_T2_T3_T4_PT6_PT7_T5_NS1_7vsmem_tEE19static_temp_storage+16896], %r98;
$L__BB7_152:
	bar.sync 	0;
	ld.volatile.shared.u32 	%r258, [_ZZN3cub18CUB_300001_SM_10006detail10merge_sort30DeviceMergeSortBlockSortKernelINS2_10policy_hubIN6thrust24THRUST_300001_SM_1000_NS10device_ptrIyEEE9Policy600ES8_NS7_IiEES8_SB_j29MostSignificantBitsComparatoryiEEvbT0_T1_T2_T3_T4_PT6_PT7_T5_NS1_7vsmem_tEE19static_temp_storage+16896];
	shl.b32 	%r521, %r241, 3;
	and.b32  	%r522, %r521, 7936;
	cvt.u64.u32 	%rd342, %r522;
	and.b32  	%r523, %r241, 31;
	mov.u32 	%r524, %ctaid.x;
	shl.b32 	%r525, %r524, 11;
	or.b32  	%r526, %r523, %r525;
	cvt.u64.u32 	%rd343, %r526;
	add.s64 	%rd186, %rd343, %rd342;
	setp.ge.s32 	%p139, %r102, %r258;
	shl.b64 	%rd344, %rd186, 3;
	add.s64 	%rd187, %rd3, %rd344;
	@%p139 bra 	$L__BB7_154;
	st.global.u64 	[%rd187], %rd170;
$L__BB7_154:
	setp.ge.s32 	%p140, %r251, %r258;
	@%p140 bra 	$L__BB7_156;
	st.global.u64 	[%rd187+256], %rd171;
$L__BB7_156:
	setp.ge.s32 	%p141, %r252, %r258;
	@%p141 bra 	$L__BB7_158;
	st.global.u64 	[%rd187+512], %rd172;
$L__BB7_158:
	setp.ge.s32 	%p142, %r253, %r258;
	@%p142 bra 	$L__BB7_160;
	st.global.u64 	[%rd187+768], %rd173;
$L__BB7_160:
	setp.ge.s32 	%p143, %r257, %r258;
	@%p143 bra 	$L__BB7_162;
	st.global.u64 	[%rd187+1024], %rd174;
$L__BB7_162:
	setp.ge.s32 	%p144, %r254, %r258;
	@%p144 bra 	$L__BB7_164;
	st.global.u64 	[%rd187+1280], %rd175;
$L__BB7_164:
	setp.ge.s32 	%p145, %r256, %r258;
	@%p145 bra 	$L__BB7_166;
	st.global.u64 	[%rd187+1536], %rd176;
$L__BB7_166:
	setp.ge.s32 	%p146, %r255, %r258;
	@%p146 bra 	$L__BB7_168;
	st.global.u64 	[%rd187+1792], %rd177;
$L__BB7_168:
	setp.ne.s32 	%p147, %r241, 0;
	bar.sync 	0;
	st.shared.u32 	[%r141], %r833;
	st.shared.u32 	[%r144+4], %r834;
	st.shared.u32 	[%r147+8], %r835;
	st.shared.u32 	[%r150+12], %r836;
	st.shared.u32 	[%r153+16], %r837;
	st.shared.u32 	[%r156+20], %r838;
	st.shared.u32 	[%r159+24], %r839;
	st.shared.u32 	[%r162+28], %r840;
	bar.warp.sync 	-1;
	ld.shared.u32 	%r259, [%r125];
	ld.shared.u32 	%r260, [%r127+128];
	ld.shared.u32 	%r261, [%r129+256];
	ld.shared.u32 	%r262, [%r131+384];
	ld.shared.u32 	%r263, [%r133+512];
	ld.shared.u32 	%r264, [%r135+640];
	ld.shared.u32 	%r265, [%r137+768];
	ld.shared.u32 	%r266, [%r139+896];
	@%p147 bra 	$L__BB7_170;
	st.volatile.shared.u32 	[_ZZN3cub18CUB_300001_SM_10006detail10merge_sort30DeviceMergeSortBlockSortKernelINS2_10policy_hubIN6thrust24THRUST_300001_SM_1000_NS10device_ptrIyEEE9Policy600ES8_NS7_IiEES8_SB_j29MostSignificantBitsComparatoryiEEvbT0_T1_T2_T3_T4_PT6_PT7_T5_NS1_7vsmem_tEE19static_temp_storage+8448], %r98;
$L__BB7_170:
	bar.sync 	0;
	ld.volatile.shared.u32 	%r267, [_ZZN3cub18CUB_300001_SM_10006detail10merge_sort30DeviceMergeSortBlockSortKernelINS2_10policy_hubIN6thrust24THRUST_300001_SM_1000_NS10device_ptrIyEEE9Policy600ES8_NS7_IiEES8_SB_j29MostSignificantBitsComparatoryiEEvbT0_T1_T2_T3_T4_PT6_PT7_T5_NS1_7vsmem_tEE19static_temp_storage+8448];
	setp.ge.s32 	%p148, %r102, %r267;
	shl.b64 	%rd345, %rd186, 2;
	add.s64 	%rd188, %rd4, %rd345;
	@%p148 bra 	$L__BB7_172;
	st.global.u32 	[%rd188], %r259;
$L__BB7_172:
	setp.ge.s32 	%p149, %r251, %r267;
	@%p149 bra 	$L__BB7_174;
	st.global.u32 	[%rd188+128], %r260;
$L__BB7_174:
	setp.ge.s32 	%p150, %r252, %r267;
	@%p150 bra 	$L__BB7_176;
	st.global.u32 	[%rd188+256], %r261;
$L__BB7_176:
	setp.ge.s32 	%p151, %r253, %r267;
	@%p151 bra 	$L__BB7_178;
	st.global.u32 	[%rd188+384], %r262;
$L__BB7_178:
	setp.ge.s32 	%p152, %r257, %r267;
	@%p152 bra 	$L__BB7_180;
	st.global.u32 	[%rd188+512], %r263;
$L__BB7_180:
	setp.ge.s32 	%p153, %r254, %r267;
	@%p153 bra 	$L__BB7_182;
	st.global.u32 	[%rd188+640], %r264;
$L__BB7_182:
	setp.ge.s32 	%p154, %r256, %r267;
	@%p154 bra 	$L__BB7_184;
	st.global.u32 	[%rd188+768], %r265;
$L__BB7_184:
	setp.ge.s32 	%p155, %r255, %r267;
	@%p155 bra 	$L__BB7_222;
	st.global.u32 	[%rd188+896], %r266;
	bra.uni 	$L__BB7_222;
$L__BB7_186:
	st.shared.u64 	[%r172], %rd594;
	st.shared.u64 	[%r173+8], %rd585;
	st.shared.u64 	[%r174+16], %rd569;
	st.shared.u64 	[%r175+24], %rd571;
	st.shared.u64 	[%r176+32], %rd573;
	st.shared.u64 	[%r177+40], %rd575;
	st.shared.u64 	[%r178+48], %rd577;
	st.shared.u64 	[%r179+56], %rd587;
	bar.warp.sync 	-1;
	ld.shared.u64 	%rd178, [%r164];
	ld.shared.u64 	%rd179, [%r165+256];
	ld.shared.u64 	%rd180, [%r166+512];
	ld.shared.u64 	%rd181, [%r167+768];
	ld.shared.u64 	%rd182, [%r168+1024];
	ld.shared.u64 	%rd183, [%r169+1280];
	ld.shared.u64 	%rd184, [%r170+1536];
	ld.shared.u64 	%rd185, [%r171+1792];
	setp.eq.s32 	%p156, %r241, 0;
	@%p156 bra 	$L__BB7_187;
	bra.uni 	$L__BB7_188;
$L__BB7_187:
	st.volatile.shared.u32 	[_ZZN3cub18CUB_300001_SM_10006detail10merge_sort30DeviceMergeSortBlockSortKernelINS2_10policy_hubIN6thrust24THRUST_300001_SM_1000_NS10device_ptrIyEEE9Policy600ES8_NS7_IiEES8_SB_j29MostSignificantBitsComparatoryiEEvbT0_T1_T2_T3_T4_PT6_PT7_T5_NS1_7vsmem_tEE19static_temp_storage+16896], %r98;
$L__BB7_188:
	ld.param.u64 	%rd533, [_ZN3cub18CUB_300001_SM_10006detail10merge_sort30DeviceMergeSortBlockSortKernelINS2_10policy_hubIN6thrust24THRUST_300001_SM_1000_NS10device_ptrIyEEE9Policy600ES8_NS7_IiEES8_SB_j29MostSignificantBitsComparatoryiEEvbT0_T1_T2_T3_T4_PT6_PT7_T5_NS1_7vsmem_tE_param_6];
	bar.sync 	0;
	ld.volatile.shared.u32 	%r268, [_ZZN3cub18CUB_300001_SM_10006detail10merge_sort30DeviceMergeSortBlockSortKernelINS2_10policy_hubIN6thrust24THRUST_300001_SM_1000_NS10device_ptrIyEEE9Policy600ES8_NS7_IiEES8_SB_j29MostSignificantBitsComparatoryiEEvbT0_T1_T2_T3_T4_PT6_PT7_T5_NS1_7vsmem_tEE19static_temp_storage+16896];
	setp.ge.s32 	%p157, %r102, %r268;
	cvt.u64.u32 	%rd346, %r102;
	mov.u32 	%r527, %ctaid.x;
	shl.b32 	%r528, %r527, 11;
	cvt.u64.u32 	%rd347, %r528;
	add.s64 	%rd189, %rd346, %rd347;
	cvta.to.global.u64 	%rd348, %rd533;
	shl.b64 	%rd349, %rd189, 3;
	add.s64 	%rd190, %rd348, %rd349;
	@%p157 bra 	$L__BB7_190;
	st.global.u64 	[%rd190], %rd178;
$L__BB7_190:
	setp.ge.s32 	%p158, %r251, %r268;
	@%p158 bra 	$L__BB7_192;
	st.global.u64 	[%rd190+256], %rd179;
$L__BB7_192:
	setp.ge.s32 	%p159, %r252, %r268;
	@%p159 bra 	$L__BB7_194;
	st.global.u64 	[%rd190+512], %rd180;
$L__BB7_194:
	setp.ge.s32 	%p160, %r253, %r268;
	@%p160 bra 	$L__BB7_196;
	st.global.u64 	[%rd190+768], %rd181;
$L__BB7_196:
	setp.ge.s32 	%p161, %r257, %r268;
	@%p161 bra 	$L__BB7_198;
	st.global.u64 	[%rd190+1024], %rd182;
$L__BB7_198:
	setp.ge.s32 	%p162, %r254, %r268;
	@%p162 bra 	$L__BB7_200;
	st.global.u64 	[%rd190+1280], %rd183;
$L__BB7_200:
	setp.ge.s32 	%p163, %r256, %r268;
	@%p163 bra 	$L__BB7_202;
	st.global.u64 	[%rd190+1536], %rd184;
$L__BB7_202:
	setp.ge.s32 	%p164, %r255, %r268;
	@%p164 bra 	$L__BB7_204;
	st.global.u64 	[%rd190+1792], %rd185;
$L__BB7_204:
	setp.ne.s32 	%p165, %r241, 0;
	bar.sync 	0;
	st.shared.u32 	[%r141], %r833;
	st.shared.u32 	[%r144+4], %r834;
	st.shared.u32 	[%r147+8], %r835;
	st.shared.u32 	[%r150+12], %r836;
	st.shared.u32 	[%r153+16], %r837;
	st.shared.u32 	[%r156+20], %r838;
	st.shared.u32 	[%r159+24], %r839;
	st.shared.u32 	[%r162+28], %r840;
	bar.warp.sync 	-1;
	ld.shared.u32 	%r269, [%r125];
	ld.shared.u32 	%r270, [%r127+128];
	ld.shared.u32 	%r271, [%r129+256];
	ld.shared.u32 	%r272, [%r131+384];
	ld.shared.u32 	%r273, [%r133+512];
	ld.shared.u32 	%r274, [%r135+640];
	ld.shared.u32 	%r275, [%r137+768];
	ld.shared.u32 	%r276, [%r139+896];
	@%p165 bra 	$L__BB7_206;
	st.volatile.shared.u32 	[_ZZN3cub18CUB_300001_SM_10006detail10merge_sort30DeviceMergeSortBlockSortKernelINS2_10policy_hubIN6thrust24THRUST_300001_SM_1000_NS10device_ptrIyEEE9Policy600ES8_NS7_IiEES8_SB_j29MostSignificantBitsComparatoryiEEvbT0_T1_T2_T3_T4_PT6_PT7_T5_NS1_7vsmem_tEE19static_temp_storage+8448], %r98;
$L__BB7_206:
	ld.param.u64 	%rd535, [_ZN3cub18CUB_300001_SM_10006detail10merge_sort30DeviceMergeSortBlockSortKernelINS2_10policy_hubIN6thrust24THRUST_300001_SM_1000_NS10device_ptrIyEEE9Policy600ES8_NS7_IiEES8_SB_j29MostSignificantBitsComparatoryiEEvbT0_T1_T2_T3_T4_PT6_PT7_T5_NS1_7vsmem_tE_param_7];
	bar.sync 	0;
	ld.volatile.shared.u32 	%r277, [_ZZN3cub18CUB_300001_SM_10006detail10merge_sort30DeviceMergeSortBlockSortKernelINS2_10policy_hubIN6thrust24THRUST_300001_SM_1000_NS10device_ptrIyEEE9Policy600ES8_NS7_IiEES8_SB_j29MostSignificantBitsComparatoryiEEvbT0_T1_T2_T3_T4_PT6_PT7_T5_NS1_7vsmem_tEE19static_temp_storage+8448];
	setp.ge.s32 	%p166, %r102, %r277;
	cvta.to.global.u64 	%rd350, %rd535;
	shl.b64 	%rd351, %rd189, 2;
	add.s64 	%rd191, %rd350, %rd351;
	@%p166 bra 	$L__BB7_208;
	st.global.u32 	[%rd191], %r269;
$L__BB7_208:
	setp.ge.s32 	%p167, %r251, %r277;
	@%p167 bra 	$L__BB7_210;
	st.global.u32 	[%rd191+128], %r270;
$L__BB7_210:
	setp.ge.s32 	%p168, %r252, %r277;
	@%p168 bra 	$L__BB7_212;
	st.global.u32 	[%rd191+256], %r271;
$L__BB7_212:
	setp.ge.s32 	%p169, %r253, %r277;
	@%p169 bra 	$L__BB7_214;
	st.global.u32 	[%rd191+384], %r272;
$L__BB7_214:
	setp.ge.s32 	%p170, %r257, %r277;
	@%p170 bra 	$L__BB7_216;
	st.global.u32 	[%rd191+512], %r273;
$L__BB7_216:
	setp.ge.s32 	%p171, %r254, %r277;
	@%p171 bra 	$L__BB7_218;
	st.global.u32 	[%rd191+640], %r274;
$L__BB7_218:
	setp.ge.s32 	%p172, %r256, %r277;
	@%p172 bra 	$L__BB7_220;
	st.global.u32 	[%rd191+768], %r275;
$L__BB7_220:
	setp.ge.s32 	%p173, %r255, %r277;
	@%p173 bra 	$L__BB7_222;
	st.global.u32 	[%rd191+896], %r276;
$L__BB7_222:
	ret;

}
	// .globl	_ZN3cub18CUB_300001_SM_10006detail10merge_sort26DeviceMergeSortMergeKernelINS2_10policy_hubIN6thrust24THRUST_300001_SM_1000_NS10device_ptrIyEEE9Policy600ES8_NS7_IiEES8_SB_j29MostSignificantBitsComparatoryiEEvbT2_T3_T4_PT6_PT7_T5_PSF_SF_NS1_7vsmem_tE
.visible .entry _ZN3cub18CUB_300001_SM_10006detail10merge_sort26DeviceMergeSortMergeKernelINS2_10policy_hubIN6thrust24THRUST_300001_SM_1000_NS10device_ptrIyEEE9Policy600ES8_NS7_IiEES8_SB_j29MostSignificantBitsComparatoryiEEvbT2_T3_T4_PT6_PT7_T5_PSF_SF_NS1_7vsmem_tE(
	.param .u8 _ZN3cub18CUB_300001_SM_10006detail10merge_sort26DeviceMergeSortMergeKernelINS2_10policy_hubIN6thrust24THRUST_300001_SM_1000_NS10device_ptrIyEEE9Policy600ES8_NS7_IiEES8_SB_j29MostSignificantBitsComparatoryiEEvbT2_T3_T4_PT6_PT7_T5_PSF_SF_NS1_7vsmem_tE_param_0,
	.param .align 8 .b8 _ZN3cub18CUB_300001_SM_10006detail10merge_sort26DeviceMergeSortMergeKernelINS2_10policy_hubIN6thrust24THRUST_300001_SM_1000_NS10device_ptrIyEEE9Policy600ES8_NS7_IiEES8_SB_j29MostSignificantBitsComparatoryiEEvbT2_T3_T4_PT6_PT7_T5_PSF_SF_NS1_7vsmem_tE_param_1[8],
	.param .align 8 .b8 _ZN3cub18CUB_300001_SM_10006detail10merge_sort26DeviceMergeSortMergeKernelINS2_10policy_hubIN6thrust24THRUST_300001_SM_1000_NS10device_ptrIyEEE9Policy600ES8_NS7_IiEES8_SB_j29MostSignificantBitsComparatoryiEEvbT2_T3_T4_PT6_PT7_T5_PSF_SF_NS1_7vsmem_tE_param_2[8],
	.param .u32 _ZN3cub18CUB_300001_SM_10006detail10merge_sort26DeviceMergeSortMergeKernelINS2_10policy_hubIN6thrust24THRUST_300001_SM_1000_NS10device_ptrIyEEE9Policy600ES8_NS7_IiEES8_SB_j29MostSignificantBitsComparatoryiEEvbT2_T3_T4_PT6_PT7_T5_PSF_SF_NS1_7vsmem_tE_param_3,
	.param .u64 .ptr .align 1 _ZN3cub18CUB_300001_SM_10006detail10merge_sort26DeviceMergeSortMergeKernelINS2_10policy_hubIN6thrust24THRUST_300001_SM_1000_NS10device_ptrIyEEE9Policy600ES8_NS7_IiEES8_SB_j29MostSignificantBitsComparatoryiEEvbT2_T3_T4_PT6_PT7_T5_PSF_SF_NS1_7vsmem_tE_param_4,
	.param .u64 .ptr .align 1 _ZN3cub18CUB_300001_SM_10006detail10merge_sort26DeviceMergeSortMergeKernelINS2_10policy_hubIN6thrust24THRUST_300001_SM_1000_NS10device_ptrIyEEE9Policy600ES8_NS7_IiEES8_SB_j29MostSignificantBitsComparatoryiEEvbT2_T3_T4_PT6_PT7_T5_PSF_SF_NS1_7vsmem_tE_param_5,
	.param .align 4 .b8 _ZN3cub18CUB_300001_SM_10006detail10merge_sort26DeviceMergeSortMergeKernelINS2_10policy_hubIN6thrust24THRUST_300001_SM_1000_NS10device_ptrIyEEE9Policy600ES8_NS7_IiEES8_SB_j29MostSignificantBitsComparatoryiEEvbT2_T3_T4_PT6_PT7_T5_PSF_SF_NS1_7vsmem_tE_param_6[4],
	.param .u64 .ptr .align 1 _ZN3cub18CUB_300001_SM_10006detail10merge_sort26DeviceMergeSortMergeKernelINS2_10policy_hubIN6thrust24THRUST_300001_SM_1000_NS10device_ptrIyEEE9Policy600ES8_NS7_IiEES8_SB_j29MostSignificantBitsComparatoryiEEvbT2_T3_T4_PT6_PT7_T5_PSF_SF_NS1_7vsmem_tE_param_7,
	.param .u32 _ZN3cub18CUB_300001_SM_10006detail10merge_sort26DeviceMergeSortMergeKernelINS2_10policy_hubIN6thrust24THRUST_300001_SM_1000_NS10device_ptrIyEEE9Policy600ES8_NS7_IiEES8_SB_j29MostSignificantBitsComparatoryiEEvbT2_T3_T4_PT6_PT7_T5_PSF_SF_NS1_7vsmem_tE_param_8,
	.param .align 8 .b8 _ZN3cub18CUB_300001_SM_10006detail10merge_sort26DeviceMergeSortMergeKernelINS2_10policy_hubIN6thrust24THRUST_300001_SM_1000_NS10device_ptrIyEEE9Policy600ES8_NS7_IiEES8_SB_j29MostSignificantBitsComparatoryiEEvbT2_T3_T4_PT6_PT7_T5_PSF_SF_NS1_7vsmem_tE_param_9[8]
)
.maxntid 256
{
	.reg .pred 	%p<292>;
	.reg .b16 	%rs<10>;
	.reg .b32 	%r<1068>;
	.reg .b64 	%rd<725>;
	// demoted variable
	.shared .align 16 .b8 _ZZN3cub18CUB_300001_SM_10006detail10merge_sort26DeviceMergeSortMergeKernelINS2_10policy_hubIN6thrust24THRUST_300001_SM_1000_NS10device_ptrIyEEE9Policy600ES8_NS7_IiEES8_SB_j29MostSignificantBitsComparatoryiEEvbT2_T3_T4_PT6_PT7_T5_PSF_SF_NS1_7vsmem_tEE19static_temp_storage[16912];
	ld.param.u32 	%r1, [_ZN3cub18CUB_300001_SM_10006detail10merge_sort26DeviceMergeSortMergeKernelINS2_10policy_hubIN6thrust24THRUST_300001_SM_1000_NS10device_ptrIyEEE9Policy600ES8_NS7_IiEES8_SB_j29MostSignificantBitsComparatoryiEEvbT2_T3_T4_PT6_PT7_T5_PSF_SF_NS1_7vsmem_tE_param_6];
	ld.param.u64 	%rd205, [_ZN3cub18CUB_300001_SM_10006detail10merge_sort26DeviceMergeSortMergeKernelINS2_10policy_hubIN6thrust24THRUST_300001_SM_1000_NS10device_ptrIyEEE9Policy600ES8_NS7_IiEES8_SB_j29MostSignificantBitsComparatoryiEEvbT2_T3_T4_PT6_PT7_T5_PSF_SF_NS1_7vsmem_tE_param_2];
	ld.param.u64 	%rd206, [_ZN3cub18CUB_300001_SM_10006detail10merge_sort26DeviceMergeSortMergeKernelINS2_10policy_hubIN6thrust24THRUST_300001_SM_1000_NS10device_ptrIyEEE9Policy600ES8_NS7_IiEES8_SB_j29MostSignificantBitsComparatoryiEEvbT2_T3_T4_PT6_PT7_T5_PSF_SF_NS1_7vsmem_tE_param_1];
	ld.param.u32 	%r251, [_ZN3cub18CUB_300001_SM_10006detail10merge_sort26DeviceMergeSortMergeKernelINS2_10policy_hubIN6thrust24THRUST_300001_SM_1000_NS10device_ptrIyEEE9Policy600ES8_NS7_IiEES8_SB_j29MostSignificantBitsComparatoryiEEvbT2_T3_T4_PT6_PT7_T5_PSF_SF_NS1_7vsmem_tE_param_3];
	ld.param.u64 	%rd203, [_ZN3cub18CUB_300001_SM_10006detail10merge_sort26DeviceMergeSortMergeKernelINS2_10policy_hubIN6thrust24THRUST_300001_SM_1000_NS10device_ptrIyEEE9Policy600ES8_NS7_IiEES8_SB_j29MostSignificantBitsComparatoryiEEvbT2_T3_T4_PT6_PT7_T5_PSF_SF_NS1_7vsmem_tE_param_4];
	ld.param.u64 	%rd204, [_ZN3cub18CUB_300001_SM_10006detail10merge_sort26DeviceMergeSortMergeKernelINS2_10policy_hubIN6thrust24THRUST_300001_SM_1000_NS10device_ptrIyEEE9Policy600ES8_NS7_IiEES8_SB_j29MostSignificantBitsComparatoryiEEvbT2_T3_T4_PT6_PT7_T5_PSF_SF_NS1_7vsmem_tE_param_5];
	ld.param.u64 	%rd207, [_ZN3cub18CUB_300001_SM_10006detail10merge_sort26DeviceMergeSortMergeKernelINS2_10policy_hubIN6thrust24THRUST_300001_SM_1000_NS10device_ptrIyEEE9Policy600ES8_NS7_IiEES8_SB_j29MostSignificantBitsComparatoryiEEvbT2_T3_T4_PT6_PT7_T5_PSF_SF_NS1_7vsmem_tE_param_7];
	ld.param.u32 	%r253, [_ZN3cub18CUB_300001_SM_10006detail10merge_sort26DeviceMergeSortMergeKernelINS2_10policy_hubIN6thrust24THRUST_300001_SM_1000_NS10device_ptrIyEEE9Policy600ES8_NS7_IiEES8_SB_j29MostSignificantBitsComparatoryiEEvbT2_T3_T4_PT6_PT7_T5_PSF_SF_NS1_7vsmem_tE_param_8];
	cvta.to.global.u64 	%rd1, %rd204;
	cvta.to.global.u64 	%rd2, %rd203;
	cvta.to.global.u64 	%rd3, %rd207;
	cvta.to.global.u64 	%rd4, %rd206;
	cvta.to.global.u64 	%rd5, %rd205;
	mov.u32 	%r2, %ctaid.x;
	mov.u32 	%r254, %nctaid.x;
	shl.b32 	%r3, %r2, 11;
	mov.u32 	%r4, %tid.x;
	add.s32 	%r255, %r254, -1;
	setp.ge.u32 	%p33, %r2, %r255;
	@%p33 bra 	$L__BB8_107;
	ld.param.s8 	%rs6, [_ZN3cub18CUB_300001_SM_10006detail10merge_sort26DeviceMergeSortMergeKernelINS2_10policy_hubIN6thrust24THRUST_300001_SM_1000_NS10device_ptrIyEEE9Policy600ES8_NS7_IiEES8_SB_j29MostSignificantBitsComparatoryiEEvbT2_T3_T4_PT6_PT7_T5_PSF_SF_NS1_7vsmem_tE_param_0];
	mul.wide.u32 	%rd428, %r2, 4;
	add.s64 	%rd429, %rd3, %rd428;
	ld.global.u32 	%r648, [%rd429];
	ld.global.u32 	%r649, [%rd429+4];
	neg.s32 	%r650, %r253;
	and.b32  	%r651, %r2, %r650;
	shl.b32 	%r5, %r651, 11;
	shl.b32 	%r652, %r253, 10;
	and.b32  	%r6, %r652, -2048;
	sub.s32 	%r653, %r2, %r651;
	shl.b32 	%r654, %r653, 11;
	sub.s32 	%r7, %r648, %r5;
	sub.s32 	%r655, %r649, %r5;
	sub.s32 	%r656, %r251, %r5;
	max.u32 	%r657, %r656, %r6;
	sub.s32 	%r658, %r657, %r6;
	sub.s32 	%r659, %r654, %r7;
	min.u32 	%r8, %r659, %r658;
	setp.eq.s32 	%p189, %r654, -2048;
	selp.b32 	%r660, 2047, 2048, %p189;
	add.s32 	%r661, %r660, %r654;
	sub.s32 	%r662, %r661, %r655;
	or.b32  	%r663, %r2, %r650;
	setp.eq.s32 	%p190, %r663, -1;
	min.u32 	%r664, %r6, %r656;
	selp.b32 	%r665, %r664, %r655, %p190;
	selp.b32 	%r666, %r6, %r662, %p190;
	min.u32 	%r9, %r666, %r658;
	sub.s32 	%r10, %r665, %r7;
	// begin inline asm
	griddepcontrol.wait;
	// end inline asm
	setp.eq.s16 	%p191, %rs6, 0;
	@%p191 bra 	$L__BB8_26;
	cvt.u64.u32 	%rd430, %r5;
	cvt.u64.u32 	%rd431, %r7;
	add.s64 	%rd432, %rd431, %rd430;
	cvt.u64.u32 	%rd433, %r6;
	add.s64 	%rd434, %rd430, %rd433;
	cvt.u64.u32 	%rd435, %r8;
	add.s64 	%rd436, %rd434, %rd435;
	setp.ge.s32 	%p192, %r4, %r10;
	cvt.u64.u32 	%rd437, %r4;
	add.s64 	%rd438, %rd432, %rd437;
	shl.b64 	%rd439, %rd438, 3;
	add.s64 	%rd6, %rd4, %rd439;
	sub.s32 	%r667, %r4, %r10;
	cvt.s64.s32 	%rd440, %r667;
	add.s64 	%rd441, %rd436, %rd440;
	shl.b64 	%rd442, %rd441, 3;
	add.s64 	%rd7, %rd4, %rd442;
	@%p192 bra 	$L__BB8_4;
	ld.global.u64 	%rd674, [%rd6];
	bra.uni 	$L__BB8_5;
$L__BB8_4:
	ld.global.u64 	%rd674, [%rd7];
$L__BB8_5:
	add.s32 	%r668, %r4, 256;
	setp.lt.s32 	%p193, %r668, %r10;
	@%p193 bra 	$L__BB8_7;
	ld.global.u64 	%rd673, [%rd7+2048];
	bra.uni 	$L__BB8_8;
$L__BB8_7:
	ld.global.u64 	%rd673, [%rd6+2048];
$L__BB8_8:
	add.s32 	%r669, %r4, 512;
	setp.lt.s32 	%p194, %r669, %r10;
	@%p194 bra 	$L__BB8_10;
	ld.global.u64 	%rd672, [%rd7+4096];
	bra.uni 	$L__BB8_11;
$L__BB8_10:
	ld.global.u64 	%rd672, [%rd6+4096];
$L__BB8_11:
	add.s32 	%r670, %r4, 768;
	setp.lt.s32 	%p195, %r670, %r10;
	@%p195 bra 	$L__BB8_13;
	ld.global.u64 	%rd671, [%rd7+6144];
	bra.uni 	$L__BB8_14;
$L__BB8_13:
	ld.global.u64 	%rd671, [%rd6+6144];
$L__BB8_14:
	or.b32  	%r671, %r4, 1024;
	setp.lt.s32 	%p196, %r671, %r10;
	@%p196 bra 	$L__BB8_16;
	ld.global.u64 	%rd670, [%rd7+8192];
	bra.uni 	$L__BB8_17;
$L__BB8_16:
	ld.global.u64 	%rd670, [%rd6+8192];
$L__BB8_17:
	add.s32 	%r672, %r4, 1280;
	setp.lt.s32 	%p197, %r672, %r10;
	@%p197 bra 	$L__BB8_19;
	ld.global.u64 	%rd669, [%rd7+10240];
	bra.uni 	$L__BB8_20;
$L__BB8_19:
	ld.global.u64 	%rd669, [%rd6+10240];
$L__BB8_20:
	add.s32 	%r673, %r4, 1536;
	setp.lt.s32 	%p198, %r673, %r10;
	@%p198 bra 	$L__BB8_22;
	ld.global.u64 	%rd668, [%rd7+12288];
	bra.uni 	$L__BB8_23;
$L__BB8_22:
	ld.global.u64 	%rd668, [%rd6+12288];
$L__BB8_23:
	add.s32 	%r674, %r4, 1792;
	setp.lt.s32 	%p199, %r674, %r10;
	@%p199 bra 	$L__BB8_25;
	ld.global.u64 	%rd667, [%rd7+14336];
	bra.uni 	$L__BB8_27;
$L__BB8_25:
	ld.global.u64 	%rd667, [%rd6+14336];
	bra.uni 	$L__BB8_27;
$L__BB8_26:
	cvt.u64.u32 	%rd443, %r5;
	cvt.u64.u32 	%rd444, %r7;
	add.s64 	%rd445, %rd444, %rd443;
	cvt.u64.u32 	%rd446, %r6;
	add.s64 	%rd447, %rd443, %rd446;
	cvt.u64.u32 	%rd448, %r8;
	add.s64 	%rd449, %rd447, %rd448;
	setp.lt.s32 	%p200, %r4, %r10;
	sub.s32 	%r675, %r4, %r10;
	cvt.s64.s32 	%rd450, %r675;
	cvt.u64.u32 	%rd451, %r4;
	selp.b64 	%rd452, %rd445, %rd449, %p200;
	selp.b64 	%rd453, %rd451, %rd450, %p200;
	add.s64 	%rd454, %rd453, %rd452;
	shl.b64 	%rd455, %rd454, 3;
	add.s64 	%rd456, %rd2, %rd455;
	ld.global.u64 	%rd674, [%rd456];
	add.s32 	%r676, %r4, 256;
	setp.lt.s32 	%p201, %r676, %r10;
	sub.s32 	%r677, %r676, %r10;
	cvt.s64.s32 	%rd457, %r677;
	cvt.u64.u32 	%rd458, %r676;
	selp.b64 	%rd459, %rd445, %rd449, %p201;
	selp.b64 	%rd460, %rd458, %rd457, %p201;
	add.s64 	%rd461, %rd460, %rd459;
	shl.b64 	%rd462, %rd461, 3;
	add.s64 	%rd463, %rd2, %rd462;
	ld.global.u64 	%rd673, [%rd463];
	add.s32 	%r678, %r4, 512;
	setp.lt.s32 	%p202, %r678, %r10;
	sub.s32 	%r679, %r678, %r10;
	cvt.s64.s32 	%rd464, %r679;
	cvt.u64.u32 	%rd465, %r678;
	selp.b64 	%rd466, %rd445, %rd449, %p202;
	selp.b64 	%rd467, %rd465, %rd464, %p202;
	add.s64 	%rd468, %rd467, %rd466;
	shl.b64 	%rd469, %rd468, 3;
	add.s64 	%rd470, %rd2, %rd469;
	ld.global.u64 	%rd672, [%rd470];
	add.s32 	%r680, %r4, 768;
	setp.lt.s32 	%p203, %r680, %r10;
	sub.s32 	%r681, %r680, %r10;
	cvt.s64.s32 	%rd471, %r681;
	cvt.u64.u32 	%rd472, %r680;
	selp.b64 	%rd473, %rd445, %rd449, %p203;
	selp.b64 	%rd474, %rd472, %rd471, %p203;
	add.s64 	%rd475, %rd474, %rd473;
	shl.b64 	%rd476, %rd475, 3;
	add.s64 	%rd477, %rd2, %rd476;
	ld.global.u64 	%rd671, [%rd477];
	or.b32  	%r682, %r4, 1024;
	setp.lt.s32 	%p204, %r682, %r10;
	sub.s32 	%r683, %r682, %r10;
	cvt.s64.s32 	%rd478, %r683;
	cvt.u64.u32 	%rd479, %r682;
	selp.b64 	%rd480, %rd445, %rd449, %p204;
	selp.b64 	%rd481, %rd479, %rd478, %p204;
	add.s64 	%rd482, %rd481, %rd480;
	shl.b64 	%rd483, %rd482, 3;
	add.s64 	%rd484, %rd2, %rd483;
	ld.global.u64 	%rd670, [%rd484];
	add.s32 	%r684, %r4, 1280;
	setp.lt.s32 	%p205, %r684, %r10;
	sub.s32 	%r685, %r684, %r10;
	cvt.s64.s32 	%rd485, %r685;
	cvt.u64.u32 	%rd486, %r684;
	selp.b64 	%rd487, %rd445, %rd449, %p205;
	selp.b64 	%rd488, %rd486, %rd485, %p205;
	add.s64 	%rd489, %rd488, %rd487;
	shl.b64 	%rd490, %rd489, 3;
	add.s64 	%rd491, %rd2, %rd490;
	ld.global.u64 	%rd669, [%rd491];
	add.s32 	%r686, %r4, 1536;
	setp.lt.s32 	%p206, %r686, %r10;
	sub.s32 	%r687, %r686, %r10;
	cvt.s64.s32 	%rd492, %r687;
	cvt.u64.u32 	%rd493, %r686;
	selp.b64 	%rd494, %rd445, %rd449, %p206;
	selp.b64 	%rd495, %rd493, %rd492, %p206;
	add.s64 	%rd496, %rd495, %rd494;
	shl.b64 	%rd497, %rd496, 3;
	add.s64 	%rd498, %rd2, %rd497;
	ld.global.u64 	%rd668, [%rd498];
	add.s32 	%r688, %r4, 1792;
	setp.lt.s32 	%p207, %r688, %r10;
	sub.s32 	%r689, %r688, %r10;
	cvt.s64.s32 	%rd499, %r689;
	cvt.u64.u32 	%rd500, %r688;
	selp.b64 	%rd501, %rd445, %rd449, %p207;
	selp.b64 	%rd502, %rd500, %rd499, %p207;
	add.s64 	%rd503, %rd502, %rd501;
	shl.b64 	%rd504, %rd503, 3;
	add.s64 	%rd505, %rd2, %rd504;
	ld.global.u64 	%rd667, [%rd505];
$L__BB8_27:
	ld.param.s8 	%rs7, [_ZN3cub18CUB_300001_SM_10006detail10merge_sort26DeviceMergeSortMergeKernelINS2_10policy_hubIN6thrust24THRUST_300001_SM_1000_NS10device_ptrIyEEE9Policy600ES8_NS7_IiEES8_SB_j29MostSignificantBitsComparatoryiEEvbT2_T3_T4_PT6_PT7_T5_PSF_SF_NS1_7vsmem_tE_param_0];
	setp.eq.s16 	%p208, %rs7, 0;
	shl.b32 	%r690, %r4, 3;
	mov.u32 	%r691, _ZZN3cub18CUB_300001_SM_10006detail10merge_sort26DeviceMergeSortMergeKernelINS2_10policy_hubIN6thrust24THRUST_300001_SM_1000_NS10device_ptrIyEEE9Policy600ES8_NS7_IiEES8_SB_j29MostSignificantBitsComparatoryiEEvbT2_T3_T4_PT6_PT7_T5_PSF_SF_NS1_7vsmem_tEE19static_temp_storage;
	add.s32 	%r692, %r691, %r690;
	st.shared.u64 	[%r692], %rd674;
	add.s32 	%r11, %r4, 256;
	st.shared.u64 	[%r692+2048], %rd673;
	add.s32 	%r12, %r4, 512;
	st.shared.u64 	[%r692+4096], %rd672;
	add.s32 	%r13, %r4, 768;
	st.shared.u64 	[%r692+6144], %rd671;
	or.b32  	%r14, %r4, 1024;
	st.shared.u64 	[%r692+8192], %rd670;
	add.s32 	%r15, %r4, 1280;
	st.shared.u64 	[%r692+10240], %rd669;
	add.s32 	%r16, %r4, 1536;
	st.shared.u64 	[%r692+12288], %rd668;
	add.s32 	%r17, %r4, 1792;
	st.shared.u64 	[%r692+14336], %rd667;
	@%p208 bra 	$L__BB8_52;
	cvt.u64.u32 	%rd506, %r5;
	cvt.u64.u32 	%rd507, %r7;
	add.s64 	%rd508, %rd507, %rd506;
	cvt.u64.u32 	%rd509, %r6;
	add.s64 	%rd510, %rd506, %rd509;
	cvt.u64.u32 	%rd511, %r8;
	add.s64 	%rd512, %rd510, %rd511;
	setp.ge.s32 	%p209, %r4, %r10;
	cvt.u64.u32 	%rd513, %r4;
	add.s64 	%rd514, %rd508, %rd513;
	shl.b64 	%rd515, %rd514, 2;
	add.s64 	%rd47, %rd5, %rd515;
	sub.s32 	%r693, %r4, %r10;
	cvt.s64.s32 	%rd516, %r693;
	add.s64 	%rd517, %rd512, %rd516;
	shl.b64 	%rd518, %rd517, 2;
	add.s64 	%rd48, %rd5, %rd518;
	@%p209 bra 	$L__BB8_30;
	ld.global.u32 	%r1039, [%rd47];
	bra.uni 	$L__BB8_31;
$L__BB8_30:
	ld.global.u32 	%r1039, [%rd48];
$L__BB8_31:
	setp.lt.s32 	%p210, %r11, %r10;
	@%p210 bra 	$L__BB8_33;
	ld.global.u32 	%r1038, [%rd48+1024];
	bra.uni 	$L__BB8_34;
$L__BB8_33:
	ld.global.u32 	%r1038, [%rd47+1024];
$L__BB8_34:
	setp.lt.s32 	%p211, %r12, %r10;
	@%p211 bra 	$L__BB8_36;
	ld.global.u32 	%r1037, [%rd48+2048];
	bra.uni 	$L__BB8_37;
$L__BB8_36:
	ld.global.u32 	%r1037, [%rd47+2048];
$L__BB8_37:
	setp.lt.s32 	%p212, %r13, %r10;
	@%p212 bra 	$L__BB8_39;
	ld.global.u32 	%r1036, [%rd48+3072];
	bra.uni 	$L__BB8_40;
$L__BB8_39:
	ld.global.u32 	%r1036, [%rd47+3072];
$L__BB8_40:
	setp.lt.s32 	%p213, %r14, %r10;
	@%p213 bra 	$L__BB8_42;
	ld.global.u32 	%r1035, [%rd48+4096];
	bra.uni 	$L__BB8_43;
$L__BB8_42:
	ld.global.u32 	%r1035, [%rd47+4096];
$L__BB8_43:
	setp.lt.s32 	%p214, %r15, %r10;
	@%p214 bra 	$L__BB8_45;
	ld.global.u32 	%r1034, [%rd48+5120];
	bra.uni 	$L__BB8_46;
$L__BB8_45:
	ld.global.u32 	%r1034, [%rd47+5120];
$L__BB8_46:
	setp.lt.s32 	%p215, %r16, %r10;
	@%p215 bra 	$L__BB8_48;
	ld.global.u32 	%r1033, [%rd48+6144];
	bra.uni 	$L__BB8_49;
$L__BB8_48:
	ld.global.u32 	%r1033, [%rd47+6144];
$L__BB8_49:
	setp.lt.s32 	%p216, %r17, %r10;
	@%p216 bra 	$L__BB8_51;
	ld.global.u32 	%r1032, [%rd48+7168];
	bra.uni 	$L__BB8_53;
$L__BB8_51:
	ld.global.u32 	%r1032, [%rd47+7168];
	bra.uni 	$L__BB8_53;
$L__BB8_52:
	cvt.u64.u32 	%rd519, %r5;
	cvt.u64.u32 	%rd520, %r7;
	add.s64 	%rd521, %rd520, %rd519;
	cvt.u64.u32 	%rd522, %r6;
	add.s64 	%rd523, %rd519, %rd522;
	cvt.u64.u32 	%rd524, %r8;
	add.s64 	%rd525, %rd523, %rd524;
	setp.lt.s32 	%p217, %r4, %r10;
	sub.s32 	%r694, %r4, %r10;
	cvt.s64.s32 	%rd526, %r694;
	cvt.u64.u32 	%rd527, %r4;
	selp.b64 	%rd528, %rd521, %rd525, %p217;
	selp.b64 	%rd529, %rd527, %rd526, %p217;
	add.s64 	%rd530, %rd529, %rd528;
	shl.b64 	%rd531, %rd530, 2;
	add.s64 	%rd532, %rd1, %rd531;
	ld.global.u32 	%r1039, [%rd532];
	setp.lt.s32 	%p218, %r11, %r10;
	sub.s32 	%r695, %r11, %r10;
	cvt.s64.s32 	%rd533, %r695;
	cvt.u64.u32 	%rd534, %r11;
	selp.b64 	%rd535, %rd521, %rd525, %p218;
	selp.b64 	%rd536, %rd534, %rd533, %p218;
	add.s64 	%rd537, %rd536, %rd535;
	shl.b64 	%rd538, %rd537, 2;
	add.s64 	%rd539, %rd1, %rd538;
	ld.global.u32 	%r1038, [%rd539];
	setp.lt.s32 	%p219, %r12, %r10;
	sub.s32 	%r696, %r12, %r10;
	cvt.s64.s32 	%rd540, %r696;
	cvt.u64.u32 	%rd541, %r12;
	selp.b64 	%rd542, %rd521, %rd525, %p219;
	selp.b64 	%rd543, %rd541, %rd540, %p219;
	add.s64 	%rd544, %rd543, %rd542;
	shl.b64 	%rd545, %rd544, 2;
	add.s64 	%rd546, %rd1, %rd545;
	ld.global.u32 	%r1037, [%rd546];
	setp.lt.s32 	%p220, %r13, %r10;
	sub.s32 	%r697, %r13, %r10;
	cvt.s64.s32 	%rd547, %r697;
	cvt.u64.u32 	%rd548, %r13;
	selp.b64 	%rd549, %rd521, %rd525, %p220;
	selp.b64 	%rd550, %rd548, %rd547, %p220;
	add.s64 	%rd551, %rd550, %rd549;
	shl.b64 	%rd552, %rd551, 2;
	add.s64 	%rd553, %rd1, %rd552;
	ld.global.u32 	%r1036, [%rd553];
	setp.lt.s32 	%p221, %r14, %r10;
	sub.s32 	%r698, %r14, %r10;
	cvt.s64.s32 	%rd554, %r698;
	cvt.u64.u32 	%rd555, %r14;
	selp.b64 	%rd556, %rd521, %rd525, %p221;
	selp.b64 	%rd557, %rd555, %rd554, %p221;
	add.s64 	%rd558, %rd557, %rd556;
	shl.b64 	%rd559, %rd558, 2;
	add.s64 	%rd560, %rd1, %rd559;
	ld.global.u32 	%r1035, [%rd560];
	setp.lt.s32 	%p222, %r15, %r10;
	sub.s32 	%r699, %r15, %r10;
	cvt.s64.s32 	%rd561, %r699;
	cvt.u64.u32 	%rd562, %r15;
	selp.b64 	%rd563, %rd521, %rd525, %p222;
	selp.b64 	%rd564, %rd562, %rd561, %p222;
	add.s64 	%rd565, %rd564, %rd563;
	shl.b64 	%rd566, %rd565, 2;
	add.s64 	%rd567, %rd1, %rd566;
	ld.global.u32 	%r1034, [%rd567];
	setp.lt.s32 	%p223, %r16, %r10;
	sub.s32 	%r700, %r16, %r10;
	cvt.s64.s32 	%rd568, %r700;
	cvt.u64.u32 	%rd569, %r16;
	selp.b64 	%rd570, %rd521, %rd525, %p223;
	selp.b64 	%rd571, %rd569, %rd568, %p223;
	add.s64 	%rd572, %rd571, %rd570;
	shl.b64 	%rd573, %rd572, 2;
	add.s64 	%rd574, %rd1, %rd573;
	ld.global.u32 	%r1033, [%rd574];
	setp.lt.s32 	%p224, %r17, %r10;
	sub.s32 	%r701, %r17, %r10;
	cvt.s64.s32 	%rd575, %r701;
	cvt.u64.u32 	%rd576, %r17;
	selp.b64 	%rd577, %rd521, %rd525, %p224;
	selp.b64 	%rd578, %rd576, %rd575, %p224;
	add.s64 	%rd579, %rd578, %rd577;
	shl.b64 	%rd580, %rd579, 2;
	add.s64 	%rd581, %rd1, %rd580;
	ld.global.u32 	%r1032, [%rd581];
$L__BB8_53:
	sub.s32 	%r702, %r9, %r8;
	bar.sync 	0;
	// begin inline asm
	griddepcontrol.launch_dependents;
	// end inline asm
	add.s32 	%r57, %r702, %r10;
	min.s32 	%r58, %r690, %r57;
	setp.lt.s32 	%p225, %r58, %r702;
	sub.s32 	%r704, %r58, %r702;
	selp.b32 	%r1042, 0, %r704, %p225;
	min.s32 	%r1040, %r10, %r58;
	setp.ge.s32 	%p226, %r1042, %r1040;
	@%p226 bra 	$L__BB8_56;
	add.s32 	%r61, %r58, %r10;
	setp.lt.s32 	%p227, %r1, 64;
	sub.s32 	%r705, 64, %r1;
	mov.b64 	%rd582, -1;
	shl.b64 	%rd583, %rd582, %r705;
	selp.b64 	%rd49, %rd583, -1, %p227;
$L__BB8_55:
	sub.s32 	%r706, %r1040, %r1042;
	shr.u32 	%r707, %r706, 31;
	add.s32 	%r708, %r706, %r707;
	shr.s32 	%r709, %r708, 1;
	add.s32 	%r710, %r709, %r1042;
	shl.b32 	%r711, %r710, 3;
	add.s32 	%r713, %r691, %r711;
	ld.shared.u64 	%rd584, [%r713];
	not.b32 	%r714, %r710;
	add.s32 	%r715, %r61, %r714;
	shl.b32 	%r716, %r715, 3;
	add.s32 	%r717, %r691, %r716;
	ld.shared.u64 	%rd585, [%r717];
	and.b64  	%rd586, %rd585, %rd49;
	and.b64  	%rd587, %rd584, %rd49;
	setp.lt.u64 	%p228, %rd586, %rd587;
	add.s32 	%r718, %r710, 1;
	selp.b32 	%r1042, %r1042, %r718, %p228;
	selp.b32 	%r1040, %r710, %r1040, %p228;
	setp.lt.s32 	%p229, %r1042, %r1040;
	@%p229 bra 	$L__BB8_55;
$L__BB8_56:
	sub.s32 	%r719, %r58, %r1042;
	add.s32 	%r67, %r719, %r10;
	shl.b32 	%r720, %r67, 3;
	add.s32 	%r68, %r691, %r720;
	ld.shared.u64 	%rd675, [%r68];
	shl.b32 	%r722, %r1042, 3;
	add.s32 	%r69, %r691, %r722;
	ld.shared.u64 	%rd678, [%r69];
	setp.lt.s32 	%p231, %r1, 64;
	sub.s32 	%r723, 64, %r1;
	mov.b64 	%rd588, -1;
	shl.b64 	%rd589, %rd588, %r723;
	selp.b64 	%rd52, %rd589, -1, %p231;
	setp.ge.s32 	%p232, %r67, %r57;
	mov.pred 	%p276, 0;
	@%p232 bra 	$L__BB8_59;
	setp.ge.s32 	%p234, %r1042, %r10;
	mov.pred 	%p276, -1;
	@%p234 bra 	$L__BB8_59;
	and.b64  	%rd590, %rd675, %rd52;
	and.b64  	%rd591, %rd678, %rd52;
	setp.lt.u64 	%p276, %rd590, %rd591;
$L__BB8_59:
	selp.b64 	%rd53, %rd675, %rd678, %p276;
	selp.u32 	%r724, 1, 0, %p276;
	add.s32 	%r70, %r67, %r724;
	not.pred 	%p235, %p276;
	selp.u32 	%r725, 1, 0, %p235;
	add.s32 	%r71, %r1042, %r725;
	selp.b32 	%r72, %r67, %r1042, %p276;
	@%p235 bra 	$L__BB8_61;
	ld.shared.u64 	%rd675, [%r68+8];
	bra.uni 	$L__BB8_62;
$L__BB8_61:
	ld.shared.u64 	%rd678, [%r69+8];
$L__BB8_62:
	setp.ge.s32 	%p237, %r70, %r57;
	mov.pred 	%p277, 0;
	@%p237 bra 	$L__BB8_65;
	setp.ge.s32 	%p239, %r71, %r10;
	mov.pred 	%p277, -1;
	@%p239 bra 	$L__BB8_65;
	and.b64  	%rd592, %rd675, %rd52;
	and.b64  	%rd593, %rd678, %rd52;
	setp.lt.u64 	%p277, %rd592, %rd593;
$L__BB8_65:
	selp.b64 	%rd58, %rd675, %rd678, %p277;
	selp.u32 	%r726, 1, 0, %p277;
	add.s32 	%r73, %r70, %r726;
	not.pred 	%p240, %p277;
	selp.u32 	%r727, 1, 0, %p240;
	add.s32 	%r74, %r71, %r727;
	selp.b32 	%r75, %r70, %r71, %p277;
	@%p277 bra 	$L__BB8_67;
	shl.b32 	%r728, %r74, 3;
	add.s32 	%r730, %r691, %r728;
	ld.shared.u64 	%rd678, [%r730];
	bra.uni 	$L__BB8_68;
$L__BB8_67:
	shl.b32 	%r731, %r73, 3;
	add.s32 	%r733, %r691, %r731;
	ld.shared.u64 	%rd675, [%r733];
$L__BB8_68:
	setp.ge.s32 	%p242, %r73, %r57;
	mov.pred 	%p278, 0;
	@%p242 bra 	$L__BB8_71;
	setp.ge.s32 	%p244, %r74, %r10;
	mov.pred 	%p278, -1;
	@%p244 bra 	$L__BB8_71;
	and.b64  	%rd594, %rd675, %rd52;
	and.b64  	%rd595, %rd678, %rd52;
	setp.lt.u64 	%p278, %rd594, %rd595;
$L__BB8_71:
	selp.b64 	%rd63, %rd675, %rd678, %p278;
	selp.u32 	%r734, 1, 0, %p278;
	add.s32 	%r76, %r73, %r734;
	not.pred 	%p245, %p278;
	selp.u32 	%r735, 1, 0, %p245;
	add.s32 	%r77, %r74, %r735;
	selp.b32 	%r78, %r73, %r74, %p278;
	@%p278 bra 	$L__BB8_73;
	shl.b32 	%r736, %r77, 3;
	add.s32 	%r738, %r691, %r736;
	ld.shared.u64 	%rd678, [%r738];
	bra.uni 	$L__BB8_74;
$L__BB8_73:
	shl.b32 	%r739, %r76, 3;
	add.s32 	%r741, %r691, %r739;
	ld.shared.u64 	%rd675, [%r741];
$L__BB8_74:
	setp.ge.s32 	%p247, %r76, %r57;
	mov.pred 	%p279, 0;
	@%p247 bra 	$L__BB8_77;
	setp.ge.s32 	%p249, %r77, %r10;
	mov.pred 	%p279, -1;
	@%p249 bra 	$L__BB8_77;
	and.b64  	%rd596, %rd675, %rd52;
	and.b64  	%rd597, %rd678, %rd52;
	setp.lt.u64 	%p279, %rd596, %rd597;
$L__BB8_77:
	selp.b64 	%rd68, %rd675, %rd678, %p279;
	selp.u32 	%r742, 1, 0, %p279;
	add.s32 	%r79, %r76, %r742;
	not.pred 	%p250, %p279;
	selp.u32 	%r743, 1, 0, %p250;
	add.s32 	%r80, %r77, %r743;
	selp.b32 	%r81, %r76, %r77, %p279;
	@%p279 bra 	$L__BB8_79;
	shl.b32 	%r744, %r80, 3;
	add.s32 	%r746, %r691, %r744;
	ld.shared.u64 	%rd678, [%r746];
	bra.uni 	$L__BB8_80;
$L__BB8_79:
	shl.b32 	%r747, %r79, 3;
	add.s32 	%r749, %r691, %r747;
	ld.shared.u64 	%rd675, [%r749];
$L__BB8_80:
	setp.ge.s32 	%p252, %r79, %r57;
	mov.pred 	%p280, 0;
	@%p252 bra 	$L__BB8_83;
	setp.ge.s32 	%p254, %r80, %r10;
	mov.pred 	%p280, -1;
	@%p254 bra 	$L__BB8_83;
	setp.lt.s32 	%p255, %r1, 64;
	sub.s32 	%r750, 64, %r1;
	mov.b64 	%rd598, -1;
	shl.b64 	%rd599, %rd598, %r750;
	selp.b64 	%rd600, %rd599, -1, %p255;
	and.b64  	%rd601, %rd675, %rd600;
	and.b64  	%rd602, %rd678, %rd600;
	setp.lt.u64 	%p280, %rd601, %rd602;
$L__BB8_83:
	selp.b64 	%rd73, %rd675, %rd678, %p280;
	selp.u32 	%r751, 1, 0, %p280;
	add.s32 	%r82, %r79, %r751;
	not.pred 	%p256, %p280;
	selp.u32 	%r752, 1, 0, %p256;
	add.s32 	%r83, %r80, %r752;
	selp.b32 	%r84, %r79, %r80, %p280;
	@%p280 bra 	$L__BB8_85;
	shl.b32 	%r753, %r83, 3;
	mov.u32 	%r754, _ZZN3cub18CUB_300001_SM_10006detail10merge_sort26DeviceMergeSortMergeKernelINS2_10policy_hubIN6thrust24THRUST_300001_SM_1000_NS10device_ptrIyEEE9Policy600ES8_NS7_IiEES8_SB_j29MostSignificantBitsComparatoryiEEvbT2_T3_T4_PT6_PT7_T5_PSF_SF_NS1_7vsmem_tEE19static_temp_storage;
	add.s32 	%r755, %r754, %r753;
	ld.shared.u64 	%rd678, [%r755];
	bra.uni 	$L__BB8_86;
$L__BB8_85:
	shl.b32 	%r756, %r82, 3;
	mov.u32 	%r757, _ZZN3cub18CUB_300001_SM_10006detail10merge_sort26DeviceMergeSortMergeKernelINS2_10policy_hubIN6thrust24THRUST_300001_SM_1000_NS10device_ptrIyEEE9Policy600ES8_NS7_IiEES8_SB_j29MostSignificantBitsComparatoryiEEvbT2_T3_T4_PT6_PT7_T5_PSF_SF_NS1_7vsmem_tEE19static_temp_storage;
	add.s32 	%r758, %r757, %r756;
	ld.shared.u64 	%rd675, [%r758];
$L__BB8_86:
	setp.ge.s32 	%p258, %r82, %r57;
	mov.pred 	%p281, 0;
	@%p258 bra 	$L__BB8_89;
	setp.ge.s32 	%p260, %r83, %r10;
	mov.pred 	%p281, -1;
	@%p260 bra 	$L__BB8_89;
	setp.lt.s32 	%p261, %r1, 64;
	sub.s32 	%r759, 64, %r1;
	mov.b64 	%rd603, -1;
	shl.b64 	%rd604, %rd603, %r759;
	selp.b64 	%rd605, %rd604, -1, %p261;
	and.b64  	%rd606, %rd675, %rd605;
	and.b64  	%rd607, %rd678, %rd605;
	setp.lt.u64 	%p281, %rd606, %rd607;
$L__BB8_89:
	selp.b64 	%rd78, %rd675, %rd678, %p281;
	selp.u32 	%r760, 1, 0, %p281;
	add.s32 	%r85, %r82, %r760;
	not.pred 	%p262, %p281;
	selp.u32 	%r761, 1, 0, %p262;
	add.s32 	%r86, %r83, %r761;
	selp.b32 	%r87, %r82, %r83, %p281;
	@%p281 bra 	$L__BB8_91;
	shl.b32 	%r762, %r86, 3;
	mov.u32 	%r763, _ZZN3cub18CUB_300001_SM_10006detail10merge_sort26DeviceMergeSortMergeKernelINS2_10policy_hubIN6thrust24THRUST_300001_SM_1000_NS10device_ptrIyEEE9Policy600ES8_NS7_IiEES8_SB_j29MostSignificantBitsComparatoryiEEvbT2_T3_T4_PT6_PT7_T5_PSF_SF_NS1_7vsmem_tEE19static_temp_storage;
	add.s32 	%r764, %r763, %r762;
	ld.shared.u64 	%rd678, [%r764];
	bra.uni 	$L__BB8_92;
$L__BB8_91:
	shl.b32 	%r765, %r85, 3;
	mov.u32 	%r766, _ZZN3cub18CUB_300001_SM_10006detail10merge_sort26DeviceMergeSortMergeKernelINS2_10policy_hubIN6thrust24THRUST_300001_SM_1000_NS10device_ptrIyEEE9Policy600ES8_NS7_IiEES8_SB_j29MostSignificantBitsComparatoryiEEvbT2_T3_T4_PT6_PT7_T5_PSF_SF_NS1_7vsmem_tEE19static_temp_storage;
	add.s32 	%r767, %r766, %r765;
	ld.shared.u64 	%rd675, [%r767];
$L__BB8_92:
	setp.ge.s32 	%p264, %r85, %r57;
	mov.pred 	%p282, 0;
	@%p264 bra 	$L__BB8_95;
	setp.ge.s32 	%p266, %r86, %r10;
	mov.pred 	%p282, -1;
	@%p266 bra 	$L__BB8_95;
	setp.lt.s32 	%p267, %r1, 64;
	sub.s32 	%r768, 64, %r1;
	mov.b64 	%rd608, -1;
	shl.b64 	%rd609, %rd608, %r768;
	selp.b64 	%rd610, %rd609, -1, %p267;
	and.b64  	%rd611, %rd675, %rd610;
	and.b64  	%rd612, %rd678, %rd610;
	setp.lt.u64 	%p282, %rd611, %rd612;
$L__BB8_95:
	selp.b64 	%rd83, %rd675, %rd678, %p282;
	selp.u32 	%r769, 1, 0, %p282;
	add.s32 	%r88, %r85, %r769;
	not.pred 	%p268, %p282;
	selp.u32 	%r770, 1, 0, %p268;
	add.s32 	%r89, %r86, %r770;
	selp.b32 	%r90, %r85, %r86, %p282;
	@%p282 bra 	$L__BB8_97;
	shl.b32 	%r771, %r89, 3;
	mov.u32 	%r772, _ZZN3cub18CUB_300001_SM_10006detail10merge_sort26DeviceMergeSortMergeKernelINS2_10policy_hubIN6thrust24THRUST_300001_SM_1000_NS10device_ptrIyEEE9Policy600ES8_NS7_IiEES8_SB_j29MostSignificantBitsComparatoryiEEvbT2_T3_T4_PT6_PT7_T5_PSF_SF_NS1_7vsmem_tEE19static_temp_storage;
	add.s32 	%r773, %r772, %r771;
	ld.shared.u64 	%rd678, [%r773];
	bra.uni 	$L__BB8_98;
$L__BB8_97:
	shl.b32 	%r774, %r88, 3;
	mov.u32 	%r775, _ZZN3cub18CUB_300001_SM_10006detail10merge_sort26DeviceMergeSortMergeKernelINS2_10policy_hubIN6thrust24THRUST_300001_SM_1000_NS10device_ptrIyEEE9Policy600ES8_NS7_IiEES8_SB_j29MostSignificantBitsComparatoryiEEvbT2_T3_T4_PT6_PT7_T5_PSF_SF_NS1_7vsmem_tEE19static_temp_storage;
	add.s32 	%r776, %r775, %r774;
	ld.shared.u64 	%rd675, [%r776];
$L__BB8_98:
	setp.ge.s32 	%p270, %r88, %r57;
	mov.pred 	%p283, 0;
	@%p270 bra 	$L__BB8_101;
	setp.ge.s32 	%p272, %r89, %r10;
	mov.pred 	%p283, -1;
	@%p272 bra 	$L__BB8_101;
	setp.lt.s32 	%p273, %r1, 64;
	sub.s32 	%r777, 64, %r1;
	mov.b64 	%rd613, -1;
	shl.b64 	%rd614, %rd613, %r777;
	selp.b64 	%rd615, %rd614, -1, %p273;
	and.b64  	%rd616, %rd675, %rd615;
	and.b64  	%rd617, %rd678, %rd615;
	setp.lt.u64 	%p283, %rd616, %rd617;
$L__BB8_101:
	ld.param.s8 	%rs8, [_ZN3cub18CUB_300001_SM_10006detail10merge_sort26DeviceMergeSortMergeKernelINS2_10policy_hubIN6thrust24THRUST_300001_SM_1000_NS10device_ptrIyEEE9Policy600ES8_NS7_IiEES8_SB_j29MostSignificantBitsComparatoryiEEvbT2_T3_T4_PT6_PT7_T5_PSF_SF_NS1_7vsmem_tE_param_0];
	setp.eq.s16 	%p274, %rs8, 0;
	selp.b64 	%rd88, %rd675, %rd678, %p283;
	selp.b32 	%r91, %r88, %r89, %p283;
	bar.sync 	0;
	@%p274 bra 	$L__BB8_103;
	ld.param.u64 	%rd657, [_ZN3cub18CUB_300001_SM_10006detail10merge_sort26DeviceMergeSortMergeKernelINS2_10policy_hubIN6thrust24THRUST_300001_SM_1000_NS10device_ptrIyEEE9Policy600ES8_NS7_IiEES8_SB_j29MostSignificantBitsComparatoryiEEvbT2_T3_T4_PT6_PT7_T5_PSF_SF_NS1_7vsmem_tE_param_4];
	mov.u32 	%r779, %ctaid.x;
	shl.b32 	%r780, %r779, 11;
	cvt.u64.u32 	%rd618, %r780;
	// begin inline asm
	mov.u32 %r778, %laneid;
	// end inline asm
	shl.b32 	%r781, %r4, 3;
	and.b32  	%r782, %r781, 7936;
	shl.b32 	%r783, %r778, 3;
	add.s32 	%r784, %r783, %r782;
	shr.s32 	%r785, %r784, 5;
	add.s32 	%r786, %r785, %r784;
	shl.b32 	%r787, %r786, 3;
	mov.u32 	%r788, _ZZN3cub18CUB_300001_SM_10006detail10merge_sort26DeviceMergeSortMergeKernelINS2_10policy_hubIN6thrust24THRUST_300001_SM_1000_NS10device_ptrIyEEE9Policy600ES8_NS7_IiEES8_SB_j29MostSignificantBitsComparatoryiEEvbT2_T3_T4_PT6_PT7_T5_PSF_SF_NS1_7vsmem_tEE19static_temp_storage;
	add.s32 	%r789, %r788, %r787;
	st.shared.u64 	[%r789], %rd53;
	st.shared.u64 	[%r789+8], %rd58;
	st.shared.u64 	[%r789+16], %rd63;
	st.shared.u64 	[%r789+24], %rd68;
	st.shared.u64 	[%r789+32], %rd73;
	st.shared.u64 	[%r789+40], %rd78;
	st.shared.u64 	[%r789+48], %rd83;
	st.shared.u64 	[%r789+56], %rd88;
	bar.warp.sync 	-1;
	mad.lo.s32 	%r790, %r778, -7, %r784;
	shr.s32 	%r791, %r790, 5;
	add.s32 	%r792, %r791, %r790;
	shl.b32 	%r793, %r792, 3;
	add.s32 	%r794, %r788, %r793;
	ld.shared.u64 	%rd619, [%r794];
	add.s32 	%r795, %r790, 32;
	shr.s32 	%r796, %r795, 5;
	add.s32 	%r797, %r796, %r790;
	shl.b32 	%r798, %r797, 3;
	add.s32 	%r799, %r788, %r798;
	ld.shared.u64 	%rd620, [%r799+256];
	add.s32 	%r800, %r790, 64;
	shr.s32 	%r801, %r800, 5;
	add.s32 	%r802, %r801, %r790;
	shl.b32 	%r803, %r802, 3;
	add.s32 	%r804, %r788, %r803;
	ld.shared.u64 	%rd621, [%r804+512];
	add.s32 	%r805, %r790, 96;
	shr.s32 	%r806, %r805, 5;
	add.s32 	%r807, %r806, %r790;
	shl.b32 	%r808, %r807, 3;
	add.s32 	%r809, %r788, %r808;
	ld.shared.u64 	%rd622, [%r809+768];
	add.s32 	%r810, %r790, 128;
	shr.s32 	%r811, %r810, 5;
	add.s32 	%r812, %r811, %r790;
	shl.b32 	%r813, %r812, 3;
	add.s32 	%r814, %r788, %r813;
	ld.shared.u64 	%rd623, [%r814+1024];
	add.s32 	%r815, %r790, 160;
	shr.s32 	%r816, %r815, 5;
	add.s32 	%r817, %r816, %r790;
	shl.b32 	%r818, %r817, 3;
	add.s32 	%r819, %r788, %r818;
	ld.shared.u64 	%rd624, [%r819+1280];
	add.s32 	%r820, %r790, 192;
	shr.s32 	%r821, %r820, 5;
	add.s32 	%r822, %r821, %r790;
	shl.b32 	%r823, %r822, 3;
	add.s32 	%r824, %r788, %r823;
	ld.shared.u64 	%rd625, [%r824+1536];
	add.s32 	%r825, %r790, 224;
	shr.s32 	%r826, %r825, 5;
	add.s32 	%r827, %r826, %r790;
	shl.b32 	%r828, %r827, 3;
	add.s32 	%r829, %r788, %r828;
	ld.shared.u64 	%rd626, [%r829+1792];
	and.b32  	%r830, %r4, 31;
	or.b32  	%r831, %r782, %r830;
	cvt.u64.u32 	%rd627, %r831;
	add.s64 	%rd628, %rd627, %rd618;
	cvta.to.global.u64 	%rd629, %rd657;
	shl.b64 	%rd630, %rd628, 3;
	add.s64 	%rd631, %rd629, %rd630;
	st.global.u64 	[%rd631], %rd619;
	st.global.u64 	[%rd631+256], %rd620;
	st.global.u64 	[%rd631+512], %rd621;
	st.global.u64 	[%rd631+768], %rd622;
	st.global.u64 	[%rd631+1024], %rd623;
	st.global.u64 	[%rd631+1280], %rd624;
	st.global.u64 	[%rd631+1536], %rd625;
	st.global.u64 	[%rd631+1792], %rd626;
	bra.uni 	$L__BB8_104;
$L__BB8_103:
	// begin inline asm
	mov.u32 %r832, %laneid;
	// end inline asm
	shl.b32 	%r833, %r4, 3;
	and.b32  	%r834, %r833, 7936;
	shl.b32 	%r835, %r832, 3;
	add.s32 	%r836, %r835, %r834;
	shr.s32 	%r837, %r836, 5;
	add.s32 	%r838, %r837, %r836;
	shl.b32 	%r839, %r838, 3;
	mov.u32 	%r840, _ZZN3cub18CUB_300001_SM_10006detail10merge_sort26DeviceMergeSortMergeKernelINS2_10policy_hubIN6thrust24THRUST_300001_SM_1000_NS10device_ptrIyEEE9Policy600ES8_NS7_IiEES8_SB_j29MostSignificantBitsComparatoryiEEvbT2_T3_T4_PT6_PT7_T5_PSF_SF_NS1_7vsmem_tEE19static_temp_storage;
	add.s32 	%r841, %r840, %r839;
	st.shared.u64 	[%r841], %rd53;
	st.shared.u64 	[%r841+8], %rd58;
	st.shared.u64 	[%r841+16], %rd63;
	st.shared.u64 	[%r841+24], %rd68;
	st.shared.u64 	[%r841+32], %rd73;
	st.shared.u64 	[%r841+40], %rd78;
	st.shared.u64 	[%r841+48], %rd83;
	st.shared.u64 	[%r841+56], %rd88;
	bar.warp.sync 	-1;
	mad.lo.s32 	%r842, %r832, -7, %r836;
	shr.s32 	%r843, %r842, 5;
	add.s32 	%r844, %r843, %r842;
	shl.b32 	%r845, %r844, 3;
	add.s32 	%r846, %r840, %r845;
	ld.shared.u64 	%rd632, [%r846];
	add.s32 	%r847, %r842, 32;
	shr.s32 	%r848, %r847, 5;
	add.s32 	%r849, %r848, %r842;
	shl.b32 	%r850, %r849, 3;
	add.s32 	%r851, %r840, %r850;
	ld.shared.u64 	%rd633, [%r851+256];
	add.s32 	%r852, %r842, 64;
	shr.s32 	%r853, %r852, 5;
	add.s32 	%r854, %r853, %r842;
	shl.b32 	%r855, %r854, 3;
	add.s32 	%r856, %r840, %r855;
	ld.shared.u64 	%rd634, [%r856+512];
	add.s32 	%r857, %r842, 96;
	shr.s32 	%r858, %r857, 5;
	add.s32 	%r859, %r858, %r842;
	shl.b32 	%r860, %r859, 3;
	add.s32 	%r861, %r840, %r860;
	ld.shared.u64 	%rd635, [%r861+768];
	add.s32 	%r862, %r842, 128;
	shr.s32 	%r863, %r862, 5;
	add.s32 	%r864, %r863, %r842;
	shl.b32 	%r865, %r864, 3;
	add.s32 	%r866, %r840, %r865;
	ld.shared.u64 	%rd636, [%r866+1024];
	add.s32 	%r867, %r842, 160;
	shr.s32 	%r868, %r867, 5;
	add.s32 	%r869, %r868, %r842;
	shl.b32 	%r870, %r869, 3;
	add.s32 	%r871, %r840, %r870;
	ld.shared.u64 	%rd637, [%r871+1280];
	add.s32 	%r872, %r842, 192;
	shr.s32 	%r873, %r872, 5;
	add.s32 	%r874, %r873, %r842;
	shl.b32 	%r875, %r874, 3;
	add.s32 	%r876, %r840, %r875;
	ld.shared.u64 	%rd638, [%r876+1536];
	add.s32 	%r877, %r842, 224;
	shr.s32 	%r878, %r877, 5;
	add.s32 	%r879, %r878, %r842;
	shl.b32 	%r880, %r879, 3;
	add.s32 	%r881, %r840, %r880;
	ld.shared.u64 	%rd639, [%r881+1792];
	and.b32  	%r882, %r4, 31;
	cvt.u64.u32 	%rd640, %r834;
	mov.u32 	%r883, %ctaid.x;
	shl.b32 	%r884, %r883, 11;
	or.b32  	%r885, %r882, %r884;
	cvt.u64.u32 	%rd641, %r885;
	add.s64 	%rd642, %rd641, %rd640;
	shl.b64 	%rd643, %rd642, 3;
	add.s64 	%rd644, %rd4, %rd643;
	st.global.u64 	[%rd644], %rd632;
	st.global.u64 	[%rd644+256], %rd633;
	st.global.u64 	[%rd644+512], %rd634;
	st.global.u64 	[%rd644+768], %rd635;
	st.global.u64 	[%rd644+1024], %rd636;
	st.global.u64 	[%rd644+1280], %rd637;
	st.global.u64 	[%rd644+1536], %rd638;
	st.global.u64 	[%rd644+1792], %rd639;
$L__BB8_104:
	ld.param.s8 	%rs9, [_ZN3cub18CUB_300001_SM_10006detail10merge_sort26DeviceMergeSortMergeKernelINS2_10policy_hubIN6thrust24THRUST_300001_SM_1000_NS10device_ptrIyEEE9Policy600ES8_NS7_IiEES8_SB_j29MostSignificantBitsComparatoryiEEvbT2_T3_T4_PT6_PT7_T5_PSF_SF_NS1_7vsmem_tE_param_0];
	mov.u32 	%r886, %ctaid.x;
	shl.b32 	%r92, %r886, 11;
	shl.b32 	%r93, %r4, 3;
	setp.eq.s16 	%p275, %rs9, 0;
	bar.sync 	0;
	mov.u32 	%r887, _ZZN3cub18CUB_300001_SM_10006detail10merge_sort26DeviceMergeSortMergeKernelINS2_10policy_hubIN6thrust24THRUST_300001_SM_1000_NS10device_ptrIyEEE9Policy600ES8_NS7_IiEES8_SB_j29MostSignificantBitsComparatoryiEEvbT2_T3_T4_PT6_PT7_T5_PSF_SF_NS1_7vsmem_tEE19static_temp_storage;
	add.s32 	%r888, %r887, %r93;
	shl.b32 	%r889, %r4, 2;
	sub.s32 	%r890, %r888, %r889;
	st.shared.u32 	[%r890], %r1039;
	st.shared.u32 	[%r890+1024], %r1038;
	st.shared.u32 	[%r890+2048], %r1037;
	st.shared.u32 	[%r890+3072], %r1036;
	st.shared.u32 	[%r890+4096], %r1035;
	st.shared.u32 	[%r890+5120], %r1034;
	st.shared.u32 	[%r890+6144], %r1033;
	st.shared.u32 	[%r890+7168], %r1032;
	bar.sync 	0;
	shl.b32 	%r891, %r72, 2;
	add.s32 	%r892, %r887, %r891;
	ld.shared.u32 	%r94, [%r892];
	shl.b32 	%r893, %r75, 2;
	add.s32 	%r894, %r887, %r893;
	ld.shared.u32 	%r95, [%r894];
	shl.b32 	%r895, %r78, 2;
	add.s32 	%r896, %r887, %r895;
	ld.shared.u32 	%r96, [%r896];
	shl.b32 	%r897, %r81, 2;
	add.s32 	%r898, %r887, %r897;
	ld.shared.u32 	%r97, [%r898];
	shl.b32 	%r899, %r84, 2;
	add.s32 	%r900, %r887, %r899;
	ld.shared.u32 	%r98, [%r900];
	shl.b32 	%r901, %r87, 2;
	add.s32 	%r902, %r887, %r901;
	ld.shared.u32 	%r99, [%r902];
	shl.b32 	%r903, %r90, 2;
	add.s32 	%r904, %r887, %r903;
	ld.shared.u32 	%r100, [%r904];
	shl.b32 	%r905, %r91, 2;
	add.s32 	%r906, %r887, %r905;
	ld.shared.u32 	%r101, [%r906];
	bar.sync 	0;
	@%p275 bra 	$L__BB8_106;
	ld.param.u64 	%rd659, [_ZN3cub18CUB_300001_SM_10006detail10merge_sort26DeviceMergeSortMergeKernelINS2_10policy_hubIN6thrust24THRUST_300001_SM_1000_NS10device_ptrIyEEE9Policy600ES8_NS7_IiEES8_SB_j29MostSignificantBitsComparatoryiEEvbT2_T3_T4_PT6_PT7_T5_PSF_SF_NS1_7vsmem_tE_param_5];
	cvt.u64.u32 	%rd645, %r92;
	// begin inline asm
	mov.u32 %r907, %laneid;
	// end inline asm
	and.b32  	%r908, %r93, 7936;
	shl.b32 	%r909, %r907, 3;
	add.s32 	%r910, %r909, %r908;
	shr.s32 	%r911, %r910, 5;
	add.s32 	%r912, %r911, %r910;
	shl.b32 	%r913, %r912, 2;
	add.s32 	%r915, %r887, %r913;
	st.shared.u32 	[%r915], %r94;
	st.shared.u32 	[%r915+4], %r95;
	st.shared.u32 	[%r915+8], %r96;
	st.shared.u32 	[%r915+12], %r97;
	st.shared.u32 	[%r915+16], %r98;
	st.shared.u32 	[%r915+20], %r99;
	st.shared.u32 	[%r915+24], %r100;
	st.shared.u32 	[%r915+28], %r101;
	bar.warp.sync 	-1;
	mad.lo.s32 	%r916, %r907, -7, %r910;
	shr.s32 	%r917, %r916, 5;
	add.s32 	%r918, %r917, %r916;
	shl.b32 	%r919, %r918, 2;
	add.s32 	%r920, %r887, %r919;
	ld.shared.u32 	%r921, [%r920];
	add.s32 	%r922, %r916, 32;
	shr.s32 	%r923, %r922, 5;
	add.s32 	%r924, %r923, %r916;
	shl.b32 	%r925, %r924, 2;
	add.s32 	%r926, %r887, %r925;
	ld.shared.u32 	%r927, [%r926+128];
	add.s32 	%r928, %r916, 64;
	shr.s32 	%r929, %r928, 5;
	add.s32 	%r930, %r929, %r916;
	shl.b32 	%r931, %r930, 2;
	add.s32 	%r932, %r887, %r931;
	ld.shared.u32 	%r933, [%r932+256];
	add.s32 	%r934, %r916, 96;
	shr.s32 	%r935, %r934, 5;
	add.s32 	%r936, %r935, %r916;
	shl.b32 	%r937, %r936, 2;
	add.s32 	%r938, %r887, %r937;
	ld.shared.u32 	%r939, [%r938+384];
	add.s32 	%r940, %r916, 128;
	shr.s32 	%r941, %r940, 5;
	add.s32 	%r942, %r941, %r916;
	shl.b32 	%r943, %r942, 2;
	add.s32 	%r944, %r887, %r943;
	ld.shared.u32 	%r945, [%r944+512];
	add.s32 	%r946, %r916, 160;
	shr.s32 	%r947, %r946, 5;
	add.s32 	%r948, %r947, %r916;
	shl.b32 	%r949, %r948, 2;
	add.s32 	%r950, %r887, %r949;
	ld.shared.u32 	%r951, [%r950+640];
	add.s32 	%r952, %r916, 192;
	shr.s32 	%r953, %r952, 5;
	add.s32 	%r954, %r953, %r916;
	shl.b32 	%r955, %r954, 2;
	add.s32 	%r956, %r887, %r955;
	ld.shared.u32 	%r957, [%r956+768];
	add.s32 	%r958, %r916, 224;
	shr.s32 	%r959, %r958, 5;
	add.s32 	%r960, %r959, %r916;
	shl.b32 	%r961, %r960, 2;
	add.s32 	%r962, %r887, %r961;
	ld.shared.u32 	%r963, [%r962+896];
	and.b32  	%r964, %r4, 31;
	or.b32  	%r965, %r908, %r964;
	cvt.u64.u32 	%rd646, %r965;
	add.s64 	%rd647, %rd646, %rd645;
	cvta.to.global.u64 	%rd648, %rd659;
	shl.b64 	%rd649, %rd647, 2;
	add.s64 	%rd650, %rd648, %rd649;
	st.global.u32 	[%rd650], %r921;
	st.global.u32 	[%rd650+128], %r927;
	st.global.u32 	[%rd650+256], %r933;
	st.global.u32 	[%rd650+384], %r939;
	st.global.u32 	[%rd650+512], %r945;
	st.global.u32 	[%rd650+640], %r951;
	st.global.u32 	[%rd650+768], %r957;
	st.global.u32 	[%rd650+896], %r963;
	bra.uni 	$L__BB8_327;
$L__BB8_106:
	// begin inline asm
	mov.u32 %r966, %laneid;
	// end inline asm
	and.b32  	%r967, %r93, 7936;
	shl.b32 	%r968, %r966, 3;
	add.s32 	%r969, %r968, %r967;
	shr.s32 	%r970, %r969, 5;
	add.s32 	%r971, %r970, %r969;
	shl.b32 	%r972, %r971, 2;
	add.s32 	%r974, %r887, %r972;
	st.shared.u32 	[%r974], %r94;
	st.shared.u32 	[%r974+4], %r95;
	st.shared.u32 	[%r974+8], %r96;
	st.shared.u32 	[%r974+12], %r97;
	st.shared.u32 	[%r974+16], %r98;
	st.shared.u32 	[%r974+20], %r99;
	st.shared.u32 	[%r974+24], %r100;
	st.shared.u32 	[%r974+28], %r101;
	bar.warp.sync 	-1;
	mad.lo.s32 	%r975, %r966, -7, %r969;
	shr.s32 	%r976, %r975, 5;
	add.s32 	%r977, %r976, %r975;
	shl.b32 	%r978, %r977, 2;
	add.s32 	%r979, %r887, %r978;
	ld.shared.u32 	%r980, [%r979];
	add.s32 	%r981, %r975, 32;
	shr.s32 	%r982, %r981, 5;
	add.s32 	%r983, %r982, %r975;
	shl.b32 	%r984, %r983, 2;
	add.s32 	%r985, %r887, %r984;
	ld.shared.u32 	%r986, [%r985+128];
	add.s32 	%r987, %r975, 64;
	shr.s32 	%r988, %r987, 5;
	add.s32 	%r989, %r988, %r975;
	shl.b32 	%r990, %r989, 2;
	add.s32 	%r991, %r887, %r990;
	ld.shared.u32 	%r992, [%r991+256];
	add.s32 	%r993, %r975, 96;
	shr.s32 	%r994, %r993, 5;
	add.s32 	%r995, %r994, %r975;
	shl.b32 	%r996, %r995, 2;
	add.s32 	%r997, %r887, %r996;
	ld.shared.u32 	%r998, [%r997+384];
	add.s32 	%r999, %r975, 128;
	shr.s32 	%r1000, %r999, 5;
	add.s32 	%r1001, %r1000, %r975;
	shl.b32 	%r1002, %r1001, 2;
	add.s32 	%r1003, %r887, %r1002;
	ld.shared.u32 	%r1004, [%r1003+512];
	add.s32 	%r1005, %r975, 160;
	shr.s32 	%r1006, %r1005, 5;
	add.s32 	%r1007, %r1006, %r975;
	shl.b32 	%r1008, %r1007, 2;
	add.s32 	%r1009, %r887, %r1008;
	ld.shared.u32 	%r1010, [%r1009+640];
	add.s32 	%r1011, %r975, 192;
	shr.s32 	%r1012, %r1011, 5;
	add.s32 	%r1013, %r1012, %r975;
	shl.b32 	%r1014, %r1013, 2;
	add.s32 	%r1015, %r887, %r1014;
	ld.shared.u32 	%r1016, [%r1015+768];
	add.s32 	%r1017, %r975, 224;
	shr.s32 	%r1018, %r1017, 5;
	add.s32 	%r1019, %r1018, %r975;
	shl.b32 	%r1020, %r1019, 2;
	add.s32 	%r1021, %r887, %r1020;
	ld.shared.u32 	%r1022, [%r1021+896];
	and.b32  	%r1023, %r4, 31;
	cvt.u64.u32 	%rd651, %r967;
	add.s32 	%r1024, %r1023, %r92;
	cvt.u64.u32 	%rd652, %r1024;
	add.s64 	%rd653, %rd652, %rd651;
	shl.b64 	%rd654, %rd653, 2;
	add.s64 	%rd655, %rd5, %rd654;
	st.global.u32 	[%rd655], %r980;
	st.global.u32 	[%rd655+128], %r986;
	st.global.u32 	[%rd655+256], %r992;
	st.global.u32 	[%rd655+384], %r998;
	st.global.u32 	[%rd655+512], %r1004;
	st.global.u32 	[%rd655+640], %r1010;
	st.global.u32 	[%rd655+768], %r1016;
	st.global.u32 	[%rd655+896], %r1022;
	bra.uni 	$L__BB8_327;
$L__BB8_107:
	ld.param.s8 	%rs2, [_ZN3cub18CUB_300001_SM_10006detail10merge_sort26DeviceMergeSortMergeKernelINS2_10policy_hubIN6thrust24THRUST_300001_SM_1000_NS10device_ptrIyEEE9Policy600ES8_NS7_IiEES8_SB_j29MostSignificantBitsComparatoryiEEvbT2_T3_T4_PT6_PT7_T5_PSF_SF_NS1_7vsmem_tE_param_0];
	sub.s32 	%r256, %r251, %r3;
	min.u32 	%r102, %r256, 2048;
	mul.wide.u32 	%rd208, %r2, 4;
	add.s64 	%rd209, %rd3, %rd208;
	ld.global.u32 	%r257, [%rd209];
	ld.global.u32 	%r258, [%rd209+4];
	neg.s32 	%r259, %r253;
	and.b32  	%r260, %r2, %r259;
	shl.b32 	%r103, %r260, 11;
	shl.b32 	%r261, %r253, 10;
	and.b32  	%r104, %r261, -2048;
	sub.s32 	%r262, %r2, %r260;
	shl.b32 	%r263, %r262, 11;
	sub.s32 	%r105, %r257, %r103;
	sub.s32 	%r264, %r258, %r103;
	sub.s32 	%r265, %r251, %r103;
	max.u32 	%r266, %r265, %r104;
	sub.s32 	%r267, %r266, %r104;
	sub.s32 	%r268, %r263, %r105;
	min.u32 	%r106, %r268, %r267;
	setp.eq.s32 	%p34, %r263, -2048;
	selp.b32 	%r269, 2047, 2048, %p34;
	add.s32 	%r270, %r269, %r263;
	sub.s32 	%r271, %r270, %r264;
	or.b32  	%r272, %r2, %r259;
	setp.eq.s32 	%p35, %r272, -1;
	min.u32 	%r273, %r104, %r265;
	selp.b32 	%r274, %r273, %r264, %p35;
	selp.b32 	%r275, %r104, %r271, %p35;
	min.u32 	%r276, %r275, %r267;
	sub.s32 	%r107, %r274, %r105;
	sub.s32 	%r108, %r276, %r106;
	// begin inline asm
	griddepcontrol.wait;
	// end inline asm
	setp.eq.s16 	%p36, %rs2, 0;
	@%p36 bra 	$L__BB8_140;
	cvt.u64.u32 	%rd211, %r103;
	cvt.u64.u32 	%rd212, %r105;
	add.s64 	%rd213, %rd212, %rd211;
	cvt.u64.u32 	%rd214, %r104;
	add.s64 	%rd215, %rd211, %rd214;
	cvt.u64.u32 	%rd216, %r106;
	add.s64 	%rd217, %rd215, %rd216;
	add.s32 	%r109, %r108, %r107;
	setp.ge.s32 	%p37, %r4, %r109;
	cvt.u64.u32 	%rd218, %r4;
	add.s64 	%rd219, %rd213, %rd218;
	shl.b64 	%rd220, %rd219, 3;
	add.s64 	%rd89, %rd4, %rd220;
	sub.s32 	%r277, %r4, %r107;
	cvt.s64.s32 	%rd221, %r277;
	add.s64 	%rd222, %rd217, %rd221;
	shl.b64 	%rd223, %rd222, 3;
	add.s64 	%rd90, %rd4, %rd223;
	@%p37 bra 	$L__BB8_112;
	setp.ge.s32 	%p38, %r4, %r107;
	@%p38 bra 	$L__BB8_111;
	ld.global.u64 	%rd703, [%rd89];
	bra.uni 	$L__BB8_112;
$L__BB8_111:
	ld.global.u64 	%rd703, [%rd90];
$L__BB8_112:
	add.s32 	%r110, %r4, 256;
	setp.ge.s32 	%p39, %r110, %r109;
	@%p39 bra 	$L__BB8_116;
	setp.lt.s32 	%p40, %r110, %r107;
	@%p40 bra 	$L__BB8_115;
	ld.global.u64 	%rd704, [%rd90+2048];
	bra.uni 	$L__BB8_116;
$L__BB8_115:
	ld.global.u64 	%rd704, [%rd89+2048];
$L__BB8_116:
	add.s32 	%r111, %r4, 512;
	setp.ge.s32 	%p41, %r111, %r109;
	@%p41 bra 	$L__BB8_120;
	setp.lt.s32 	%p42, %r111, %r107;
	@%p42 bra 	$L__BB8_119;
	ld.global.u64 	%rd705, [%rd90+4096];
	bra.uni 	$L__BB8_120;
$L__BB8_119:
	ld.global.u64 	%rd705, [%rd89+4096];
$L__BB8_120:
	add.s32 	%r112, %r4, 768;
	setp.ge.s32 	%p43, %r112, %r109;
	@%p43 bra 	$L__BB8_124;
	setp.lt.s32 	%p44, %r112, %r107;
	@%p44 bra 	$L__BB8_123;
	ld.global.u64 	%rd706, [%rd90+6144];
	bra.uni 	$L__BB8_124;
$L__BB8_123:
	ld.global.u64 	%rd706, [%rd89+6144];
$L__BB8_124:
	or.b32  	%r113, %r4, 1024;
	setp.ge.s32 	%p45, %r113, %r109;
	@%p45 bra 	$L__BB8_128;
	setp.lt.s32 	%p46, %r113, %r107;
	@%p46 bra 	$L__BB8_127;
	ld.global.u64 	%rd707, [%rd90+8192];
	bra.uni 	$L__BB8_128;
$L__BB8_127:
	ld.global.u64 	%rd707, [%rd89+8192];
$L__BB8_128:
	add.s32 	%r114, %r4, 1280;
	setp.ge.s32 	%p47, %r114, %r109;
	@%p47 bra 	$L__BB8_132;
	setp.lt.s32 	%p48, %r114, %r107;
	@%p48 bra 	$L__BB8_131;
	ld.global.u64 	%rd708, [%rd90+10240];
	bra.uni 	$L__BB8_132;
$L__BB8_131:
	ld.global.u64 	%rd708, [%rd89+10240];
$L__BB8_132:
	add.s32 	%r115, %r4, 1536;
	setp.ge.s32 	%p49, %r115, %r109;
	@%p49 bra 	$L__BB8_136;
	setp.lt.s32 	%p50, %r115, %r107;
	@%p50 bra 	$L__BB8_135;
	ld.global.u64 	%rd709, [%rd90+12288];
	bra.uni 	$L__BB8_136;
$L__BB8_135:
	ld.global.u64 	%rd709, [%rd89+12288];
$L__BB8_136:
	add.s32 	%r116, %r4, 1792;
	setp.ge.s32 	%p51, %r116, %r109;
	@%p51 bra 	$L__BB8_156;
	setp.lt.s32 	%p52, %r116, %r107;
	@%p52 bra 	$L__BB8_139;
	ld.global.u64 	%rd710, [%rd90+14336];
	bra.uni 	$L__BB8_156;
$L__BB8_139:
	ld.global.u64 	%rd710, [%rd89+14336];
	bra.uni 	$L__BB8_156;
$L__BB8_140:
	cvt.u64.u32 	%rd232, %r103;
	cvt.u64.u32 	%rd233, %r105;
	add.s64 	%rd114, %rd233, %rd232;
	cvt.u64.u32 	%rd234, %r104;
	add.s64 	%rd235, %rd232, %rd234;
	cvt.u64.u32 	%rd236, %r106;
	add.s64 	%rd115, %rd235, %rd236;
	add.s32 	%r117, %r108, %r107;
	setp.ge.s32 	%p53, %r4, %r117;
	@%p53 bra 	$L__BB8_142;
	setp.lt.s32 	%p54, %r4, %r107;
	sub.s32 	%r278, %r4, %r107;
	cvt.s64.s32 	%rd237, %r278;
	cvt.u64.u32 	%rd238, %r4;
	selp.b64 	%rd239, %rd114, %rd115, %p54;
	selp.b64 	%rd240, %rd238, %rd237, %p54;
	add.s64 	%rd241, %rd240, %rd239;
	shl.b64 	%rd242, %rd241, 3;
	add.s64 	%rd243, %rd2, %rd242;
	ld.global.u64 	%rd703, [%rd243];
$L__BB8_142:
	add.s32 	%r118, %r4, 256;
	setp.ge.s32 	%p55, %r118, %r117;
	@%p55 bra 	$L__BB8_144;
	setp.lt.s32 	%p56, %r118, %r107;
	sub.s32 	%r279, %r118, %r107;
	cvt.s64.s32 	%rd245, %r279;
	cvt.u64.u32 	%rd246, %r118;
	selp.b64 	%rd247, %rd114, %rd115, %p56;
	selp.b64 	%rd248, %rd246, %rd245, %p56;
	add.s64 	%rd249, %rd248, %rd247;
	shl.b64 	%rd250, %rd249, 3;
	add.s64 	%rd251, %rd2, %rd250;
	ld.global.u64 	%rd704, [%rd251];
$L__BB8_144:
	add.s32 	%r119, %r4, 512;
	setp.ge.s32 	%p57, %r119, %r117;
	@%p57 bra 	$L__BB8_146;
	setp.lt.s32 	%p58, %r119, %r107;
	sub.s32 	%r280, %r119, %r107;
	cvt.s64.s32 	%rd253, %r280;
	cvt.u64.u32 	%rd254, %r119;
	selp.b64 	%rd255, %rd114, %rd115, %p58;
	selp.b64 	%rd256, %rd254, %rd253, %p58;
	add.s64 	%rd257, %rd256, %rd255;
	shl.b64 	%rd258, %rd257, 3;
	add.s64 	%rd259, %rd2, %rd258;
	ld.global.u64 	%rd705, [%rd259];
$L__BB8_146:
	add.s32 	%r120, %r4, 768;
	setp.ge.s32 	%p59, %r120, %r117;
	@%p59 bra 	$L__BB8_148;
	setp.lt.s32 	%p60, %r120, %r107;
	sub.s32 	%r281, %r120, %r107;
	cvt.s64.s32 	%rd261, %r281;
	cvt.u64.u32 	%rd262, %r120;
	selp.b64 	%rd263, %rd114, %rd115, %p60;
	selp.b64 	%rd264, %rd262, %rd261, %p60;
	add.s64 	%rd265, %rd264, %rd263;
	shl.b64 	%rd266, %rd265, 3;
	add.s64 	%rd267, %rd2, %rd266;
	ld.global.u64 	%rd706, [%rd267];
$L__BB8_148:
	or.b32  	%r121, %r4, 1024;
	setp.ge.s32 	%p61, %r121, %r117;
	@%p61 bra 	$L__BB8_150;
	setp.lt.s32 	%p62, %r121, %r107;
	sub.s32 	%r282, %r121, %r107;
	cvt.s64.s32 	%rd269, %r282;
	cvt.u64.u32 	%rd270, %r121;
	selp.b64 	%rd271, %rd114, %rd115, %p62;
	selp.b64 	%rd272, %rd270, %rd269, %p62;
	add.s64 	%rd273, %rd272, %rd271;
	shl.b64 	%rd274, %rd273, 3;
	add.s64 	%rd275, %rd2, %rd274;
	ld.global.u64 	%rd707, [%rd275];
$L__BB8_150:
	add.s32 	%r122, %r4, 1280;
	setp.ge.s32 	%p63, %r122, %r117;
	@%p63 bra 	$L__BB8_152;
	setp.lt.s32 	%p64, %r122, %r107;
	sub.s32 	%r283, %r122, %r107;
	cvt.s64.s32 	%rd277, %r283;
	cvt.u64.u32 	%rd278, %r122;
	selp.b64 	%rd279, %rd114, %rd115, %p64;
	selp.b64 	%rd280, %rd278, %rd277, %p64;
	add.s64 	%rd281, %rd280, %rd279;
	shl.b64 	%rd282, %rd281, 3;
	add.s64 	%rd283, %rd2, %rd282;
	ld.global.u64 	%rd708, [%rd283];
$L__BB8_152:
	add.s32 	%r123, %r4, 1536;
	setp.ge.s32 	%p65, %r123, %r117;
	@%p65 bra 	$L__BB8_154;
	setp.lt.s32 	%p66, %r123, %r107;
	sub.s32 	%r284, %r123, %r107;
	cvt.s64.s32 	%rd285, %r284;
	cvt.u64.u32 	%rd286, %r123;
	selp.b64 	%rd287, %rd114, %rd115, %p66;
	selp.b64 	%rd288, %rd286, %rd285, %p66;
	add.s64 	%rd289, %rd288, %rd287;
	shl.b64 	%rd290, %rd289, 3;
	add.s64 	%rd291, %rd2, %rd290;
	ld.global.u64 	%rd709, [%rd291];
$L__BB8_154:
	add.s32 	%r124, %r4, 1792;
	setp.ge.s32 	%p67, %r124, %r117;
	@%p67 bra 	$L__BB8_156;
	setp.lt.s32 	%p68, %r124, %r107;
	sub.s32 	%r285, %r124, %r107;
	cvt.s64.s32 	%rd293, %r285;
	cvt.u64.u32 	%rd294, %r124;
	selp.b64 	%rd295, %rd114, %rd115, %p68;
	selp.b64 	%rd296, %rd294, %rd293, %p68;
	add.s64 	%rd297, %rd296, %rd295;
	shl.b64 	%rd298, %rd297, 3;
	add.s64 	%rd299, %rd2, %rd298;
	ld.global.u64 	%rd710, [%rd299];
$L__BB8_156:
	ld.param.s8 	%rs3, [_ZN3cub18CUB_300001_SM_10006detail10merge_sort26DeviceMergeSortMergeKernelINS2_10policy_hubIN6thrust24THRUST_300001_SM_1000_NS10device_ptrIyEEE9Policy600ES8_NS7_IiEES8_SB_j29MostSignificantBitsComparatoryiEEvbT2_T3_T4_PT6_PT7_T5_PSF_SF_NS1_7vsmem_tE_param_0];
	setp.eq.s16 	%p69, %rs3, 0;
	shl.b32 	%r286, %r4, 3;
	mov.u32 	%r287, _ZZN3cub18CUB_300001_SM_10006detail10merge_sort26DeviceMergeSortMergeKernelINS2_10policy_hubIN6thrust24THRUST_300001_SM_1000_NS10device_ptrIyEEE9Policy600ES8_NS7_IiEES8_SB_j29MostSignificantBitsComparatoryiEEvbT2_T3_T4_PT6_PT7_T5_PSF_SF_NS1_7vsmem_tEE19static_temp_storage;
	add.s32 	%r288, %r287, %r286;
	st.shared.u64 	[%r288], %rd703;
	add.s32 	%r125, %r4, 256;
	st.shared.u64 	[%r288+2048], %rd704;
	add.s32 	%r126, %r4, 512;
	st.shared.u64 	[%r288+4096], %rd705;
	add.s32 	%r127, %r4, 768;
	st.shared.u64 	[%r288+6144], %rd706;
	or.b32  	%r128, %r4, 1024;
	st.shared.u64 	[%r288+8192], %rd707;
	add.s32 	%r129, %r4, 1280;
	st.shared.u64 	[%r288+10240], %rd708;
	add.s32 	%r130, %r4, 1536;
	st.shared.u64 	[%r288+12288], %rd709;
	add.s32 	%r131, %r4, 1792;
	st.shared.u64 	[%r288+14336], %rd710;
	@%p69 bra 	$L__BB8_189;
	cvt.u64.u32 	%rd300, %r103;
	cvt.u64.u32 	%rd301, %r105;
	add.s64 	%rd302, %rd301, %rd300;
	cvt.u64.u32 	%rd303, %r104;
	add.s64 	%rd304, %rd300, %rd303;
	cvt.u64.u32 	%rd305, %r106;
	add.s64 	%rd306, %rd304, %rd305;
	add.s32 	%r132, %r108, %r107;
	setp.ge.s32 	%p70, %r4, %r132;
	cvt.u64.u32 	%rd307, %r4;
	add.s64 	%rd308, %rd302, %rd307;
	shl.b64 	%rd309, %rd308, 2;
	add.s64 	%rd139, %rd5, %rd309;
	sub.s32 	%r290, %r4, %r107;
	cvt.s64.s32 	%rd310, %r290;
	add.s64 	%rd311, %rd306, %rd310;
	shl.b64 	%rd312, %rd311, 2;
	add.s64 	%rd140, %rd5, %rd312;
	@%p70 bra 	$L__BB8_161;
	setp.ge.s32 	%p71, %r4, %r107;
	@%p71 bra 	$L__BB8_160;
	ld.global.u32 	%r1057, [%rd139];
	bra.uni 	$L__BB8_161;
$L__BB8_160:
	ld.global.u32 	%r1057, [%rd140];
$L__BB8_161:
	setp.ge.s32 	%p72, %r125, %r132;
	@%p72 bra 	$L__BB8_165;
	setp.lt.s32 	%p73, %r125, %r107;
	@%p73 bra 	$L__BB8_164;
	ld.global.u32 	%r1058, [%rd140+1024];
	bra.uni 	$L__BB8_165;
$L__BB8_164:
	ld.global.u32 	%r1058, [%rd139+1024];
$L__BB8_165:
	setp.ge.s32 	%p74, %r126, %r132;
	@%p74 bra 	$L__BB8_169;
	setp.lt.s32 	%p75, %r126, %r107;
	@%p75 bra 	$L__BB8_168;
	ld.global.u32 	%r1059, [%rd140+2048];
	bra.uni 	$L__BB8_169;
$L__BB8_168:
	ld.global.u32 	%r1059, [%rd139+2048];
$L__BB8_169:
	setp.ge.s32 	%p76, %r127, %r132;
	@%p76 bra 	$L__BB8_173;
	setp.lt.s32 	%p77, %r127, %r107;
	@%p77 bra 	$L__BB8_172;
	ld.global.u32 	%r1060, [%rd140+3072];
	bra.uni 	$L__BB8_173;
$L__BB8_172:
	ld.global.u32 	%r1060, [%rd139+3072];
$L__BB8_173:
	setp.ge.s32 	%p78, %r128, %r132;
	@%p78 bra 	$L__BB8_177;
	setp.lt.s32 	%p79, %r128, %r107;
	@%p79 bra 	$L__BB8_176;
	ld.global.u32 	%r1061, [%rd140+4096];
	bra.uni 	$L__BB8_177;
$L__BB8_176:
	ld.global.u32 	%r1061, [%rd139+4096];
$L__BB8_177:
	setp.ge.s32 	%p80, %r129, %r132;
	@%p80 bra 	$L__BB8_181;
	setp.lt.s32 	%p81, %r129, %r107;
	@%p81 bra 	$L__BB8_180;
	ld.global.u32 	%r1062, [%rd140+5120];
	bra.uni 	$L__BB8_181;
$L__BB8_180:
	ld.global.u32 	%r1062, [%rd139+5120];
$L__BB8_181:
	setp.ge.s32 	%p82, %r130, %r132;
	@%p82 bra 	$L__BB8_185;
	setp.lt.s32 	%p83, %r130, %r107;
	@%p83 bra 	$L__BB8_184;
	ld.global.u32 	%r1063, [%rd140+6144];
	bra.uni 	$L__BB8_185;
$L__BB8_184:
	ld.global.u32 	%r1063, [%rd139+6144];
$L__BB8_185:
	setp.ge.s32 	%p84, %r131, %r132;
	@%p84 bra 	$L__BB8_205;
	setp.lt.s32 	%p85, %r131, %r107;
	@%p85 bra 	$L__BB8_188;
	ld.global.u32 	%r1064, [%rd140+7168];
	bra.uni 	$L__BB8_205;
$L__BB8_188:
	ld.global.u32 	%r1064, [%rd139+7168];
	bra.uni 	$L__BB8_205;
$L__BB8_189:
	cvt.u64.u32 	%rd313, %r103;
	cvt.u64.u32 	%rd314, %r105;
	add.s64 	%rd141, %rd314, %rd313;
	cvt.u64.u32 	%rd315, %r104;
	add.s64 	%rd316, %rd313, %rd315;
	cvt.u64.u32 	%rd317, %r106;
	add.s64 	%rd142, %rd316, %rd317;
	add.s32 	%r156, %r108, %r107;
	setp.ge.s32 	%p86, %r4, %r156;
	@%p86 bra 	$L__BB8_191;
	setp.lt.s32 	%p87, %r4, %r107;
	sub.s32 	%r299, %r4, %r107;
	cvt.s64.s32 	%rd318, %r299;
	cvt.u64.u32 	%rd319, %r4;
	selp.b64 	%rd320, %rd141, %rd142, %p87;
	selp.b64 	%rd321, %rd319, %rd318, %p87;
	add.s64 	%rd322, %rd321, %rd320;
	shl.b64 	%rd323, %rd322, 2;
	add.s64 	%rd324, %rd1, %rd323;
	ld.global.u32 	%r1057, [%rd324];
$L__BB8_191:
	setp.ge.s32 	%p88, %r125, %r156;
	@%p88 bra 	$L__BB8_193;
	setp.lt.s32 	%p89, %r125, %r107;
	sub.s32 	%r301, %r125, %r107;
	cvt.s64.s32 	%rd325, %r301;
	cvt.u64.u32 	%rd326, %r125;
	selp.b64 	%rd327, %rd141, %rd142, %p89;
	selp.b64 	%rd328, %rd326, %rd325, %p89;
	add.s64 	%rd329, %rd328, %rd327;
	shl.b64 	%rd330, %rd329, 2;
	add.s64 	%rd331, %rd1, %rd330;
	ld.global.u32 	%r1058, [%rd331];
$L__BB8_193:
	setp.ge.s32 	%p90, %r126, %r156;
	@%p90 bra 	$L__BB8_195;
	setp.lt.s32 	%p91, %r126, %r107;
	sub.s32 	%r303, %r126, %r107;
	cvt.s64.s32 	%rd332, %r303;
	cvt.u64.u32 	%rd333, %r126;
	selp.b64 	%rd334, %rd141, %rd142, %p91;
	selp.b64 	%rd335, %rd333, %rd332, %p91;
	add.s64 	%rd336, %rd335, %rd334;
	shl.b64 	%rd337, %rd336, 2;
	add.s64 	%rd338, %rd1, %rd337;
	ld.global.u32 	%r1059, [%rd338];
$L__BB8_195:
	setp.ge.s32 	%p92, %r127, %r156;
	@%p92 bra 	$L__BB8_197;
	setp.lt.s32 	%p93, %r127, %r107;
	sub.s32 	%r305, %r127, %r107;
	cvt.s64.s32 	%rd339, %r305;
	cvt.u64.u32 	%rd340, %r127;
	selp.b64 	%rd341, %rd141, %rd142, %p93;
	selp.b64 	%rd342, %rd340, %rd339, %p93;
	add.s64 	%rd343, %rd342, %rd341;
	shl.b64 	%rd344, %rd343, 2;
	add.s64 	%rd345, %rd1, %rd344;
	ld.global.u32 	%r1060, [%rd345];
$L__BB8_197:
	setp.ge.s32 	%p94, %r128, %r156;
	@%p94 bra 	$L__BB8_199;
	setp.lt.s32 	%p95, %r128, %r107;
	sub.s32 	%r307, %r128, %r107;
	cvt.s64.s32 	%rd346, %r307;
	cvt.u64.u32 	%rd347, %r128;
	selp.b64 	%rd348, %rd141, %rd142, %p95;
	selp.b64 	%rd349, %rd347, %rd346, %p95;
	add.s64 	%rd350, %rd349, %rd348;
	shl.b64 	%rd351, %rd350, 2;
	add.s64 	%rd352, %rd1, %rd351;
	ld.global.u32 	%r1061, [%rd352];
$L__BB8_199:
	setp.ge.s32 	%p96, %r129, %r156;
	@%p96 bra 	$L__BB8_201;
	setp.lt.s32 	%p97, %r129, %r107;
	sub.s32 	%r309, %r129, %r107;
	cvt.s64.s32 	%rd353, %r309;
	cvt.u64.u32 	%rd354, %r129;
	selp.b64 	%rd355, %rd141, %rd142, %p97;
	selp.b64 	%rd356, %rd354, %rd353, %p97;
	add.s64 	%rd357, %rd356, %rd355;
	shl.b64 	%rd358, %rd357, 2;
	add.s64 	%rd359, %rd1, %rd358;
	ld.global.u32 	%r1062, [%rd359];
$L__BB8_201:
	setp.ge.s32 	%p98, %r130, %r156;
	@%p98 bra 	$L__BB8_203;
	setp.lt.s32 	%p99, %r130, %r107;
	sub.s32 	%r311, %r130, %r107;
	cvt.s64.s32 	%rd360, %r311;
	cvt.u64.u32 	%rd361, %r130;
	selp.b64 	%rd362, %rd141, %rd142, %p99;
	selp.b64 	%rd363, %rd361, %rd360, %p99;
	add.s64 	%rd364, %rd363, %rd362;
	shl.b64 	%rd365, %rd364, 2;
	add.s64 	%rd366, %rd1, %rd365;
	ld.global.u32 	%r1063, [%rd366];
$L__BB8_203:
	setp.ge.s32 	%p100, %r131, %r156;
	@%p100 bra 	$L__BB8_205;
	setp.lt.s32 	%p101, %r131, %r107;
	sub.s32 	%r313, %r131, %r107;
	cvt.s64.s32 	%rd367, %r313;
	cvt.u64.u32 	%rd368, %r131;
	selp.b64 	%rd369, %rd141, %rd142, %p101;
	selp.b64 	%rd370, %rd368, %rd367, %p101;
	add.s64 	%rd371, %rd370, %rd369;
	shl.b64 	%rd372, %rd371, 2;
	add.s64 	%rd373, %rd1, %rd372;
	ld.global.u32 	%r1064, [%rd373];
$L__BB8_205:
	bar.sync 	0;
	// begin inline asm
	griddepcontrol.launch_dependents;
	// end inline asm
	add.s32 	%r180, %r108, %r107;
	min.s32 	%r181, %r286, %r180;
	setp.lt.s32 	%p102, %r181, %r108;
	sub.s32 	%r315, %r181, %r108;
	selp.b32 	%r1067, 0, %r315, %p102;
	min.s32 	%r1065, %r107, %r181;
	setp.ge.s32 	%p103, %r1067, %r1065;
	@%p103 bra 	$L__BB8_208;
	add.s32 	%r184, %r181, %r107;
	setp.lt.s32 	%p104, %r1, 64;
	sub.s32 	%r316, 64, %r1;
	mov.b64 	%rd374, -1;
	shl.b64 	%rd375, %rd374, %r316;
	selp.b64 	%rd143, %rd375, -1, %p104;
$L__BB8_207:
	sub.s32 	%r317, %r1065, %r1067;
	shr.u32 	%r318, %r317, 31;
	add.s32 	%r319, %r317, %r318;
	shr.s32 	%r320, %r319, 1;
	add.s32 	%r321, %r320, %r1067;
	shl.b32 	%r322, %r321, 3;
	add.s32 	%r324, %r287, %r322;
	ld.shared.u64 	%rd376, [%r324];
	not.b32 	%r325, %r321;
	add.s32 	%r326, %r184, %r325;
	shl.b32 	%r327, %r326, 3;
	add.s32 	%r328, %r287, %r327;
	ld.shared.u64 	%rd377, [%r328];
	and.b64  	%rd378, %rd377, %rd143;
	and.b64  	%rd379, %rd376, %rd143;
	setp.lt.u64 	%p105, %rd378, %rd379;
	add.s32 	%r329, %r321, 1;
	selp.b32 	%r1067, %r1067, %r329, %p105;
	selp.b32 	%r1065, %r321, %r1065, %p105;
	setp.lt.s32 	%p106, %r1067, %r1065;
	@%p106 bra 	$L__BB8_207;
$L__BB8_208:
	sub.s32 	%r330, %r181, %r1067;
	add.s32 	%r190, %r330, %r107;
	shl.b32 	%r331, %r190, 3;
	add.s32 	%r191, %r287, %r331;
	ld.shared.u64 	%rd711, [%r191];
	shl.b32 	%r333, %r1067, 3;
	add.s32 	%r192, %r287, %r333;
	ld.shared.u64 	%rd714, [%r192];
	setp.lt.s32 	%p108, %r1, 64;
	sub.s32 	%r334, 64, %r1;
	mov.b64 	%rd380, -1;
	shl.b64 	%rd381, %rd380, %r334;
	selp.b64 	%rd146, %rd381, -1, %p108;
	setp.ge.s32 	%p109, %r190, %r180;
	mov.pred 	%p284, 0;
	@%p109 bra 	$L__BB8_211;
	setp.ge.s32 	%p111, %r1067, %r107;
	mov.pred 	%p284, -1;
	@%p111 bra 	$L__BB8_211;
	and.b64  	%rd382, %rd711, %rd146;
	and.b64  	%rd383, %rd714, %rd146;
	setp.lt.u64 	%p284, %rd382, %rd383;
$L__BB8_211:
	selp.b64 	%rd147, %rd711, %rd714, %p284;
	selp.u32 	%r335, 1, 0, %p284;
	add.s32 	%r193, %r190, %r335;
	not.pred 	%p112, %p284;
	selp.u32 	%r336, 1, 0, %p112;
	add.s32 	%r194, %r1067, %r336;
	selp.b32 	%r195, %r190, %r1067, %p284;
	@%p112 bra 	$L__BB8_213;
	ld.shared.u64 	%rd711, [%r191+8];
	bra.uni 	$L__BB8_214;
$L__BB8_213:
	ld.shared.u64 	%rd714, [%r192+8];
$L__BB8_214:
	setp.ge.s32 	%p114, %r193, %r180;
	mov.pred 	%p285, 0;
	@%p114 bra 	$L__BB8_217;
	setp.ge.s32 	%p116, %r194, %r107;
	mov.pred 	%p285, -1;
	@%p116 bra 	$L__BB8_217;
	and.b64  	%rd384, %rd711, %rd146;
	and.b64  	%rd385, %rd714, %rd146;
	setp.lt.u64 	%p285, %rd384, %rd385;
$L__BB8_217:
	selp.b64 	%rd152, %rd711, %rd714, %p285;
	selp.u32 	%r337, 1, 0, %p285;
	add.s32 	%r196, %r193, %r337;
	not.pred 	%p117, %p285;
	selp.u32 	%r338, 1, 0, %p117;
	add.s32 	%r197, %r194, %r338;
	selp.b32 	%r198, %r193, %r194, %p285;
	@%p285 bra 	$L__BB8_219;
	shl.b32 	%r339, %r197, 3;
	add.s32 	%r341, %r287, %r339;
	ld.shared.u64 	%rd714, [%r341];
	bra.uni 	$L__BB8_220;
$L__BB8_219:
	shl.b32 	%r342, %r196, 3;
	add.s32 	%r344, %r287, %r342;
	ld.shared.u64 	%rd711, [%r344];
$L__BB8_220:
	setp.ge.s32 	%p119, %r196, %r180;
	mov.pred 	%p286, 0;
	@%p119 bra 	$L__BB8_223;
	setp.ge.s32 	%p121, %r197, %r107;
	mov.pred 	%p286, -1;
	@%p121 bra 	$L__BB8_223;
	and.b64  	%rd386, %rd711, %rd146;
	and.b64  	%rd387, %rd714, %rd146;
	setp.lt.u64 	%p286, %rd386, %rd387;
$L__BB8_223:
	selp.b64 	%rd157, %rd711, %rd714, %p286;
	selp.u32 	%r345, 1, 0, %p286;
	add.s32 	%r199, %r196, %r345;
	not.pred 	%p122, %p286;
	selp.u32 	%r346, 1, 0, %p122;
	add.s32 	%r200, %r197, %r346;
	selp.b32 	%r201, %r196, %r197, %p286;
	@%p286 bra 	$L__BB8_225;
	shl.b32 	%r347, %r200, 3;
	add.s32 	%r349, %r287, %r347;
	ld.shared.u64 	%rd714, [%r349];
	bra.uni 	$L__BB8_226;
$L__BB8_225:
	shl.b32 	%r350, %r199, 3;
	add.s32 	%r352, %r287, %r350;
	ld.shared.u64 	%rd711, [%r352];
$L__BB8_226:
	setp.ge.s32 	%p124, %r199, %r180;
	mov.pred 	%p287, 0;
	@%p124 bra 	$L__BB8_229;
	setp.ge.s32 	%p126, %r200, %r107;
	mov.pred 	%p287, -1;
	@%p126 bra 	$L__BB8_229;
	and.b64  	%rd388, %rd711, %rd146;
	and.b64  	%rd389, %rd714, %rd146;
	setp.lt.u64 	%p287, %rd388, %rd389;
$L__BB8_229:
	selp.b64 	%rd162, %rd711, %rd714, %p287;
	selp.u32 	%r353, 1, 0, %p287;
	add.s32 	%r202, %r199, %r353;
	not.pred 	%p127, %p287;
	selp.u32 	%r354, 1, 0, %p127;
	add.s32 	%r203, %r200, %r354;
	selp.b32 	%r204, %r199, %r200, %p287;
	@%p287 bra 	$L__BB8_231;
	shl.b32 	%r355, %r203, 3;
	add.s32 	%r357, %r287, %r355;
	ld.shared.u64 	%rd714, [%r357];
	bra.uni 	$L__BB8_232;
$L__BB8_231:
	shl.b32 	%r358, %r202, 3;
	add.s32 	%r360, %r287, %r358;
	ld.shared.u64 	%rd711, [%r360];
$L__BB8_232:
	setp.ge.s32 	%p129, %r202, %r180;
	mov.pred 	%p288, 0;
	@%p129 bra 	$L__BB8_235;
	setp.ge.s32 	%p131, %r203, %r107;
	mov.pred 	%p288, -1;
	@%p131 bra 	$L__BB8_235;
	setp.lt.s32 	%p132, %r1, 64;
	sub.s32 	%r361, 64, %r1;
	mov.b64 	%rd390, -1;
	shl.b64 	%rd391, %rd390, %r361;
	selp.b64 	%rd392, %rd391, -1, %p132;
	and.b64  	%rd393, %rd711, %rd392;
	and.b64  	%rd394, %rd714, %rd392;
	setp.lt.u64 	%p288, %rd393, %rd394;
$L__BB8_235:
	selp.b64 	%rd167, %rd711, %rd714, %p288;
	selp.u32 	%r362, 1, 0, %p288;
	add.s32 	%r205, %r202, %r362;
	not.pred 	%p133, %p288;
	selp.u32 	%r363, 1, 0, %p133;
	add.s32 	%r206, %r203, %r363;
	selp.b32 	%r207, %r202, %r203, %p288;
	@%p288 bra 	$L__BB8_237;
	shl.b32 	%r364, %r206, 3;
	mov.u32 	%r365, _ZZN3cub18CUB_300001_SM_10006detail10merge_sort26DeviceMergeSortMergeKernelINS2_10policy_hubIN6thrust24THRUST_300001_SM_1000_NS10device_ptrIyEEE9Policy600ES8_NS7_IiEES8_SB_j29MostSignificantBitsComparatoryiEEvbT2_T3_T4_PT6_PT7_T5_PSF_SF_NS1_7vsmem_tEE19static_temp_storage;
	add.s32 	%r366, %r365, %r364;
	ld.shared.u64 	%rd714, [%r366];
	bra.uni 	$L__BB8_238;
$L__BB8_237:
	shl.b32 	%r367, %r205, 3;
	mov.u32 	%r368, _ZZN3cub18CUB_300001_SM_10006detail10merge_sort26DeviceMergeSortMergeKernelINS2_10policy_hubIN6thrust24THRUST_300001_SM_1000_NS10device_ptrIyEEE9Policy600ES8_NS7_IiEES8_SB_j29MostSignificantBitsComparatoryiEEvbT2_T3_T4_PT6_PT7_T5_PSF_SF_NS1_7vsmem_tEE19static_temp_storage;
	add.s32 	%r369, %r368, %r367;
	ld.shared.u64 	%rd711, [%r369];
$L__BB8_238:
	setp.ge.s32 	%p135, %r205, %r180;
	mov.pred 	%p289, 0;
	@%p135 bra 	$L__BB8_241;
	setp.ge.s32 	%p137, %r206, %r107;
	mov.pred 	%p289, -1;
	@%p137 bra 	$L__BB8_241;
	setp.lt.s32 	%p138, %r1, 64;
	sub.s32 	%r370, 64, %r1;
	mov.b64 	%rd395, -1;
	shl.b64 	%rd396, %rd395, %r370;
	selp.b64 	%rd397, %rd396, -1, %p138;
	and.b64  	%rd398, %rd711, %rd397;
	and.b64  	%rd399, %rd714, %rd397;
	setp.lt.u64 	%p289, %rd398, %rd399;
$L__BB8_241:
	selp.b64 	%rd172, %rd711, %rd714, %p289;
	selp.u32 	%r371, 1, 0, %p289;
	add.s32 	%r208, %r205, %r371;
	not.pred 	%p139, %p289;
	selp.u32 	%r372, 1, 0, %p139;
	add.s32 	%r209, %r206, %r372;
	selp.b32 	%r210, %r205, %r206, %p289;
	@%p289 bra 	$L__BB8_243;
	shl.b32 	%r373, %r209, 3;
	mov.u32 	%r374, _ZZN3cub18CUB_300001_SM_10006detail10merge_sort26DeviceMergeSortMergeKernelINS2_10policy_hubIN6thrust24THRUST_300001_SM_1000_NS10device_ptrIyEEE9Policy600ES8_NS7_IiEES8_SB_j29MostSignificantBitsComparatoryiEEvbT2_T3_T4_PT6_PT7_T5_PSF_SF_NS1_7vsmem_tEE19static_temp_storage;
	add.s32 	%r375, %r374, %r373;
	ld.shared.u64 	%rd714, [%r375];
	bra.uni 	$L__BB8_244;
$L__BB8_243:
	shl.b32 	%r376, %r208, 3;
	mov.u32 	%r377, _ZZN3cub18CUB_300001_SM_10006detail10merge_sort26DeviceMergeSortMergeKernelINS2_10policy_hubIN6thrust24THRUST_300001_SM_1000_NS10device_ptrIyEEE9Policy600ES8_NS7_IiEES8_SB_j29MostSignificantBitsComparatoryiEEvbT2_T3_T4_PT6_PT7_T5_PSF_SF_NS1_7vsmem_tEE19static_temp_storage;
	add.s32 	%r378, %r377, %r376;
	ld.shared.u64 	%rd711, [%r378];
$L__BB8_244:
	setp.ge.s32 	%p141, %r208, %r180;
	mov.pred 	%p290, 0;
	@%p141 bra 	$L__BB8_247;
	setp.ge.s32 	%p143, %r209, %r107;
	mov.pred 	%p290, -1;
	@%p143 bra 	$L__BB8_247;
	setp.lt.s32 	%p144, %r1, 64;
	sub.s32 	%r379, 64, %r1;
	mov.b64 	%rd400, -1;
	shl.b64 	%rd401, %rd400, %r379;
	selp.b64 	%rd402, %rd401, -1, %p144;
	and.b64  	%rd403, %rd711, %rd402;
	and.b64  	%rd404, %rd714, %rd402;
	setp.lt.u64 	%p290, %rd403, %rd404;
$L__BB8_247:
	selp.b64 	%rd177, %rd711, %rd714, %p290;
	selp.u32 	%r380, 1, 0, %p290;
	add.s32 	%r211, %r208, %r380;
	not.pred 	%p145, %p290;
	selp.u32 	%r381, 1, 0, %p145;
	add.s32 	%r212, %r209, %r381;
	selp.b32 	%r213, %r208, %r209, %p290;
	@%p290 bra 	$L__BB8_249;
	shl.b32 	%r382, %r212, 3;
	mov.u32 	%r383, _ZZN3cub18CUB_300001_SM_10006detail10merge_sort26DeviceMergeSortMergeKernelINS2_10policy_hubIN6thrust24THRUST_300001_SM_1000_NS10device_ptrIyEEE9Policy600ES8_NS7_IiEES8_SB_j29MostSignificantBitsComparatoryiEEvbT2_T3_T4_PT6_PT7_T5_PSF_SF_NS1_7vsmem_tEE19static_temp_storage;
	add.s32 	%r384, %r383, %r382;
	ld.shared.u64 	%rd714, [%r384];
	bra.uni 	$L__BB8_250;
$L__BB8_249:
	shl.b32 	%r385, %r211, 3;
	mov.u32 	%r386, _ZZN3cub18CUB_300001_SM_10006detail10merge_sort26DeviceMergeSortMergeKernelINS2_10policy_hubIN6thrust24THRUST_300001_SM_1000_NS10device_ptrIyEEE9Policy600ES8_NS7_IiEES8_SB_j29MostSignificantBitsComparatoryiEEvbT2_T3_T4_PT6_PT7_T5_PSF_SF_NS1_7vsmem_tEE19static_temp_storage;
	add.s32 	%r387, %r386, %r385;
	ld.shared.u64 	%rd711, [%r387];
$L__BB8_250:
	setp.ge.s32 	%p147, %r211, %r180;
	mov.pred 	%p291, 0;
	@%p147 bra 	$L__BB8_253;
	setp.ge.s32 	%p149, %r212, %r107;
	mov.pred 	%p291, -1;
	@%p149 bra 	$L__BB8_253;
	setp.lt.s32 	%p150, %r1, 64;
	sub.s32 	%r388, 64, %r1;
	mov.b64 	%rd405, -1;
	shl.b64 	%rd406, %rd405, %r388;
	selp.b64 	%rd407, %rd406, -1, %p150;
	and.b64  	%rd408, %rd711, %rd407;
	and.b64  	%rd409, %rd714, %rd407;
	setp.lt.u64 	%p291, %rd408, %rd409;
$L__BB8_253:
	ld.param.s8 	%rs4, [_ZN3cub18CUB_300001_SM_10006detail10merge_sort26DeviceMergeSortMergeKernelINS2_10policy_hubIN6thrust24THRUST_300001_SM_1000_NS10device_ptrIyEEE9Policy600ES8_NS7_IiEES8_SB_j29MostSignificantBitsComparatoryiEEvbT2_T3_T4_PT6_PT7_T5_PSF_SF_NS1_7vsmem_tE_param_0];
	setp.eq.s16 	%p151, %rs4, 0;
	selp.b64 	%rd182, %rd711, %rd714, %p291;
	selp.b32 	%r214, %r211, %r212, %p291;
	bar.sync 	0;
	@%p151 bra 	$L__BB8_272;
	// begin inline asm
	mov.u32 %r389, %laneid;
	// end inline asm
	shl.b32 	%r390, %r4, 3;
	and.b32  	%r391, %r390, 7936;
	shl.b32 	%r392, %r389, 3;
	add.s32 	%r393, %r392, %r391;
	shr.s32 	%r394, %r393, 5;
	add.s32 	%r395, %r394, %r393;
	shl.b32 	%r396, %r395, 3;
	mov.u32 	%r397, _ZZN3cub18CUB_300001_SM_10006detail10merge_sort26DeviceMergeSortMergeKernelINS2_10policy_hubIN6thrust24THRUST_300001_SM_1000_NS10device_ptrIyEEE9Policy600ES8_NS7_IiEES8_SB_j29MostSignificantBitsComparatoryiEEvbT2_T3_T4_PT6_PT7_T5_PSF_SF_NS1_7vsmem_tEE19static_temp_storage;
	add.s32 	%r398, %r397, %r396;
	st.shared.u64 	[%r398], %rd147;
	st.shared.u64 	[%r398+8], %rd152;
	st.shared.u64 	[%r398+16], %rd157;
	st.shared.u64 	[%r398+24], %rd162;
	st.shared.u64 	[%r398+32], %rd167;
	st.shared.u64 	[%r398+40], %rd172;
	st.shared.u64 	[%r398+48], %rd177;
	st.shared.u64 	[%r398+56], %rd182;
	bar.warp.sync 	-1;
	mad.lo.s32 	%r399, %r389, -7, %r393;
	shr.s32 	%r400, %r399, 5;
	add.s32 	%r401, %r400, %r399;
	shl.b32 	%r402, %r401, 3;
	add.s32 	%r403, %r397, %r402;
	ld.shared.u64 	%rd183, [%r403];
	add.s32 	%r404, %r399, 32;
	shr.s32 	%r405, %r404, 5;
	add.s32 	%r406, %r405, %r399;
	shl.b32 	%r407, %r406, 3;
	add.s32 	%r408, %r397, %r407;
	ld.shared.u64 	%rd184, [%r408+256];
	add.s32 	%r409, %r399, 64;
	shr.s32 	%r410, %r409, 5;
	add.s32 	%r411, %r410, %r399;
	shl.b32 	%r412, %r411, 3;
	add.s32 	%r413, %r397, %r412;
	ld.shared.u64 	%rd185, [%r413+512];
	add.s32 	%r414, %r399, 96;
	shr.s32 	%r415, %r414, 5;
	add.s32 	%r416, %r415, %r399;
	shl.b32 	%r417, %r416, 3;
	add.s32 	%r418, %r397, %r417;
	ld.shared.u64 	%rd186, [%r418+768];
	add.s32 	%r419, %r399, 128;
	shr.s32 	%r420, %r419, 5;
	add.s32 	%r421, %r420, %r399;
	shl.b32 	%r422, %r421, 3;
	add.s32 	%r423, %r397, %r422;
	ld.shared.u64 	%rd187, [%r423+1024];
	add.s32 	%r424, %r399, 160;
	shr.s32 	%r425, %r424, 5;
	add.s32 	%r426, %r425, %r399;
	shl.b32 	%r427, %r426, 3;
	add.s32 	%r428, %r397, %r427;
	ld.shared.u64 	%rd188, [%r428+1280];
	add.s32 	%r429, %r399, 192;
	shr.s32 	%r430, %r429, 5;
	add.s32 	%r431, %r430, %r399;
	shl.b32 	%r432, %r431, 3;
	add.s32 	%r433, %r397, %r432;
	ld.shared.u64 	%rd189, [%r433+1536];
	add.s32 	%r434, %r399, 224;
	shr.s32 	%r435, %r434, 5;
	add.s32 	%r436, %r435, %r399;
	shl.b32 	%r437, %r436, 3;
	add.s32 	%r438, %r397, %r437;
	ld.shared.u64 	%rd190, [%r438+1792];
	setp.ne.s32 	%p152, %r4, 0;
	@%p152 bra 	$L__BB8_256;
	st.volatile.shared.u32 	[_ZZN3cub18CUB_300001_SM_10006detail10merge_sort26DeviceMergeSortMergeKernelINS2_10policy_hubIN6thrust24THRUST_300001_SM_1000_NS10device_ptrIyEEE9Policy600ES8_NS7_IiEES8_SB_j29MostSignificantBitsComparatoryiEEvbT2_T3_T4_PT6_PT7_T5_PSF_SF_NS1_7vsmem_tEE19static_temp_storage+16896], %r180;
$L__BB8_256:
	ld.param.u64 	%rd656, [_ZN3cub18CUB_300001_SM_10006detail10merge_sort26DeviceMergeSortMergeKernelINS2_10policy_hubIN6thrust24THRUST_300001_SM_1000_NS10device_ptrIyEEE9Policy600ES8_NS7_IiEES8_SB_j29MostSignificantBitsComparatoryiEEvbT2_T3_T4_PT6_PT7_T5_PSF_SF_NS1_7vsmem_tE_param_4];
	bar.sync 	0;
	ld.volatile.shared.u32 	%r215, [_ZZN3cub18CUB_300001_SM_10006detail10merge_sort26DeviceMergeSortMergeKernelINS2_10policy_hubIN6thrust24THRUST_300001_SM_1000_NS10device_ptrIyEEE9Policy600ES8_NS7_IiEES8_SB_j29MostSignificantBitsComparatoryiEEvbT2_T3_T4_PT6_PT7_T5_PSF_SF_NS1_7vsmem_tEE19static_temp_storage+16896];
	and.b32  	%r439, %r4, 31;
	shl.b32 	%r440, %r4, 3;
	and.b32  	%r441, %r440, 7936;
	or.b32  	%r216, %r441, %r439;
	setp.ge.s32 	%p153, %r216, %r215;
	cvt.u64.u32 	%rd410, %r216;
	mov.u32 	%r442, %ctaid.x;
	shl.b32 	%r443, %r442, 11;
	cvt.u64.u32 	%rd411, %r443;
	add.s64 	%rd412, %rd410, %rd411;
	cvta.to.global.u64 	%rd413, %rd656;
	shl.b64 	%rd414, %rd412, 3;
	add.s64 	%rd191, %rd413, %rd414;
	@%p153 bra 	$L__BB8_258;
	st.global.u64 	[%rd191], %rd183;
$L__BB8_258:
	add.s32 	%r444, %r216, 32;
	setp.ge.s32 	%p154, %r444, %r215;
	@%p154 bra 	$L__BB8_260;
	st.global.u64 	[%rd191+256], %rd184;
$L__BB8_260:
	add.s32 	%r445, %r216, 64;
	setp.ge.s32 	%p155, %r445, %r215;
	@%p155 bra 	$L__BB8_262;
	st.global.u64 	[%rd191+512], %rd185;
$L__BB8_262:
	add.s32 	%r446, %r216, 96;
	setp.ge.s32 	%p156, %r446, %r215;
	@%p156 bra 	$L__BB8_264;
	st.global.u64 	[%rd191+768], %rd186;
$L__BB8_264:
	add.s32 	%r447, %r216, 128;
	setp.ge.s32 	%p157, %r447, %r215;
	@%p157 bra 	$L__BB8_266;
	st.global.u64 	[%rd191+1024], %rd187;
$L__BB8_266:
	add.s32 	%r448, %r216, 160;
	setp.ge.s32 	%p158, %r448, %r215;
	@%p158 bra 	$L__BB8_268;
	st.global.u64 	[%rd191+1280], %rd188;
$L__BB8_268:
	add.s32 	%r449, %r216, 192;
	setp.ge.s32 	%p159, %r449, %r215;
	@%p159 bra 	$L__BB8_270;
	st.global.u64 	[%rd191+1536], %rd189;
$L__BB8_270:
	add.s32 	%r450, %r216, 224;
	setp.ge.s32 	%p160, %r450, %r215;
	@%p160 bra 	$L__BB8_290;
	st.global.u64 	[%rd191+1792], %rd190;
	bra.uni 	$L__BB8_290;
$L__BB8_272:
	// begin inline asm
	mov.u32 %r451, %laneid;
	// end inline asm
	shl.b32 	%r452, %r4, 3;
	and.b32  	%r453, %r452, 7936;
	shl.b32 	%r454, %r451, 3;
	add.s32 	%r455, %r454, %r453;
	shr.s32 	%r456, %r455, 5;
	add.s32 	%r457, %r456, %r455;
	shl.b32 	%r458, %r457, 3;
	mov.u32 	%r459, _ZZN3cub18CUB_300001_SM_10006detail10merge_sort26DeviceMergeSortMergeKernelINS2_10policy_hubIN6thrust24THRUST_300001_SM_1000_NS10device_ptrIyEEE9Policy600ES8_NS7_IiEES8_SB_j29MostSignificantBitsComparatoryiEEvbT2_T3_T4_PT6_PT7_T5_PSF_SF_NS1_7vsmem_tEE19static_temp_storage;
	add.s32 	%r460, %r459, %r458;
	st.shared.u64 	[%r460], %rd147;
	st.shared.u64 	[%r460+8], %rd152;
	st.shared.u64 	[%r460+16], %rd157;
	st.shared.u64 	[%r460+24], %rd162;
	st.shared.u64 	[%r460+32], %rd167;
	st.shared.u64 	[%r460+40], %rd172;
	st.shared.u64 	[%r460+48], %rd177;
	st.shared.u64 	[%r460+56], %rd182;
	bar.warp.sync 	-1;
	mad.lo.s32 	%r461, %r451, -7, %r455;
	shr.s32 	%r462, %r461, 5;
	add.s32 	%r463, %r462, %r461;
	shl.b32 	%r464, %r463, 3;
	add.s32 	%r465, %r459, %r464;
	ld.shared.u64 	%rd192, [%r465];
	add.s32 	%r466, %r461, 32;
	shr.s32 	%r467, %r466, 5;
	add.s32 	%r468, %r467, %r461;
	shl.b32 	%r469, %r468, 3;
	add.s32 	%r470, %r459, %r469;
	ld.shared.u64 	%rd193, [%r470+256];
	add.s32 	%r471, %r461, 64;
	shr.s32 	%r472, %r471, 5;
	add.s32 	%r473, %r472, %r461;
	shl.b32 	%r474, %r473, 3;
	add.s32 	%r475, %r459, %r474;
	ld.shared.u64 	%rd194, [%r475+512];
	add.s32 	%r476, %r461, 96;
	shr.s32 	%r477, %r476, 5;
	add.s32 	%r478, %r477, %r461;
	shl.b32 	%r479, %r478, 3;
	add.s32 	%r480, %r459, %r479;
	ld.shared.u64 	%rd195, [%r480+768];
	add.s32 	%r481, %r461, 128;
	shr.s32 	%r482, %r481, 5;
	add.s32 	%r483, %r482, %r461;
	shl.b32 	%r484, %r483, 3;
	add.s32 	%r485, %r459, %r484;
	ld.shared.u64 	%rd196, [%r485+1024];
	add.s32 	%r486, %r461, 160;
	shr.s32 	%r487, %r486, 5;
	add.s32 	%r488, %r487, %r461;
	shl.b32 	%r489, %r488, 3;
	add.s32 	%r490, %r459, %r489;
	ld.shared.u64 	%rd197, [%r490+1280];
	add.s32 	%r491, %r461, 192;
	shr.s32 	%r492, %r491, 5;
	add.s32 	%r493, %r492, %r461;
	shl.b32 	%r494, %r493, 3;
	add.s32 	%r495, %r459, %r494;
	ld.shared.u64 	%rd198, [%r495+1536];
	add.s32 	%r496, %r461, 224;
	shr.s32 	%r497, %r496, 5;
	add.s32 	%r498, %r497, %r461;
	shl.b32 	%r499, %r498, 3;
	add.s32 	%r500, %r459, %r499;
	ld.shared.u64 	%rd199, [%r500+1792];
	setp.ne.s32 	%p161, %r4, 0;
	@%p161 bra 	$L__BB8_274;
	st.volatile.shared.u32 	[_ZZN3cub18CUB_300001_SM_10006detail10merge_sort26DeviceMergeSortMergeKernelINS2_10policy_hubIN6thrust24THRUST_300001_SM_1000_NS10device_ptrIyEEE9Policy600ES8_NS7_IiEES8_SB_j29MostSignificantBitsComparatoryiEEvbT2_T3_T4_PT6_PT7_T5_PSF_SF_NS1_7vsmem_tEE19static_temp_storage+16896], %r180;
$L__BB8_274:
	bar.sync 	0;
	ld.volatile.shared.u32 	%r217, [_ZZN3cub18CUB_300001_SM_10006detail10merge_sort26DeviceMergeSortMergeKernelINS2_10policy_hubIN6thrust24THRUST_300001_SM_1000_NS10device_ptrIyEEE9Policy600ES8_NS7_IiEES8_SB_j29MostSignificantBitsComparatoryiEEvbT2_T3_T4_PT6_PT7_T5_PSF_SF_NS1_7vsmem_tEE19static_temp_storage+16896];
	and.b32  	%r501, %r4, 31;
	shl.b32 	%r502, %r4, 3;
	and.b32  	%r503, %r502, 7936;
	cvt.u64.u32 	%rd415, %r503;
	or.b32  	%r218, %r503, %r501;
	mov.u32 	%r504, %ctaid.x;
	shl.b32 	%r505, %r504, 11;
	or.b32  	%r506, %r501, %r505;
	cvt.u64.u32 	%rd416, %r506;
	add.s64 	%rd417, %rd416, %rd415;
	setp.ge.s32 	%p162, %r218, %r217;
	shl.b64 	%rd418, %rd417, 3;
	add.s64 	%rd200, %rd4, %rd418;
	@%p162 bra 	$L__BB8_276;
	st.global.u64 	[%rd200], %rd192;
$L__BB8_276:
	add.s32 	%r507, %r218, 32;
	setp.ge.s32 	%p163, %r507, %r217;
	@%p163 bra 	$L__BB8_278;
	st.global.u64 	[%rd200+256], %rd193;
$L__BB8_278:
	add.s32 	%r508, %r218, 64;
	setp.ge.s32 	%p164, %r508, %r217;
	@%p164 bra 	$L__BB8_280;
	st.global.u64 	[%rd200+512], %rd194;
$L__BB8_280:
	add.s32 	%r509, %r218, 96;
	setp.ge.s32 	%p165, %r509, %r217;
	@%p165 bra 	$L__BB8_282;
	st.global.u64 	[%rd200+768], %rd195;
$L__BB8_282:
	add.s32 	%r510, %r218, 128;
	setp.ge.s32 	%p166, %r510, %r217;
	@%p166 bra 	$L__BB8_284;
	st.global.u64 	[%rd200+1024], %rd196;
$L__BB8_284:
	add.s32 	%r511, %r218, 160;
	setp.ge.s32 	%p167, %r511, %r217;
	@%p167 bra 	$L__BB8_286;
	st.global.u64 	[%rd200+1280], %rd197;
$L__BB8_286:
	add.s32 	%r512, %r218, 192;
	setp.ge.s32 	%p168, %r512, %r217;
	@%p168 bra 	$L__BB8_288;
	st.global.u64 	[%rd200+1536], %rd198;
$L__BB8_288:
	add.s32 	%r513, %r218, 224;
	setp.ge.s32 	%p169, %r513, %r217;
	@%p169 bra 	$L__BB8_290;
	st.global.u64 	[%rd200+1792], %rd199;
$L__BB8_290:
	ld.param.s8 	%rs5, [_ZN3cub18CUB_300001_SM_10006detail10merge_sort26DeviceMergeSortMergeKernelINS2_10policy_hubIN6thrust24THRUST_300001_SM_1000_NS10device_ptrIyEEE9Policy600ES8_NS7_IiEES8_SB_j29MostSignificantBitsComparatoryiEEvbT2_T3_T4_PT6_PT7_T5_PSF_SF_NS1_7vsmem_tE_param_0];
	mov.u32 	%r514, %ctaid.x;
	shl.b32 	%r219, %r514, 11;
	shl.b32 	%r220, %r4, 3;
	setp.eq.s16 	%p170, %rs5, 0;
	bar.sync 	0;
	mov.u32 	%r515, _ZZN3cub18CUB_300001_SM_10006detail10merge_sort26DeviceMergeSortMergeKernelINS2_10policy_hubIN6thrust24THRUST_300001_SM_1000_NS10device_ptrIyEEE9Policy600ES8_NS7_IiEES8_SB_j29MostSignificantBitsComparatoryiEEvbT2_T3_T4_PT6_PT7_T5_PSF_SF_NS1_7vsmem_tEE19static_temp_storage;
	add.s32 	%r516, %r515, %r220;
	shl.b32 	%r517, %r4, 2;
	sub.s32 	%r518, %r516, %r517;
	st.shared.u32 	[%r518], %r1057;
	st.shared.u32 	[%r518+1024], %r1058;
	st.shared.u32 	[%r518+2048], %r1059;
	st.shared.u32 	[%r518+3072], %r1060;
	st.shared.u32 	[%r518+4096], %r1061;
	st.shared.u32 	[%r518+5120], %r1062;
	st.shared.u32 	[%r518+6144], %r1063;
	st.shared.u32 	[%r518+7168], %r1064;
	bar.sync 	0;
	shl.b32 	%r519, %r195, 2;
	add.s32 	%r520, %r515, %r519;
	ld.shared.u32 	%r221, [%r520];
	shl.b32 	%r521, %r198, 2;
	add.s32 	%r522, %r515, %r521;
	ld.shared.u32 	%r222, [%r522];
	shl.b32 	%r523, %r201, 2;
	add.s32 	%r524, %r515, %r523;
	ld.shared.u32 	%r223, [%r524];
	shl.b32 	%r525, %r204, 2;
	add.s32 	%r526, %r515, %r525;
	ld.shared.u32 	%r224, [%r526];
	shl.b32 	%r527, %r207, 2;
	add.s32 	%r528, %r515, %r527;
	ld.shared.u32 	%r225, [%r528];
	shl.b32 	%r529, %r210, 2;
	add.s32 	%r530, %r515, %r529;
	ld.shared.u32 	%r226, [%r530];
	shl.b32 	%r531, %r213, 2;
	add.s32 	%r532, %r515, %r531;
	ld.shared.u32 	%r227, [%r532];
	shl.b32 	%r533, %r214, 2;
	add.s32 	%r534, %r515, %r533;
	ld.shared.u32 	%r228, [%r534];
	bar.sync 	0;
	@%p170 bra 	$L__BB8_309;
	// begin inline asm
	mov.u32 %r535, %laneid;
	// end inline asm
	and.b32  	%r229, %r220, 7936;
	shl.b32 	%r536, %r535, 3;
	add.s32 	%r537, %r536, %r229;
	shr.s32 	%r538, %r537, 5;
	add.s32 	%r539, %r538, %r537;
	shl.b32 	%r540, %r539, 2;
	add.s32 	%r542, %r515, %r540;
	st.shared.u32 	[%r542], %r221;
	st.shared.u32 	[%r542+4], %r222;
	st.shared.u32 	[%r542+8], %r223;
	st.shared.u32 	[%r542+12], %r224;
	st.shared.u32 	[%r542+16], %r225;
	st.shared.u32 	[%r542+20], %r226;
	st.shared.u32 	[%r542+24], %r227;
	st.shared.u32 	[%r542+28], %r228;
	bar.warp.sync 	-1;
	mad.lo.s32 	%r543, %r535, -7, %r537;
	shr.s32 	%r544, %r543, 5;
	add.s32 	%r545, %r544, %r543;
	shl.b32 	%r546, %r545, 2;
	add.s32 	%r547, %r515, %r546;
	ld.shared.u32 	%r230, [%r547];
	add.s32 	%r548, %r543, 32;
	shr.s32 	%r549, %r548, 5;
	add.s32 	%r550, %r549, %r543;
	shl.b32 	%r551, %r550, 2;
	add.s32 	%r552, %r515, %r551;
	ld.shared.u32 	%r231, [%r552+128];
	add.s32 	%r553, %r543, 64;
	shr.s32 	%r554, %r553, 5;
	add.s32 	%r555, %r554, %r543;
	shl.b32 	%r556, %r555, 2;
	add.s32 	%r557, %r515, %r556;
	ld.shared.u32 	%r232, [%r557+256];
	add.s32 	%r558, %r543, 96;
	shr.s32 	%r559, %r558, 5;
	add.s32 	%r560, %r559, %r543;
	shl.b32 	%r561, %r560, 2;
	add.s32 	%r562, %r515, %r561;
	ld.shared.u32 	%r233, [%r562+384];
	add.s32 	%r563, %r543, 128;
	shr.s32 	%r564, %r563, 5;
	add.s32 	%r565, %r564, %r543;
	shl.b32 	%r566, %r565, 2;
	add.s32 	%r567, %r515, %r566;
	ld.shared.u32 	%r234, [%r567+512];
	add.s32 	%r568, %r543, 160;
	shr.s32 	%r569, %r568, 5;
	add.s32 	%r570, %r569, %r543;
	shl.b32 	%r571, %r570, 2;
	add.s32 	%r572, %r515, %r571;
	ld.shared.u32 	%r235, [%r572+640];
	add.s32 	%r573, %r543, 192;
	shr.s32 	%r574, %r573, 5;
	add.s32 	%r575, %r574, %r543;
	shl.b32 	%r576, %r575, 2;
	add.s32 	%r577, %r515, %r576;
	ld.shared.u32 	%r236, [%r577+768];
	add.s32 	%r578, %r543, 224;
	shr.s32 	%r579, %r578, 5;
	add.s32 	%r580, %r579, %r543;
	shl.b32 	%r581, %r580, 2;
	add.s32 	%r582, %r515, %r581;
	ld.shared.u32 	%r237, [%r582+896];
	setp.ne.s32 	%p171, %r4, 0;
	@%p171 bra 	$L__BB8_293;
	st.volatile.shared.u32 	[_ZZN3cub18CUB_300001_SM_10006detail10merge_sort26DeviceMergeSortMergeKernelINS2_10policy_hubIN6thrust24THRUST_300001_SM_1000_NS10device_ptrIyEEE9Policy600ES8_NS7_IiEES8_SB_j29MostSignificantBitsComparatoryiEEvbT2_T3_T4_PT6_PT7_T5_PSF_SF_NS1_7vsmem_tEE19static_temp_storage+8448], %r102;
$L__BB8_293:
	ld.param.u64 	%rd658, [_ZN3cub18CUB_300001_SM_10006detail10merge_sort26DeviceMergeSortMergeKernelINS2_10policy_hubIN6thrust24THRUST_300001_SM_1000_NS10device_ptrIyEEE9Policy600ES8_NS7_IiEES8_SB_j29MostSignificantBitsComparatoryiEEvbT2_T3_T4_PT6_PT7_T5_PSF_SF_NS1_7vsmem_tE_param_5];
	bar.sync 	0;
	ld.volatile.shared.u32 	%r238, [_ZZN3cub18CUB_300001_SM_10006detail10merge_sort26DeviceMergeSortMergeKernelINS2_10policy_hubIN6thrust24THRUST_300001_SM_1000_NS10device_ptrIyEEE9Policy600ES8_NS7_IiEES8_SB_j29MostSignificantBitsComparatoryiEEvbT2_T3_T4_PT6_PT7_T5_PSF_SF_NS1_7vsmem_tEE19static_temp_storage+8448];
	and.b32  	%r583, %r4, 31;
	add.s32 	%r239, %r229, %r583;
	setp.ge.s32 	%p172, %r239, %r238;
	cvt.u64.u32 	%rd419, %r239;
	cvt.u64.u32 	%rd420, %r219;
	add.s64 	%rd421, %rd419, %rd420;
	cvta.to.global.u64 	%rd422, %rd658;
	shl.b64 	%rd423, %rd421, 2;
	add.s64 	%rd201, %rd422, %rd423;
	@%p172 bra 	$L__BB8_295;
	st.global.u32 	[%rd201], %r230;
$L__BB8_295:
	add.s32 	%r584, %r239, 32;
	setp.ge.s32 	%p173, %r584, %r238;
	@%p173 bra 	$L__BB8_297;
	st.global.u32 	[%rd201+128], %r231;
$L__BB8_297:
	add.s32 	%r585, %r239, 64;
	setp.ge.s32 	%p174, %r585, %r238;
	@%p174 bra 	$L__BB8_299;
	st.global.u32 	[%rd201+256], %r232;
$L__BB8_299:
	add.s32 	%r586, %r239, 96;
	setp.ge.s32 	%p175, %r586, %r238;
	@%p175 bra 	$L__BB8_301;
	st.global.u32 	[%rd201+384], %r233;
$L__BB8_301:
	add.s32 	%r587, %r239, 128;
	setp.ge.s32 	%p176, %r587, %r238;
	@%p176 bra 	$L__BB8_303;
	st.global.u32 	[%rd201+512], %r234;
$L__BB8_303:
	add.s32 	%r588, %r239, 160;
	setp.ge.s32 	%p177, %r588, %r238;
	@%p177 bra 	$L__BB8_305;
	st.global.u32 	[%rd201+640], %r235;
$L__BB8_305:
	add.s32 	%r589, %r239, 192;
	setp.ge.s32 	%p178, %r589, %r238;
	@%p178 bra 	$L__BB8_307;
	st.global.u32 	[%rd201+768], %r236;
$L__BB8_307:
	add.s32 	%r590, %r239, 224;
	setp.ge.s32 	%p179, %r590, %r238;
	@%p179 bra 	$L__BB8_327;
	st.global.u32 	[%rd201+896], %r237;
	bra.uni 	$L__BB8_327;
$L__BB8_309:
	// begin inline asm
	mov.u32 %r591, %laneid;
	// end inline asm
	and.b32  	%r240, %r220, 7936;
	shl.b32 	%r592, %r591, 3;
	add.s32 	%r593, %r592, %r240;
	shr.s32 	%r594, %r593, 5;
	add.s32 	%r595, %r594, %r593;
	shl.b32 	%r596, %r595, 2;
	add.s32 	%r598, %r515, %r596;
	st.shared.u32 	[%r598], %r221;
	st.shared.u32 	[%r598+4], %r222;
	st.shared.u32 	[%r598+8], %r223;
	st.shared.u32 	[%r598+12], %r224;
	st.shared.u32 	[%r598+16], %r225;
	st.shared.u32 	[%r598+20], %r226;
	st.shared.u32 	[%r598+24], %r227;
	st.shared.u32 	[%r598+28], %r228;
	bar.warp.sync 	-1;
	mad.lo.s32 	%r599, %r591, -7, %r593;
	shr.s32 	%r600, %r599, 5;
	add.s32 	%r601, %r600, %r599;
	shl.b32 	%r602, %r601, 2;
	add.s32 	%r603, %r515, %r602;
	ld.shared.u32 	%r241, [%r603];
	add.s32 	%r604, %r599, 32;
	shr.s32 	%r605, %r604, 5;
	add.s32 	%r606, %r605, %r599;
	shl.b32 	%r607, %r606, 2;
	add.s32 	%r608, %r515, %r607;
	ld.shared.u32 	%r242, [%r608+128];
	add.s32 	%r609, %r599, 64;
	shr.s32 	%r610, %r609, 5;
	add.s32 	%r611, %r610, %r599;
	shl.b32 	%r612, %r611, 2;
	add.s32 	%r613, %r515, %r612;
	ld.shared.u32 	%r243, [%r613+256];
	add.s32 	%r614, %r599, 96;
	shr.s32 	%r615, %r614, 5;
	add.s32 	%r616, %r615, %r599;
	shl.b32 	%r617, %r616, 2;
	add.s32 	%r618, %r515, %r617;
	ld.shared.u32 	%r244, [%r618+384];
	add.s32 	%r619, %r599, 128;
	shr.s32 	%r620, %r619, 5;
	add.s32 	%r621, %r620, %r599;
	shl.b32 	%r622, %r621, 2;
	add.s32 	%r623, %r515, %r622;
	ld.shared.u32 	%r245, [%r623+512];
	add.s32 	%r624, %r599, 160;
	shr.s32 	%r625, %r624, 5;
	add.s32 	%r626, %r625, %r599;
	shl.b32 	%r627, %r626, 2;
	add.s32 	%r628, %r515, %r627;
	ld.shared.u32 	%r246, [%r628+640];
	add.s32 	%r629, %r599, 192;
	shr.s32 	%r630, %r629, 5;
	add.s32 	%r631, %r630, %r599;
	shl.b32 	%r632, %r631, 2;
	add.s32 	%r633, %r515, %r632;
	ld.shared.u32 	%r247, [%r633+768];
	add.s32 	%r634, %r599, 224;
	shr.s32 	%r635, %r634, 5;
	add.s32 	%r636, %r635, %r599;
	shl.b32 	%r637, %r636, 2;
	add.s32 	%r638, %r515, %r637;
	ld.shared.u32 	%r248, [%r638+896];
	setp.ne.s32 	%p180, %r4, 0;
	@%p180 bra 	$L__BB8_311;
	st.volatile.shared.u32 	[_ZZN3cub18CUB_300001_SM_10006detail10merge_sort26DeviceMergeSortMergeKernelINS2_10policy_hubIN6thrust24THRUST_300001_SM_1000_NS10device_ptrIyEEE9Policy600ES8_NS7_IiEES8_SB_j29MostSignificantBitsComparatoryiEEvbT2_T3_T4_PT6_PT7_T5_PSF_SF_NS1_7vsmem_tEE19static_temp_storage+8448], %r102;
$L__BB8_311:
	bar.sync 	0;
	ld.volatile.shared.u32 	%r249, [_ZZN3cub18CUB_300001_SM_10006detail10merge_sort26DeviceMergeSortMergeKernelINS2_10policy_hubIN6thrust24THRUST_300001_SM_1000_NS10device_ptrIyEEE9Policy600ES8_NS7_IiEES8_SB_j29MostSignificantBitsComparatoryiEEvbT2_T3_T4_PT6_PT7_T5_PSF_SF_NS1_7vsmem_tEE19static_temp_storage+8448];
	and.b32  	%r639, %r4, 31;
	cvt.u64.u32 	%rd424, %r240;
	add.s32 	%r250, %r240, %r639;
	add.s32 	%r640, %r639, %r219;
	cvt.u64.u32 	%rd425, %r640;
	add.s64 	%rd426, %rd425, %rd424;
	setp.ge.s32 	%p181, %r250, %r249;
	shl.b64 	%rd427, %rd426, 2;
	add.s64 	%rd202, %rd5, %rd427;
	@%p181 bra 	$L__BB8_313;
	st.global.u32 	[%rd202], %r241;
$L__BB8_313:
	add.s32 	%r641, %r250, 32;
	setp.ge.s32 	%p182, %r641, %r249;
	@%p182 bra 	$L__BB8_315;
	st.global.u32 	[%rd202+128], %r242;
$L__BB8_315:
	add.s32 	%r642, %r250, 64;
	setp.ge.s32 	%p183, %r642, %r249;
	@%p183 bra 	$L__BB8_317;
	st.global.u32 	[%rd202+256], %r243;
$L__BB8_317:
	add.s32 	%r643, %r250, 96;
	setp.ge.s32 	%p184, %r643, %r249;
	@%p184 bra 	$L__BB8_319;
	st.global.u32 	[%rd202+384], %r244;
$L__BB8_319:
	add.s32 	%r644, %r250, 128;
	setp.ge.s32 	%p185, %r644, %r249;
	@%p185 bra 	$L__BB8_321;
	st.global.u32 	[%rd202+512], %r245;
$L__BB8_321:
	add.s32 	%r645, %r250, 160;
	setp.ge.s32 	%p186, %r645, %r249;
	@%p186 bra 	$L__BB8_323;
	st.global.u32 	[%rd202+640], %r246;
$L__BB8_323:
	add.s32 	%r646, %r250, 192;
	setp.ge.s32 	%p187, %r646, %r249;
	@%p187 bra 	$L__BB8_325;
	st.global.u32 	[%rd202+768], %r247;
$L__BB8_325:
	add.s32 	%r647, %r250, 224;
	setp.ge.s32 	%p188, %r647, %r249;
	@%p188 bra 	$L__BB8_327;
	st.global.u32 	[%rd202+896], %r248;
$L__BB8_327:
	ret;

}
	// .globl	_ZN3cub18CUB_300001_SM_10006detail10merge_sort30DeviceMergeSortBlockSortKernelINS2_10policy_hubIN6thrust24THRUST_300001_SM_1000_NS10device_ptrIyEEE9Policy600ES8_NS7_IiEES8_SB_m29MostSignificantBitsComparatoryiEEvbT0_T1_T2_T3_T4_PT6_PT7_T5_NS1_7vsmem_tE
.visible .entry _ZN3cub18CUB_300001_SM_10006detail10merge_sort30DeviceMergeSortBlockSortKernelINS2_10policy_hubIN6thrust24THRUST_300001_SM_1000_NS10device_ptrIyEEE9Policy600ES8_NS7_IiEES8_SB_m29MostSignificantBitsComparatoryiEEvbT0_T1_T2_T3_T4_PT6_PT7_T5_NS1_7vsmem_tE(
	.param .u8 _ZN3cub18CUB_300001_SM_10006detail10merge_sort30DeviceMergeSortBlockSortKernelINS2_10policy_hubIN6thrust24THRUST_300001_SM_1000_NS10device_ptrIyEEE9Policy600ES8_NS7_IiEES8_SB_m29MostSignificantBitsComparatoryiEEvbT0_T1_T2_T3_T4_PT6_PT7_T5_NS1_7vsmem_tE_param_0,
	.param .align 8 .b8 _ZN3cub18CUB_300001_SM_10006detail10merge_sort30DeviceMergeSortBlockSortKernelINS2_10policy_hubIN6thrust24THRUST_300001_SM_1000_NS10device_ptrIyEEE9Policy600ES8_NS7_IiEES8_SB_m29MostSignificantBitsComparatoryiEEvbT0_T1_T2_T3_T4_PT6_PT7_T5_NS1_7vsmem_tE_param_1[8],
	.param .align 8 .b8 _ZN3cub18CUB_300001_SM_10006detail10merge_sort30DeviceMergeSortBlockSortKernelINS2_10policy_hubIN6thrust24THRUST_300001_SM_1000_NS10device_ptrIyEEE9Policy600ES8_NS7_IiEES8_SB_m29MostSignificantBitsComparatoryiEEvbT0_T1_T2_T3_T4_PT6_PT7_T5_NS1_7vsmem_tE_param_2[8],
	.param .align 8 .b8 _ZN3cub18CUB_300001_SM_10006detail10merge_sort30DeviceMergeSortBlockSortKernelINS2_10policy_hubIN6thrust24THRUST_300001_SM_1000_NS10device_ptrIyEEE9Policy600ES8_NS7_IiEES8_SB_m29MostSignificantBitsComparatoryiEEvbT0_T1_T2_T3_T4_PT6_PT7_T5_NS1_7vsmem_tE_param_3[8],
	.param .align 8 .b8 _ZN3cub18CUB_300001_SM_10006detail10merge_sort30DeviceMergeSortBlockSortKernelINS2_10policy_hubIN6thrust24THRUST_300001_SM_1000_NS10device_ptrIyEEE9Policy600ES8_NS7_IiEES8_SB_m29MostSignificantBitsComparatoryiEEvbT0_T1_T2_T3_T4_PT6_PT7_T5_NS1_7vsmem_tE_param_4[8],
	.param .u64 _ZN3cub18CUB_300001_SM_10006detail10merge_sort30DeviceMergeSortBlockSortKernelINS2_10policy_hubIN6thrust24THRUST_300001_SM_1000_NS10device_ptrIyEEE9Policy600ES8_NS7_IiEES8_SB_m29MostSignificantBitsComparatoryiEEvbT0_T1_T2_T3_T4_PT6_PT7_T5_NS1_7vsmem_tE_param_5,
	.param .u64 .ptr .align 1 _ZN3cub18CUB_300001_SM_10006detail10merge_sort30DeviceMergeSortBlockSortKernelINS2_10policy_hubIN6thrust24THRUST_300001_SM_1000_NS10device_ptrIyEEE9Policy600ES8_NS7_IiEES8_SB_m29MostSignificantBitsComparatoryiEEvbT0_T1_T2_T3_T4_PT6_PT7_T5_NS1_7vsmem_tE_param_6,
	.param .u64 .ptr .align 1 _ZN3cub18CUB_300001_SM_10006detail10merge_sort30DeviceMergeSortBlockSortKernelINS2_10policy_hubIN6thrust24THRUST_300001_SM_1000_NS10device_ptrIyEEE9Policy600ES8_NS7_IiEES8_SB_m29MostSignificantBitsComparatoryiEEvbT0_T1_T2_T3_T4_PT6_PT7_T5_NS1_7vsmem_tE_param_7,
	.param .align 4 .b8 _ZN3cub18CUB_300001_SM_10006detail10merge_sort30DeviceMergeSortBlockSortKernelINS2_10policy_hubIN6thrust24THRUST_300001_SM_1000_NS10device_ptrIyEEE9Policy600ES8_NS7_IiEES8_SB_m29MostSignificantBitsComparatoryiEEvbT0_T1_T2_T3_T4_PT6_PT7_T5_NS1_7vsmem_tE_param_8[4],
	.param .align 8 .b8 _ZN3cub18CUB_300001_SM_10006detail10merge_sort30DeviceMergeSortBlockSortKernelINS2_10policy_hubIN6thrust24THRUST_300001_SM_1000_NS10device_ptrIyEEE9Policy600ES8_NS7_IiEES8_SB_m29MostSignificantBitsComparatoryiEEvbT0_T1_T2_T3_T4_PT6_PT7_T5_NS1_7vsmem_tE_param_9[8]
)
.maxntid 256
{
	.reg .pred 	%p<264>;
	.reg .b16 	%rs<4>;
	.reg .b32 	%r<836>;
	.reg .b64 	%rd<616>;
	// demoted variable
	.shared .align 16 .b8 _ZZN3cub18CUB_300001_SM_10006detail10merge_sort30DeviceMergeSortBlockSortKernelINS2_10policy_hubIN6thrust24THRUST_300001_SM_1000_NS10device_ptrIyEEE9Policy600ES8_NS7_IiEES8_SB_m29MostSignificantBitsComparatoryiEEvbT0_T1_T2_T3_T4_PT6_PT7_T5_NS1_7vsmem_tEE19static_temp_storage[16912];
	ld.param.u32 	%r1, [_ZN3cub18CUB_300001_SM_10006detail10merge_sort30DeviceMergeSortBlockSortKernelINS2_10policy_hubIN6thrust24THRUST_300001_SM_1000_NS10device_ptrIyEEE9Policy600ES8_NS7_IiEES8_SB_m29MostSignificantBitsComparatoryiEEvbT0_T1_T2_T3_T4_PT6_PT7_T5_NS1_7vsmem_tE_param_8];
	ld.param.u64 	%rd196, [_ZN3cub18CUB_300001_SM_10006detail10merge_sort30DeviceMergeSortBlockSortKernelINS2_10policy_hubIN6thrust24THRUST_300001_SM_1000_NS10device_ptrIyEEE9Policy600ES8_NS7_IiEES8_SB_m29MostSignificantBitsComparatoryiEEvbT0_T1_T2_T3_T4_PT6_PT7_T5_NS1_7vsmem_tE_param_4];
	ld.param.u64 	%rd197, [_ZN3cub18CUB_300001_SM_10006detail10merge_sort30DeviceMergeSortBlockSortKernelINS2_10policy_hubIN6thrust24THRUST_300001_SM_1000_NS10device_ptrIyEEE9Policy600ES8_NS7_IiEES8_SB_m29MostSignificantBitsComparatoryiEEvbT0_T1_T2_T3_T4_PT6_PT7_T5_NS1_7vsmem_tE_param_3];
	ld.param.u64 	%rd198, [_ZN3cub18CUB_300001_SM_10006detail10merge_sort30DeviceMergeSortBlockSortKernelINS2_10policy_hubIN6thrust24THRUST_300001_SM_1000_NS10device_ptrIyEEE9Policy600ES8_NS7_IiEES8_SB_m29MostSignificantBitsComparatoryiEEvbT0_T1_T2_T3_T4_PT6_PT7_T5_NS1_7vsmem_tE_param_2];
	ld.param.u64 	%rd199, [_ZN3cub18CUB_300001_SM_10006detail10merge_sort30DeviceMergeSortBlockSortKernelINS2_10policy_hubIN6thrust24THRUST_300001_SM_1000_NS10device_ptrIyEEE9Policy600ES8_NS7_IiEES8_SB_m29MostSignificantBitsComparatoryiEEvbT0_T1_T2_T3_T4_PT6_PT7_T5_NS1_7vsmem_tE_param_1];
	ld.param.u64 	%rd193, [_ZN3cub18CUB_300001_SM_10006detail10merge_sort30DeviceMergeSortBlockSortKernelINS2_10policy_hubIN6thrust24THRUST_300001_SM_1000_NS10device_ptrIyEEE9Policy600ES8_NS7_IiEES8_SB_m29MostSignificantBitsComparatoryiEEvbT0_T1_T2_T3_T4_PT6_PT7_T5_NS1_7vsmem_tE_param_5];
	cvta.to.global.u64 	%rd1, %rd199;
	cvta.to.global.u64 	%rd2, %rd198;
	cvta.to.global.u64 	%rd3, %rd197;
	cvta.to.global.u64 	%rd4, %rd196;
	mov.u32 	%r277, %ctaid.x;
	cvt.u64.u32 	%rd200, %r277;
	mov.u32 	%r278, %nctaid.x;
	cvt.u64.u32 	%rd201, %r278;
	mul.wide.u32 	%rd5, %r277, 2048;
	add.s64 	%rd202, %rd201, -1;
	setp.le.u64 	%p33, %rd202, %rd200;
	@%p33 bra 	$L__BB9_54;
	// begin inline asm
	griddepcontrol.wait;
	// end inline asm
	mov.u32 	%r526, %tid.x;
	and.b32  	%r527, %r526, 31;
	shl.b32 	%r528, %r526, 3;
	and.b32  	%r529, %r528, 7936;
	or.b32  	%r530, %r529, %r527;
	cvt.u64.u32 	%rd357, %r530;
	mov.u32 	%r531, %ctaid.x;
	mul.wide.u32 	%rd358, %r531, 2048;
	add.s64 	%rd359, %rd358, %rd357;
	shl.b64 	%rd360, %rd359, 2;
	add.s64 	%rd361, %rd2, %rd360;
	ld.global.u32 	%r532, [%rd361];
	ld.global.u32 	%r533, [%rd361+128];
	ld.global.u32 	%r534, [%rd361+256];
	ld.global.u32 	%r535, [%rd361+384];
	ld.global.u32 	%r536, [%rd361+512];
	ld.global.u32 	%r537, [%rd361+640];
	ld.global.u32 	%r538, [%rd361+768];
	ld.global.u32 	%r539, [%rd361+896];
	// begin inline asm
	mov.u32 %r524, %laneid;
	// end inline asm
	add.s32 	%r540, %r524, %r529;
	shr.s32 	%r541, %r540, 5;
	add.s32 	%r542, %r541, %r540;
	shl.b32 	%r543, %r542, 2;
	mov.u32 	%r544, _ZZN3cub18CUB_300001_SM_10006detail10merge_sort30DeviceMergeSortBlockSortKernelINS2_10policy_hubIN6thrust24THRUST_300001_SM_1000_NS10device_ptrIyEEE9Policy600ES8_NS7_IiEES8_SB_m29MostSignificantBitsComparatoryiEEvbT0_T1_T2_T3_T4_PT6_PT7_T5_NS1_7vsmem_tEE19static_temp_storage;
	add.s32 	%r2, %r544, %r543;
	st.shared.u32 	[%r2], %r532;
	add.s32 	%r545, %r540, 32;
	shr.s32 	%r546, %r545, 5;
	add.s32 	%r547, %r546, %r540;
	shl.b32 	%r548, %r547, 2;
	add.s32 	%r3, %r544, %r548;
	st.shared.u32 	[%r3+128], %r533;
	add.s32 	%r549, %r540, 64;
	shr.s32 	%r550, %r549, 5;
	add.s32 	%r551, %r550, %r540;
	shl.b32 	%r552, %r551, 2;
	add.s32 	%r4, %r544, %r552;
	st.shared.u32 	[%r4+256], %r534;
	add.s32 	%r553, %r540, 96;
	shr.s32 	%r554, %r553, 5;
	add.s32 	%r555, %r554, %r540;
	shl.b32 	%r556, %r555, 2;
	add.s32 	%r5, %r544, %r556;
	st.shared.u32 	[%r5+384], %r535;
	add.s32 	%r557, %r540, 128;
	shr.s32 	%r558, %r557, 5;
	add.s32 	%r559, %r558, %r540;
	shl.b32 	%r560, %r559, 2;
	add.s32 	%r6, %r544, %r560;
	st.shared.u32 	[%r6+512], %r536;
	add.s32 	%r561, %r540, 160;
	shr.s32 	%r562, %r561, 5;
	add.s32 	%r563, %r562, %r540;
	shl.b32 	%r564, %r563, 2;
	add.s32 	%r7, %r544, %r564;
	st.shared.u32 	[%r7+640], %r537;
	add.s32 	%r565, %r540, 192;
	shr.s32 	%r566, %r565, 5;
	add.s32 	%r567, %r566, %r540;
	shl.b32 	%r568, %r567, 2;
	add.s32 	%r8, %r544, %r568;
	st.shared.u32 	[%r8+768], %r538;
	add.s32 	%r569, %r540, 224;
	shr.s32 	%r570, %r569, 5;
	add.s32 	%r571, %r570, %r540;
	shl.b32 	%r572, %r571, 2;
	add.s32 	%r9, %r544, %r572;
	st.shared.u32 	[%r9+896], %r539;
	bar.warp.sync 	-1;
	mad.lo.s32 	%r573, %r524, 7, %r540;
	shr.s32 	%r574, %r573, 5;
	add.s32 	%r575, %r574, %r573;
	shl.b32 	%r576, %r575, 2;
	add.s32 	%r10, %r544, %r576;
	ld.shared.u32 	%r577, [%r10];
	add.s32 	%r578, %r573, 1;
	shr.s32 	%r579, %r578, 5;
	add.s32 	%r580, %r579, %r573;
	shl.b32 	%r581, %r580, 2;
	add.s32 	%r11, %r544, %r581;
	ld.shared.u32 	%r582, [%r11+4];
	add.s32 	%r583, %r573, 2;
	shr.s32 	%r584, %r583, 5;
	add.s32 	%r585, %r584, %r573;
	shl.b32 	%r586, %r585, 2;
	add.s32 	%r12, %r544, %r586;
	ld.shared.u32 	%r587, [%r12+8];
	add.s32 	%r588, %r573, 3;
	shr.s32 	%r589, %r588, 5;
	add.s32 	%r590, %r589, %r573;
	shl.b32 	%r591, %r590, 2;
	add.s32 	%r13, %r544, %r591;
	ld.shared.u32 	%r592, [%r13+12];
	add.s32 	%r593, %r573, 4;
	shr.s32 	%r594, %r593, 5;
	add.s32 	%r595, %r594, %r573;
	shl.b32 	%r596, %r595, 2;
	add.s32 	%r14, %r544, %r596;
	ld.shared.u32 	%r597, [%r14+16];
	add.s32 	%r598, %r573, 5;
	shr.s32 	%r599, %r598, 5;
	add.s32 	%r600, %r599, %r573;
	shl.b32 	%r601, %r600, 2;
	add.s32 	%r15, %r544, %r601;
	ld.shared.u32 	%r602, [%r15+20];
	add.s32 	%r603, %r573, 6;
	shr.s32 	%r604, %r603, 5;
	add.s32 	%r605, %r604, %r573;
	shl.b32 	%r606, %r605, 2;
	add.s32 	%r16, %r544, %r606;
	ld.shared.u32 	%r607, [%r16+24];
	add.s32 	%r608, %r573, 7;
	shr.s32 	%r609, %r608, 5;
	add.s32 	%r610, %r609, %r573;
	shl.b32 	%r611, %r610, 2;
	add.s32 	%r17, %r544, %r611;
	ld.shared.u32 	%r612, [%r17+28];
	bar.sync 	0;
	shl.b64 	%rd362, %rd359, 3;
	add.s64 	%rd363, %rd1, %rd362;
	ld.global.u64 	%rd364, [%rd363];
	ld.global.u64 	%rd365, [%rd363+256];
	ld.global.u64 	%rd366, [%rd363+512];
	ld.global.u64 	%rd367, [%rd363+768];
	ld.global.u64 	%rd368, [%rd363+1024];
	ld.global.u64 	%rd369, [%rd363+1280];
	ld.global.u64 	%rd370, [%rd363+1536];
	ld.global.u64 	%rd371, [%rd363+1792];
	add.s32 	%r18, %r2, %r543;
	st.shared.u64 	[%r18], %rd364;
	add.s32 	%r19, %r3, %r548;
	st.shared.u64 	[%r19+256], %rd365;
	add.s32 	%r20, %r4, %r552;
	st.shared.u64 	[%r20+512], %rd366;
	add.s32 	%r21, %r5, %r556;
	st.shared.u64 	[%r21+768], %rd367;
	add.s32 	%r22, %r6, %r560;
	st.shared.u64 	[%r22+1024], %rd368;
	add.s32 	%r23, %r7, %r564;
	st.shared.u64 	[%r23+1280], %rd369;
	add.s32 	%r24, %r8, %r568;
	st.shared.u64 	[%r24+1536], %rd370;
	add.s32 	%r25, %r9, %r572;
	st.shared.u64 	[%r25+1792], %rd371;
	bar.warp.sync 	-1;
	add.s32 	%r26, %r10, %r576;
	ld.shared.u64 	%rd372, [%r26];
	add.s32 	%r27, %r11, %r581;
	ld.shared.u64 	%rd373, [%r27+8];
	add.s32 	%r28, %r12, %r586;
	ld.shared.u64 	%rd374, [%r28+16];
	add.s32 	%r29, %r13, %r591;
	ld.shared.u64 	%rd375, [%r29+24];
	add.s32 	%r30, %r14, %r596;
	ld.shared.u64 	%rd376, [%r30+32];
	add.s32 	%r31, %r15, %r601;
	ld.shared.u64 	%rd377, [%r31+40];
	add.s32 	%r32, %r16, %r606;
	ld.shared.u64 	%rd378, [%r32+48];
	add.s32 	%r33, %r17, %r611;
	ld.shared.u64 	%rd379, [%r33+56];
	bar.sync 	0;
	// begin inline asm
	griddepcontrol.launch_dependents;
	// end inline asm
	setp.lt.s32 	%p174, %r1, 64;
	sub.s32 	%r613, 64, %r1;
	mov.b64 	%rd380, -1;
	shl.b64 	%rd381, %rd380, %r613;
	selp.b64 	%rd6, %rd381, -1, %p174;
	and.b64  	%rd382, %rd373, %rd6;
	and.b64  	%rd383, %rd372, %rd6;
	setp.lt.u64 	%p175, %rd382, %rd383;
	selp.b32 	%r614, %r577, %r582, %p175;
	selp.b32 	%r615, %r582, %r577, %p175;
	selp.b64 	%rd384, %rd372, %rd373, %p175;
	selp.b64 	%rd385, %rd373, %rd372, %p175;
	and.b64  	%rd386, %rd375, %rd6;
	and.b64  	%rd387, %rd374, %rd6;
	setp.lt.u64 	%p176, %rd386, %rd387;
	selp.b32 	%r616, %r587, %r592, %p176;
	selp.b32 	%r617, %r592, %r587, %p176;
	selp.b64 	%rd388, %rd374, %rd375, %p176;
	selp.b64 	%rd389, %rd375, %rd374, %p176;
	and.b64  	%rd390, %rd377, %rd6;
	and.b64  	%rd391, %rd376, %rd6;
	setp.lt.u64 	%p177, %rd390, %rd391;
	selp.b32 	%r618, %r597, %r602, %p177;
	selp.b32 	%r619, %r602, %r597, %p177;
	selp.b64 	%rd392, %rd376, %rd377, %p177;
	selp.b64 	%rd393, %rd377, %rd376, %p177;
	and.b64  	%rd394, %rd379, %rd6;
	and.b64  	%rd395, %rd378, %rd6;
	setp.lt.u64 	%p178, %rd394, %rd395;
	selp.b32 	%r620, %r607, %r612, %p178;
	selp.b32 	%r621, %r612, %r607, %p178;
	selp.b64 	%rd396, %rd378, %rd379, %p178;
	selp.b64 	%rd397, %rd379, %rd378, %p178;
	and.b64  	%rd398, %rd389, %rd6;
	and.b64  	%rd399, %rd384, %rd6;
	setp.lt.u64 	%p179, %rd398, %rd399;
	selp.b32 	%r622, %r614, %r617, %p179;
	selp.b32 	%r623, %r617, %r614, %p179;
	selp.b64 	%rd400, %rd384, %rd389, %p179;
	selp.b64 	%rd401, %rd389, %rd384, %p179;
	and.b64  	%rd402, %rd393, %rd6;
	and.b64  	%rd403, %rd388, %rd6;
	setp.lt.u64 	%p180, %rd402, %rd403;
	selp.b32 	%r624, %r616, %r619, %p180;
	selp.b32 	%r625, %r619, %r616, %p180;
	selp.b64 	%rd404, %rd388, %rd393, %p180;
	selp.b64 	%rd405, %rd393, %rd388, %p180;
	and.b64  	%rd406, %rd397, %rd6;
	and.b64  	%rd407, %rd392, %rd6;
	setp.lt.u64 	%p181, %rd406, %rd407;
	selp.b32 	%r626, %r618, %r621, %p181;
	selp.b32 	%r627, %r621, %r618, %p181;
	selp.b64 	%rd408, %rd392, %rd397, %p181;
	selp.b64 	%rd409, %rd397, %rd392, %p181;
	and.b64  	%rd410, %rd401, %rd6;
	and.b64  	%rd411, %rd385, %rd6;
	setp.lt.u64 	%p182, %rd410, %rd411;
	selp.b32 	%r628, %r615, %r623, %p182;
	selp.b32 	%r629, %r623, %r615, %p182;
	selp.b64 	%rd412, %rd385, %rd401, %p182;
	selp.b64 	%rd413, %rd401, %rd385, %p182;
	and.b64  	%rd414, %rd405, %rd6;
	and.b64  	%rd415, %rd400, %rd6;
	setp.lt.u64 	%p183, %rd414, %rd415;
	selp.b32 	%r630, %r622, %r625, %p183;
	selp.b32 	%r631, %r625, %r622, %p183;
	selp.b64 	%rd416, %rd400, %rd405, %p183;
	selp.b64 	%rd417, %rd405, %rd400, %p183;
	and.b64  	%rd418, %rd409, %rd6;
	and.b64  	%rd419, %rd404, %rd6;
	setp.lt.u64 	%p184, %rd418, %rd419;
	selp.b32 	%r632, %r624, %r627, %p184;
	selp.b32 	%r633, %r627, %r624, %p184;
	selp.b64 	%rd420, %rd404, %rd409, %p184;
	selp.b64 	%rd421, %rd409, %rd404, %p184;
	and.b64  	%rd422, %rd396, %rd6;
	and.b64  	%rd423, %rd408, %rd6;
	setp.lt.u64 	%p185, %rd422, %rd423;
	selp.b32 	%r634, %r626, %r620, %p185;
	selp.b32 	%r635, %r620, %r626, %p185;
	selp.b64 	%rd424, %rd408, %rd396, %p185;
	selp.b64 	%rd425, %rd396, %rd408, %p185;
	and.b64  	%rd426, %rd417, %rd6;
	and.b64  	%rd427, %rd412, %rd6;
	setp.lt.u64 	%p186, %rd426, %rd427;
	selp.b32 	%r636, %r628, %r631, %p186;
	selp.b32 	%r637, %r631, %r628, %p186;
	selp.b64 	%rd428, %rd412, %rd417, %p186;
	selp.b64 	%rd429, %rd417, %rd412, %p186;
	and.b64  	%rd430, %rd421, %rd6;
	and.b64  	%rd431, %rd416, %rd6;
	setp.lt.u64 	%p187, %rd430, %rd431;
	selp.b32 	%r638, %r630, %r633, %p187;
	selp.b32 	%r639, %r633, %r630, %p187;
	selp.b64 	%rd432, %rd416, %rd421, %p187;
	selp.b64 	%rd433, %rd421, %rd416, %p187;
	and.b64  	%rd434, %rd425, %rd6;
	and.b64  	%rd435, %rd420, %rd6;
	setp.lt.u64 	%p188, %rd434, %rd435;
	selp.b32 	%r640, %r632, %r635, %p188;
	selp.b32 	%r641, %r635, %r632, %p188;
	selp.b64 	%rd436, %rd420, %rd425, %p188;
	selp.b64 	%rd437, %rd425, %rd420, %p188;
	and.b64  	%rd438, %rd429, %rd6;
	and.b64  	%rd439, %rd413, %rd6;
	setp.lt.u64 	%p189, %rd438, %rd439;
	selp.b32 	%r642, %r629, %r637, %p189;
	selp.b32 	%r643, %r637, %r629, %p189;
	selp.b64 	%rd440, %rd413, %rd429, %p189;
	selp.b64 	%rd441, %rd429, %rd413, %p189;
	and.b64  	%rd442, %rd433, %rd6;
	and.b64  	%rd443, %rd428, %rd6;
	setp.lt.u64 	%p190, %rd442, %rd443;
	selp.b32 	%r644, %r636, %r639, %p190;
	selp.b32 	%r645, %r639, %r636, %p190;
	selp.b64 	%rd444, %rd428, %rd433, %p190;
	selp.b64 	%rd445, %rd433, %rd428, %p190;
	and.b64  	%rd446, %rd437, %rd6;
	and.b64  	%rd447, %rd432, %rd6;
	setp.lt.u64 	%p191, %rd446, %rd447;
	selp.b32 	%r646, %r638, %r641, %p191;
	selp.b32 	%r647, %r641, %r638, %p191;
	selp.b64 	%rd448, %rd432, %rd437, %p191;
	selp.b64 	%rd449, %rd437, %rd432, %p191;
	and.b64  	%rd450, %rd424, %rd6;
	and.b64  	%rd451, %rd436, %rd6;
	setp.lt.u64 	%p192, %rd450, %rd451;
	selp.b32 	%r648, %r640, %r634, %p192;
	selp.b32 	%r649, %r634, %r640, %p192;
	selp.b64 	%rd452, %rd436, %rd424, %p192;
	selp.b64 	%rd453, %rd424, %rd436, %p192;
	and.b64  	%rd454, %rd445, %rd6;
	and.b64  	%rd455, %rd440, %rd6;
	setp.lt.u64 	%p193, %rd454, %rd455;
	selp.b32 	%r650, %r642, %r645, %p193;
	selp.b32 	%r651, %r645, %r642, %p193;
	selp.b64 	%rd456, %rd440, %rd445, %p193;
	selp.b64 	%rd457, %rd445, %rd440, %p193;
	and.b64  	%rd458, %rd449, %rd6;
	and.b64  	%rd459, %rd444, %rd6;
	setp.lt.u64 	%p194, %rd458, %rd459;
	selp.b32 	%r652, %r644, %r647, %p194;
	selp.b32 	%r653, %r647, %r644, %p194;
	selp.b64 	%rd460, %rd444, %rd449, %p194;
	selp.b64 	%rd461, %rd449, %rd444, %p194;
	and.b64  	%rd462, %rd453, %rd6;
	and.b64  	%rd463, %rd448, %rd6;
	setp.lt.u64 	%p195, %rd462, %rd463;
	selp.b32 	%r654, %r646, %r649, %p195;
	selp.b32 	%r655, %r649, %r646, %p195;
	selp.b64 	%rd464, %rd448, %rd453, %p195;
	selp.b64 	%rd465, %rd453, %rd448, %p195;
	and.b64  	%rd466, %rd457, %rd6;
	and.b64  	%rd467, %rd441, %rd6;
	setp.lt.u64 	%p196, %rd466, %rd467;
	selp.b32 	%r656, %r643, %r651, %p196;
	selp.b32 	%r803, %r651, %r643, %p196;
	selp.b64 	%rd468, %rd441, %rd457, %p196;
	selp.b64 	%rd551, %rd457, %rd441, %p196;
	and.b64  	%rd469, %rd461, %rd6;
	and.b64  	%rd470, %rd456, %rd6;
	setp.lt.u64 	%p197, %rd469, %rd470;
	selp.b32 	%r657, %r650, %r653, %p197;
	selp.b32 	%r658, %r653, %r650, %p197;
	selp.b64 	%rd471, %rd456, %rd461, %p197;
	selp.b64 	%rd472, %rd461, %rd456, %p197;
	and.b64  	%rd473, %rd465, %rd6;
	and.b64  	%rd474, %rd460, %rd6;
	setp.lt.u64 	%p198, %rd473, %rd474;
	selp.b32 	%r659, %r652, %r655, %p198;
	selp.b32 	%r660, %r655, %r652, %p198;
	selp.b64 	%rd475, %rd460, %rd465, %p198;
	selp.b64 	%rd476, %rd465, %rd460, %p198;
	and.b64  	%rd477, %rd452, %rd6;
	and.b64  	%rd478, %rd464, %rd6;
	setp.lt.u64 	%p199, %rd477, %rd478;
	selp.b32 	%r796, %r654, %r648, %p199;
	selp.b32 	%r661, %r648, %r654, %p199;
	selp.b64 	%rd544, %rd464, %rd452, %p199;
	selp.b64 	%rd479, %rd452, %rd464, %p199;
	and.b64  	%rd480, %rd472, %rd6;
	and.b64  	%rd481, %rd468, %rd6;
	setp.lt.u64 	%p200, %rd480, %rd481;
	selp.b32 	%r801, %r656, %r658, %p200;
	selp.b32 	%r802, %r658, %r656, %p200;
	selp.b64 	%rd549, %rd468, %rd472, %p200;
	selp.b64 	%rd550, %rd472, %rd468, %p200;
	and.b64  	%rd482, %rd476, %rd6;
	and.b64  	%rd483, %rd471, %rd6;
	setp.lt.u64 	%p201, %rd482, %rd483;
	selp.b32 	%r799, %r657, %r660, %p201;
	selp.b32 	%r800, %r660, %r657, %p201;
	selp.b64 	%rd547, %rd471, %rd476, %p201;
	selp.b64 	%rd548, %rd476, %rd471, %p201;
	and.b64  	%rd484, %rd479, %rd6;
	and.b64  	%rd485, %rd475, %rd6;
	setp.lt.u64 	%p202, %rd484, %rd485;
	selp.b32 	%r797, %r659, %r661, %p202;
	selp.b32 	%r798, %r661, %r659, %p202;
	selp.b64 	%rd545, %rd475, %rd479, %p202;
	selp.b64 	%rd546, %rd479, %rd475, %p202;
	mov.b32 	%r804, 2;
$L__BB9_2:
	mov.u32 	%r50, %r804;
	bar.sync 	0;
	add.s32 	%r662, %r50, -1;
	mov.u32 	%r663, %tid.x;
	shl.b32 	%r664, %r663, 6;
	mov.u32 	%r665, _ZZN3cub18CUB_300001_SM_10006detail10merge_sort30DeviceMergeSortBlockSortKernelINS2_10policy_hubIN6thrust24THRUST_300001_SM_1000_NS10device_ptrIyEEE9Policy600ES8_NS7_IiEES8_SB_m29MostSignificantBitsComparatoryiEEvbT0_T1_T2_T3_T4_PT6_PT7_T5_NS1_7vsmem_tEE19static_temp_storage;
	add.s32 	%r666, %r665, %r664;
	st.shared.v2.u64 	[%r666], {%rd551, %rd550};
	st.shared.v2.u64 	[%r666+16], {%rd549, %rd548};
	st.shared.v2.u64 	[%r666+32], {%rd547, %rd546};
	st.shared.v2.u64 	[%r666+48], {%rd545, %rd544};
	bar.sync 	0;
	neg.s32 	%r667, %r50;
	and.b32  	%r668, %r663, %r667;
	shl.b32 	%r669, %r668, 3;
	shl.b32 	%r670, %r50, 2;
	and.b32  	%r671, %r662, %r663;
	shl.b32 	%r672, %r671, 3;
	min.u32 	%r51, %r672, 2048;
	min.u32 	%r52, %r669, 2048;
	add.s32 	%r673, %r52, %r670;
	min.u32 	%r53, %r673, 2048;
	add.s32 	%r674, %r53, %r670;
	min.u32 	%r54, %r674, 2048;
	sub.s32 	%r675, %r53, %r52;
	sub.s32 	%r676, %r54, %r53;
	setp.lt.s32 	%p203, %r51, %r676;
	sub.s32 	%r677, %r51, %r676;
	selp.b32 	%r807, 0, %r677, %p203;
	min.s32 	%r805, %r675, %r51;
	setp.ge.s32 	%p204, %r807, %r805;
	@%p204 bra 	$L__BB9_5;
	add.s32 	%r57, %r53, %r51;
$L__BB9_4:
	sub.s32 	%r678, %r805, %r807;
	shr.u32 	%r679, %r678, 31;
	add.s32 	%r680, %r678, %r679;
	shr.s32 	%r681, %r680, 1;
	add.s32 	%r682, %r681, %r807;
	add.s32 	%r683, %r682, %r52;
	shl.b32 	%r684, %r683, 3;
	add.s32 	%r686, %r665, %r684;
	ld.shared.u64 	%rd486, [%r686];
	not.b32 	%r687, %r682;
	add.s32 	%r688, %r57, %r687;
	shl.b32 	%r689, %r688, 3;
	add.s32 	%r690, %r665, %r689;
	ld.shared.u64 	%rd487, [%r690];
	and.b64  	%rd488, %rd487, %rd6;
	and.b64  	%rd489, %rd486, %rd6;
	setp.lt.u64 	%p205, %rd488, %rd489;
	add.s32 	%r691, %r682, 1;
	selp.b32 	%r807, %r807, %r691, %p205;
	selp.b32 	%r805, %r682, %r805, %p205;
	setp.lt.s32 	%p206, %r807, %r805;
	@%p206 bra 	$L__BB9_4;
$L__BB9_5:
	add.s32 	%r63, %r807, %r52;
	add.s32 	%r692, %r53, %r51;
	sub.s32 	%r64, %r692, %r807;
	shl.b32 	%r693, %r63, 3;
	add.s32 	%r65, %r665, %r693;
	ld.shared.u64 	%rd555, [%r65];
	shl.b32 	%r695, %r64, 3;
	add.s32 	%r66, %r665, %r695;
	ld.shared.u64 	%rd552, [%r66];
	setp.ge.s32 	%p208, %r64, %r54;
	mov.pred 	%p248, 0;
	@%p208 bra 	$L__BB9_8;
	setp.ge.s32 	%p210, %r63, %r53;
	mov.pred 	%p248, -1;
	@%p210 bra 	$L__BB9_8;
	and.b64  	%rd490, %rd552, %rd6;
	and.b64  	%rd491, %rd555, %rd6;
	setp.lt.u64 	%p248, %rd490, %rd491;
$L__BB9_8:
	selp.b64 	%rd551, %rd552, %rd555, %p248;
	selp.u32 	%r696, 1, 0, %p248;
	add.s32 	%r67, %r64, %r696;
	not.pred 	%p211, %p248;
	selp.u32 	%r697, 1, 0, %p211;
	add.s32 	%r68, %r63, %r697;
	selp.b32 	%r69, %r64, %r63, %p248;
	@%p211 bra 	$L__BB9_10;
	ld.shared.u64 	%rd552, [%r66+8];
	bra.uni 	$L__BB9_11;
$L__BB9_10:
	ld.shared.u64 	%rd555, [%r65+8];
$L__BB9_11:
	setp.ge.s32 	%p213, %r67, %r54;
	mov.pred 	%p249, 0;
	@%p213 bra 	$L__BB9_14;
	setp.ge.s32 	%p215, %r68, %r53;
	mov.pred 	%p249, -1;
	@%p215 bra 	$L__BB9_14;
	and.b64  	%rd492, %rd552, %rd6;
	and.b64  	%rd493, %rd555, %rd6;
	setp.lt.u64 	%p249, %rd492, %rd493;
$L__BB9_14:
	selp.b64 	%rd550, %rd552, %rd555, %p249;
	selp.u32 	%r698, 1, 0, %p249;
	add.s32 	%r70, %r67, %r698;
	not.pred 	%p216, %p249;
	selp.u32 	%r699, 1, 0, %p216;
	add.s32 	%r71, %r68, %r699;
	selp.b32 	%r72, %r67, %r68, %p249;
	@%p249 bra 	$L__BB9_16;
	shl.b32 	%r700, %r71, 3;
	add.s32 	%r702, %r665, %r700;
	ld.shared.u64 	%rd555, [%r702];
	bra.uni 	$L__BB9_17;
$L__BB9_16:
	shl.b32 	%r703, %r70, 3;
	add.s32 	%r705, %r665, %r703;
	ld.shared.u64 	%rd552, [%r705];
$L__BB9_17:
	setp.ge.s32 	%p218, %r70, %r54;
	mov.pred 	%p250, 0;
	@%p218 bra 	$L__BB9_20;
	setp.ge.s32 	%p220, %r71, %r53;
	mov.pred 	%p250, -1;
	@%p220 bra 	$L__BB9_20;
	and.b64  	%rd494, %rd552, %rd6;
	and.b64  	%rd495, %rd555, %rd6;
	setp.lt.u64 	%p250, %rd494, %rd495;
$L__BB9_20:
	selp.b64 	%rd549, %rd552, %rd555, %p250;
	selp.u32 	%r706, 1, 0, %p250;
	add.s32 	%r73, %r70, %r706;
	not.pred 	%p221, %p250;
	selp.u32 	%r707, 1, 0, %p221;
	add.s32 	%r74, %r71, %r707;
	selp.b32 	%r75, %r70, %r71, %p250;
	@%p250 bra 	$L__BB9_22;
	shl.b32 	%r708, %r74, 3;
	mov.u32 	%r709, _ZZN3cub18CUB_300001_SM_10006detail10merge_sort30DeviceMergeSortBlockSortKernelINS2_10policy_hubIN6thrust24THRUST_300001_SM_1000_NS10device_ptrIyEEE9Policy600ES8_NS7_IiEES8_SB_m29MostSignificantBitsComparatoryiEEvbT0_T1_T2_T3_T4_PT6_PT7_T5_NS1_7vsmem_tEE19static_temp_storage;
	add.s32 	%r710, %r709, %r708;
	ld.shared.u64 	%rd555, [%r710];
	bra.uni 	$L__BB9_23;
$L__BB9_22:
	shl.b32 	%r711, %r73, 3;
	mov.u32 	%r712, _ZZN3cub18CUB_300001_SM_10006detail10merge_sort30DeviceMergeSortBlockSortKernelINS2_10policy_hubIN6thrust24THRUST_300001_SM_1000_NS10device_ptrIyEEE9Policy600ES8_NS7_IiEES8_SB_m29MostSignificantBitsComparatoryiEEvbT0_T1_T2_T3_T4_PT6_PT7_T5_NS1_7vsmem_tEE19static_temp_storage;
	add.s32 	%r713, %r712, %r711;
	ld.shared.u64 	%rd552, [%r713];
$L__BB9_23:
	setp.ge.s32 	%p223, %r73, %r54;
	mov.pred 	%p251, 0;
	@%p223 bra 	$L__BB9_26;
	setp.ge.s32 	%p225, %r74, %r53;
	mov.pred 	%p251, -1;
	@%p225 bra 	$L__BB9_26;
	and.b64  	%rd496, %rd552, %rd6;
	and.b64  	%rd497, %rd555, %rd6;
	setp.lt.u64 	%p251, %rd496, %rd497;
$L__BB9_26:
	selp.b64 	%rd548, %rd552, %rd555, %p251;
	selp.u32 	%r714, 1, 0, %p251;
	add.s32 	%r76, %r73, %r714;
	not.pred 	%p226, %p251;
	selp.u32 	%r715, 1, 0, %p226;
	add.s32 	%r77, %r74, %r715;
	selp.b32 	%r78, %r73, %r74, %p251;
	@%p251 bra 	$L__BB9_28;
	shl.b32 	%r716, %r77, 3;
	mov.u32 	%r717, _ZZN3cub18CUB_300001_SM_10006detail10merge_sort30DeviceMergeSortBlockSortKernelINS2_10policy_hubIN6thrust24THRUST_300001_SM_1000_NS10device_ptrIyEEE9Policy600ES8_NS7_IiEES8_SB_m29MostSignificantBitsComparatoryiEEvbT0_T1_T2_T3_T4_PT6_PT7_T5_NS1_7vsmem_tEE19static_temp_storage;
	add.s32 	%r718, %r717, %r716;
	ld.shared.u64 	%rd555, [%r718];
	bra.uni 	$L__BB9_29;
$L__BB9_28:
	shl.b32 	%r719, %r76, 3;
	mov.u32 	%r720, _ZZN3cub18CUB_300001_SM_10006detail10merge_sort30DeviceMergeSortBlockSortKernelINS2_10policy_hubIN6thrust24THRUST_300001_SM_1000_NS10device_ptrIyEEE9Policy600ES8_NS7_IiEES8_SB_m29MostSignificantBitsComparatoryiEEvbT0_T1_T2_T3_T4_PT6_PT7_T5_NS1_7vsmem_tEE19static_temp_storage;
	add.s32 	%r721, %r720, %r719;
	ld.shared.u64 	%rd552, [%r721];
$L__BB9_29:
	setp.ge.s32 	%p228, %r76, %r54;
	mov.pred 	%p252, 0;
	@%p228 bra 	$L__BB9_32;
	setp.ge.s32 	%p230, %r77, %r53;
	mov.pred 	%p252, -1;
	@%p230 bra 	$L__BB9_32;
	and.b64  	%rd498, %rd552, %rd6;
	and.b64  	%rd499, %rd555, %rd6;
	setp.lt.u64 	%p252, %rd498, %rd499;
$L__BB9_32:
	selp.b64 	%rd547, %rd552, %rd555, %p252;
	selp.u32 	%r722, 1, 0, %p252;
	add.s32 	%r79, %r76, %r722;
	not.pred 	%p231, %p252;
	selp.u32 	%r723, 1, 0, %p231;
	add.s32 	%r80, %r77, %r723;
	selp.b32 	%r81, %r76, %r77, %p252;
	@%p252 bra 	$L__BB9_34;
	shl.b32 	%r724, %r80, 3;
	mov.u32 	%r725, _ZZN3cub18CUB_300001_SM_10006detail10merge_sort30DeviceMergeSortBlockSortKernelINS2_10policy_hubIN6thrust24THRUST_300001_SM_1000_NS10device_ptrIyEEE9Policy600ES8_NS7_IiEES8_SB_m29MostSignificantBitsComparatoryiEEvbT0_T1_T2_T3_T4_PT6_PT7_T5_NS1_7vsmem_tEE19static_temp_storage;
	add.s32 	%r726, %r725, %r724;
	ld.shared.u64 	%rd555, [%r726];
	bra.uni 	$L__BB9_35;
$L__BB9_34:
	shl.b32 	%r727, %r79, 3;
	mov.u32 	%r728, _ZZN3cub18CUB_300001_SM_10006detail10merge_sort30DeviceMergeSortBlockSortKernelINS2_10policy_hubIN6thrust24THRUST_300001_SM_1000_NS10device_ptrIyEEE9Policy600ES8_NS7_IiEES8_SB_m29MostSignificantBitsComparatoryiEEvbT0_T1_T2_T3_T4_PT6_PT7_T5_NS1_7vsmem_tEE19static_temp_storage;
	add.s32 	%r729, %r728, %r727;
	ld.shared.u64 	%rd552, [%r729];
$L__BB9_35:
	setp.ge.s32 	%p233, %r79, %r54;
	mov.pred 	%p253, 0;
	@%p233 bra 	$L__BB9_38;
	setp.ge.s32 	%p235, %r80, %r53;
	mov.pred 	%p253, -1;
	@%p235 bra 	$L__BB9_38;
	and.b64  	%rd500, %rd552, %rd6;
	and.b64  	%rd501, %rd555, %rd6;
	setp.lt.u64 	%p253, %rd500, %rd501;
$L__BB9_38:
	selp.b64 	%rd546, %rd552, %rd555, %p253;
	selp.u32 	%r730, 1, 0, %p253;
	add.s32 	%r82, %r79, %r730;
	not.pred 	%p236, %p253;
	selp.u32 	%r731, 1, 0, %p236;
	add.s32 	%r83, %r80, %r731;
	selp.b32 	%r84, %r79, %r80, %p253;
	@%p253 bra 	$L__BB9_40;
	shl.b32 	%r732, %r83, 3;
	mov.u32 	%r733, _ZZN3cub18CUB_300001_SM_10006detail10merge_sort30DeviceMergeSortBlockSortKernelINS2_10policy_hubIN6thrust24THRUST_300001_SM_1000_NS10device_ptrIyEEE9Policy600ES8_NS7_IiEES8_SB_m29MostSignificantBitsComparatoryiEEvbT0_T1_T2_T3_T4_PT6_PT7_T5_NS1_7vsmem_tEE19static_temp_storage;
	add.s32 	%r734, %r733, %r732;
	ld.shared.u64 	%rd555, [%r734];
	bra.uni 	$L__BB9_41;
$L__BB9_40:
	shl.b32 	%r735, %r82, 3;
	mov.u32 	%r736, _ZZN3cub18CUB_300001_SM_10006detail10merge_sort30DeviceMergeSortBlockSortKernelINS2_10policy_hubIN6thrust24THRUST_300001_SM_1000_NS10device_ptrIyEEE9Policy600ES8_NS7_IiEES8_SB_m29MostSignificantBitsComparatoryiEEvbT0_T1_T2_T3_T4_PT6_PT7_T5_NS1_7vsmem_tEE19static_temp_storage;
	add.s32 	%r737, %r736, %r735;
	ld.shared.u64 	%rd552, [%r737];
$L__BB9_41:
	setp.ge.s32 	%p238, %r82, %r54;
	mov.pred 	%p254, 0;
	@%p238 bra 	$L__BB9_44;
	setp.ge.s32 	%p240, %r83, %r53;
	mov.pred 	%p254, -1;
	@%p240 bra 	$L__BB9_44;
	and.b64  	%rd502, %rd552, %rd6;
	and.b64  	%rd503, %rd555, %rd6;
	setp.lt.u64 	%p254, %rd502, %rd503;
$L__BB9_44:
	selp.b64 	%rd545, %rd552, %rd555, %p254;
	selp.u32 	%r738, 1, 0, %p254;
	add.s32 	%r85, %r82, %r738;
	not.pred 	%p241, %p254;
	selp.u32 	%r739, 1, 0, %p241;
	add.s32 	%r86, %r83, %r739;
	selp.b32 	%r87, %r82, %r83, %p254;
	@%p254 bra 	$L__BB9_46;
	shl.b32 	%r740, %r86, 3;
	mov.u32 	%r741, _ZZN3cub18CUB_300001_SM_10006detail10merge_sort30DeviceMergeSortBlockSortKernelINS2_10policy_hubIN6thrust24THRUST_300001_SM_1000_NS10device_ptrIyEEE9Policy600ES8_NS7_IiEES8_SB_m29MostSignificantBitsComparatoryiEEvbT0_T1_T2_T3_T4_PT6_PT7_T5_NS1_7vsmem_tEE19static_temp_storage;
	add.s32 	%r742, %r741, %r740;
	ld.shared.u64 	%rd555, [%r742];
	bra.uni 	$L__BB9_47;
$L__BB9_46:
	shl.b32 	%r743, %r85, 3;
	mov.u32 	%r744, _ZZN3cub18CUB_300001_SM_10006detail10merge_sort30DeviceMergeSortBlockSortKernelINS2_10policy_hubIN6thrust24THRUST_300001_SM_1000_NS10device_ptrIyEEE9Policy600ES8_NS7_IiEES8_SB_m29MostSignificantBitsComparatoryiEEvbT0_T1_T2_T3_T4_PT6_PT7_T5_NS1_7vsmem_tEE19static_temp_storage;
	add.s32 	%r745, %r744, %r743;
	ld.shared.u64 	%rd552, [%r745];
$L__BB9_47:
	setp.ge.s32 	%p243, %r85, %r54;
	mov.pred 	%p255, 0;
	@%p243 bra 	$L__BB9_50;
	setp.ge.s32 	%p245, %r86, %r53;
	mov.pred 	%p255, -1;
	@%p245 bra 	$L__BB9_50;
	and.b64  	%rd504, %rd552, %rd6;
	and.b64  	%rd505, %rd555, %rd6;
	setp.lt.u64 	%p255, %rd504, %rd505;
$L__BB9_50:
	selp.b64 	%rd544, %rd552, %rd555, %p255;
	selp.b32 	%r746, %r85, %r86, %p255;
	bar.sync 	0;
	mov.u32 	%r747, %tid.x;
	shl.b32 	%r748, %r747, 6;
	mov.u32 	%r749, _ZZN3cub18CUB_300001_SM_10006detail10merge_sort30DeviceMergeSortBlockSortKernelINS2_10policy_hubIN6thrust24THRUST_300001_SM_1000_NS10device_ptrIyEEE9Policy600ES8_NS7_IiEES8_SB_m29MostSignificantBitsComparatoryiEEvbT0_T1_T2_T3_T4_PT6_PT7_T5_NS1_7vsmem_tEE19static_temp_storage;
	add.s32 	%r750, %r749, %r748;
	shl.b32 	%r751, %r747, 5;
	sub.s32 	%r752, %r750, %r751;
	st.shared.v4.u32 	[%r752], {%r803, %r802, %r801, %r800};
	st.shared.v4.u32 	[%r752+16], {%r799, %r798, %r797, %r796};
	bar.sync 	0;
	shl.b32 	%r753, %r69, 2;
	add.s32 	%r754, %r749, %r753;
	ld.shared.u32 	%r803, [%r754];
	shl.b32 	%r755, %r72, 2;
	add.s32 	%r756, %r749, %r755;
	ld.shared.u32 	%r802, [%r756];
	shl.b32 	%r757, %r75, 2;
	add.s32 	%r758, %r749, %r757;
	ld.shared.u32 	%r801, [%r758];
	shl.b32 	%r759, %r78, 2;
	add.s32 	%r760, %r749, %r759;
	ld.shared.u32 	%r800, [%r760];
	shl.b32 	%r761, %r81, 2;
	add.s32 	%r762, %r749, %r761;
	ld.shared.u32 	%r799, [%r762];
	shl.b32 	%r763, %r84, 2;
	add.s32 	%r764, %r749, %r763;
	ld.shared.u32 	%r798, [%r764];
	shl.b32 	%r765, %r87, 2;
	add.s32 	%r766, %r749, %r765;
	ld.shared.u32 	%r797, [%r766];
	shl.b32 	%r767, %r746, 2;
	add.s32 	%r768, %r749, %r767;
	ld.shared.u32 	%r796, [%r768];
	shl.b32 	%r804, %r50, 1;
	setp.lt.u32 	%p246, %r50, 129;
	@%p246 bra 	$L__BB9_2;
	ld.param.s8 	%rs3, [_ZN3cub18CUB_300001_SM_10006detail10merge_sort30DeviceMergeSortBlockSortKernelINS2_10policy_hubIN6thrust24THRUST_300001_SM_1000_NS10device_ptrIyEEE9Policy600ES8_NS7_IiEES8_SB_m29MostSignificantBitsComparatoryiEEvbT0_T1_T2_T3_T4_PT6_PT7_T5_NS1_7vsmem_tE_param_0];
	bar.sync 	0;
	setp.eq.s16 	%p247, %rs3, 0;
	@%p247 bra 	$L__BB9_53;
	st.shared.u64 	[%r26], %rd551;
	st.shared.u64 	[%r27+8], %rd550;
	st.shared.u64 	[%r28+16], %rd549;
	st.shared.u64 	[%r29+24], %rd548;
	st.shared.u64 	[%r30+32], %rd547;
	st.shared.u64 	[%r31+40], %rd546;
	st.shared.u64 	[%r32+48], %rd545;
	st.shared.u64 	[%r33+56], %rd544;
	bar.warp.sync 	-1;
	ld.shared.u64 	%rd506, [%r18];
	ld.shared.u64 	%rd507, [%r19+256];
	ld.shared.u64 	%rd508, [%r20+512];
	ld.shared.u64 	%rd509, [%r21+768];
	ld.shared.u64 	%rd510, [%r22+1024];
	ld.shared.u64 	%rd511, [%r23+1280];
	ld.shared.u64 	%rd512, [%r24+1536];
	ld.shared.u64 	%rd513, [%r25+1792];
	shl.b32 	%r770, %r747, 3;
	and.b32  	%r771, %r770, 7936;
	cvt.u64.u32 	%rd514, %r771;
	and.b32  	%r772, %r747, 31;
	cvt.u64.u32 	%rd515, %r772;
	mov.u32 	%r773, %ctaid.x;
	mul.wide.u32 	%rd516, %r773, 2048;
	or.b64  	%rd517, %rd516, %rd515;
	add.s64 	%rd518, %rd517, %rd514;
	shl.b64 	%rd519, %rd518, 3;
	add.s64 	%rd520, %rd3, %rd519;
	st.global.u64 	[%rd520], %rd506;
	st.global.u64 	[%rd520+256], %rd507;
	st.global.u64 	[%rd520+512], %rd508;
	st.global.u64 	[%rd520+768], %rd509;
	st.global.u64 	[%rd520+1024], %rd510;
	st.global.u64 	[%rd520+1280], %rd511;
	st.global.u64 	[%rd520+1536], %rd512;
	st.global.u64 	[%rd520+1792], %rd513;
	bar.sync 	0;
	st.shared.u32 	[%r10], %r803;
	st.shared.u32 	[%r11+4], %r802;
	st.shared.u32 	[%r12+8], %r801;
	st.shared.u32 	[%r13+12], %r800;
	st.shared.u32 	[%r14+16], %r799;
	st.shared.u32 	[%r15+20], %r798;
	st.shared.u32 	[%r16+24], %r797;
	st.shared.u32 	[%r17+28], %r796;
	bar.warp.sync 	-1;
	ld.shared.u32 	%r774, [%r2];
	ld.shared.u32 	%r775, [%r3+128];
	ld.shared.u32 	%r776, [%r4+256];
	ld.shared.u32 	%r777, [%r5+384];
	ld.shared.u32 	%r778, [%r6+512];
	ld.shared.u32 	%r779, [%r7+640];
	ld.shared.u32 	%r780, [%r8+768];
	ld.shared.u32 	%r781, [%r9+896];
	shl.b64 	%rd521, %rd518, 2;
	add.s64 	%rd522, %rd4, %rd521;
	st.global.u32 	[%rd522], %r774;
	st.global.u32 	[%rd522+128], %r775;
	st.global.u32 	[%rd522+256], %r776;
	st.global.u32 	[%rd522+384], %r777;
	st.global.u32 	[%rd522+512], %r778;
	st.global.u32 	[%rd522+640], %r779;
	st.global.u32 	[%rd522+768], %r780;
	st.global.u32 	[%rd522+896], %r781;
	bra.uni 	$L__BB9_222;
$L__BB9_53:
	ld.param.u64 	%rd543, [_ZN3cub18CUB_300001_SM_10006detail10merge_sort30DeviceMergeSortBlockSortKernelINS2_10policy_hubIN6thrust24THRUST_300001_SM_1000_NS10device_ptrIyEEE9Policy600ES8_NS7_IiEES8_SB_m29MostSignificantBitsComparatoryiEEvbT0_T1_T2_T3_T4_PT6_PT7_T5_NS1_7vsmem_tE_param_7];
	ld.param.u64 	%rd541, [_ZN3cub18CUB_300001_SM_10006detail10merge_sort30DeviceMergeSortBlockSortKernelINS2_10policy_hubIN6thrust24THRUST_300001_SM_1000_NS10device_ptrIyEEE9Policy600ES8_NS7_IiEES8_SB_m29MostSignificantBitsComparatoryiEEvbT0_T1_T2_T3_T4_PT6_PT7_T5_NS1_7vsmem_tE_param_6];
	st.shared.u64 	[%r26], %rd551;
	st.shared.u64 	[%r27+8], %rd550;
	st.shared.u64 	[%r28+16], %rd549;
	st.shared.u64 	[%r29+24], %rd548;
	st.shared.u64 	[%r30+32], %rd547;
	st.shared.u64 	[%r31+40], %rd546;
	st.shared.u64 	[%r32+48], %rd545;
	st.shared.u64 	[%r33+56], %rd544;
	bar.warp.sync 	-1;
	ld.shared.u64 	%rd523, [%r18];
	ld.shared.u64 	%rd524, [%r19+256];
	ld.shared.u64 	%rd525, [%r20+512];
	ld.shared.u64 	%rd526, [%r21+768];
	ld.shared.u64 	%rd527, [%r22+1024];
	ld.shared.u64 	%rd528, [%r23+1280];
	ld.shared.u64 	%rd529, [%r24+1536];
	ld.shared.u64 	%rd530, [%r25+1792];
	cvta.to.global.u64 	%rd531, %rd541;
	mov.u32 	%r782, %ctaid.x;
	mul.wide.u32 	%rd532, %r782, 2048;
	shl.b32 	%r784, %r747, 3;
	and.b32  	%r785, %r784, 7936;
	and.b32  	%r786, %r747, 31;
	or.b32  	%r787, %r785, %r786;
	cvt.u64.u32 	%rd533, %r787;
	add.s64 	%rd534, %rd532, %rd533;
	shl.b64 	%rd535, %rd534, 3;
	add.s64 	%rd536, %rd531, %rd535;
	st.global.u64 	[%rd536], %rd523;
	st.global.u64 	[%rd536+256], %rd524;
	st.global.u64 	[%rd536+512], %rd525;
	st.global.u64 	[%rd536+768], %rd526;
	st.global.u64 	[%rd536+1024], %rd527;
	st.global.u64 	[%rd536+1280], %rd528;
	st.global.u64 	[%rd536+1536], %rd529;
	st.global.u64 	[%rd536+1792], %rd530;
	bar.sync 	0;
	st.shared.u32 	[%r10], %r803;
	st.shared.u32 	[%r11+4], %r802;
	st.shared.u32 	[%r12+8], %r801;
	st.shared.u32 	[%r13+12], %r800;
	st.shared.u32 	[%r14+16], %r799;
	st.shared.u32 	[%r15+20], %r798;
	st.shared.u32 	[%r16+24], %r797;
	st.shared.u32 	[%r17+28], %r796;
	bar.warp.sync 	-1;
	ld.shared.u32 	%r788, [%r2];
	ld.shared.u32 	%r789, [%r3+128];
	ld.shared.u32 	%r790, [%r4+256];
	ld.shared.u32 	%r791, [%r5+384];
	ld.shared.u32 	%r792, [%r6+512];
	ld.shared.u32 	%r793, [%r7+640];
	ld.shared.u32 	%r794, [%r8+768];
	ld.shared.u32 	%r795, [%r9+896];
	cvta.to.global.u64 	%rd537, %rd543;
	shl.b64 	%rd538, %rd534, 2;
	add.s64 	%rd539, %rd537, %rd538;
	st.global.u32 	[%rd539], %r788;
	st.global.u32 	[%rd539+128], %r789;
	st.global.u32 	[%rd539+256], %r790;
	st.global.u32 	[%rd539+384], %r791;
	st.global.u32 	[%rd539+512], %r792;
	st.global.u32 	[%rd539+640], %r793;
	st.global.u32 	[%rd539+768], %r794;
	st.global.u32 	[%rd539+896], %r795;
	bra.uni 	$L__BB9_222;
$L__BB9_54:
	cvt.u32.u64 	%r279, %rd5;
	cvt.u32.u64 	%r280, %rd193;
	sub.s32 	%r281, %r280, %r279;
	min.s32 	%r97, %r281, 2048;
	// begin inline asm
	griddepcontrol.wait;
	// end inline asm
	shl.b64 	%rd203, %rd5, 2;
	add.s64 	%rd204, %rd2, %rd203;
	mov.u32 	%r282, %tid.x;
	ld.global.u32 	%r815, [%rd204];
	and.b32  	%r283, %r282, 31;
	shl.b32 	%r99, %r282, 3;
	and.b32  	%r100, %r99, 7936;
	or.b32  	%r101, %r100, %r283;
	setp.ge.s32 	%p34, %r101, %r97;
	shl.b32 	%r284, %r101, 2;
	cvt.u64.u32 	%rd205, %r284;
	add.s64 	%rd61, %rd204, %rd205;
	mov.u32 	%r808, %r815;
	@%p34 bra 	$L__BB9_56;
	ld.global.u32 	%r808, [%rd61];
$L__BB9_56:
	add.s32 	%r104, %r101, 32;
	setp.ge.s32 	%p35, %r104, %r97;
	mov.u32 	%r809, %r815;
	@%p35 bra 	$L__BB9_58;
	ld.global.u32 	%r809, [%rd61+128];
$L__BB9_58:
	add.s32 	%r107, %r101, 64;
	setp.ge.s32 	%p36, %r107, %r97;
	mov.u32 	%r810, %r815;
	@%p36 bra 	$L__BB9_60;
	ld.global.u32 	%r810, [%rd61+256];
$L__BB9_60:
	add.s32 	%r110, %r101, 96;
	setp.ge.s32 	%p37, %r110, %r97;
	mov.u32 	%r811, %r815;
	@%p37 bra 	$L__BB9_62;
	ld.global.u32 	%r811, [%rd61+384];
$L__BB9_62:
	add.s32 	%r113, %r101, 128;
	setp.ge.s32 	%p38, %r113, %r97;
	mov.u32 	%r812, %r815;
	@%p38 bra 	$L__BB9_64;
	ld.global.u32 	%r812, [%rd61+512];
$L__BB9_64:
	add.s32 	%r116, %r101, 160;
	setp.ge.s32 	%p39, %r116, %r97;
	mov.u32 	%r813, %r815;
	@%p39 bra 	$L__BB9_66;
	ld.global.u32 	%r813, [%rd61+640];
$L__BB9_66:
	add.s32 	%r285, %r101, 192;
	setp.ge.s32 	%p40, %r285, %r97;
	mov.u32 	%r814, %r815;
	@%p40 bra 	$L__BB9_68;
	ld.global.u32 	%r814, [%rd61+768];
$L__BB9_68:
	add.s32 	%r286, %r101, 224;
	setp.ge.s32 	%p41, %r286, %r97;
	@%p41 bra 	$L__BB9_70;
	ld.global.u32 	%r815, [%rd61+896];
$L__BB9_70:
	setp.ge.s32 	%p42, %r101, %r97;
	// begin inline asm
	mov.u32 %r287, %laneid;
	// end inline asm
	add.s32 	%r288, %r287, %r100;
	shr.s32 	%r289, %r288, 5;
	add.s32 	%r123, %r289, %r288;
	shl.b32 	%r290, %r123, 2;
	mov.u32 	%r291, _ZZN3cub18CUB_300001_SM_10006detail10merge_sort30DeviceMergeSortBlockSortKernelINS2_10policy_hubIN6thrust24THRUST_300001_SM_1000_NS10device_ptrIyEEE9Policy600ES8_NS7_IiEES8_SB_m29MostSignificantBitsComparatoryiEEvbT0_T1_T2_T3_T4_PT6_PT7_T5_NS1_7vsmem_tEE19static_temp_storage;
	add.s32 	%r124, %r291, %r290;
	st.shared.u32 	[%r124], %r808;
	add.s32 	%r292, %r288, 32;
	shr.s32 	%r293, %r292, 5;
	add.s32 	%r125, %r293, %r288;
	shl.b32 	%r294, %r125, 2;
	add.s32 	%r126, %r291, %r294;
	st.shared.u32 	[%r126+128], %r809;
	add.s32 	%r295, %r288, 64;
	shr.s32 	%r296, %r295, 5;
	add.s32 	%r127, %r296, %r288;
	shl.b32 	%r297, %r127, 2;
	add.s32 	%r128, %r291, %r297;
	st.shared.u32 	[%r128+256], %r810;
	add.s32 	%r298, %r288, 96;
	shr.s32 	%r299, %r298, 5;
	add.s32 	%r129, %r299, %r288;
	shl.b32 	%r300, %r129, 2;
	add.s32 	%r130, %r291, %r300;
	st.shared.u32 	[%r130+384], %r811;
	add.s32 	%r301, %r288, 128;
	shr.s32 	%r302, %r301, 5;
	add.s32 	%r131, %r302, %r288;
	shl.b32 	%r303, %r131, 2;
	add.s32 	%r132, %r291, %r303;
	st.shared.u32 	[%r132+512], %r812;
	add.s32 	%r304, %r288, 160;
	shr.s32 	%r305, %r304, 5;
	add.s32 	%r133, %r305, %r288;
	shl.b32 	%r306, %r133, 2;
	add.s32 	%r134, %r291, %r306;
	st.shared.u32 	[%r134+640], %r813;
	add.s32 	%r307, %r288, 192;
	shr.s32 	%r308, %r307, 5;
	add.s32 	%r135, %r308, %r288;
	shl.b32 	%r309, %r135, 2;
	add.s32 	%r136, %r291, %r309;
	st.shared.u32 	[%r136+768], %r814;
	add.s32 	%r310, %r288, 224;
	shr.s32 	%r311, %r310, 5;
	add.s32 	%r137, %r311, %r288;
	shl.b32 	%r312, %r137, 2;
	add.s32 	%r138, %r291, %r312;
	st.shared.u32 	[%r138+896], %r815;
	bar.warp.sync 	-1;
	mad.lo.s32 	%r313, %r287, 7, %r288;
	shr.s32 	%r314, %r313, 5;
	add.s32 	%r139, %r314, %r313;
	shl.b32 	%r315, %r139, 2;
	add.s32 	%r140, %r291, %r315;
	ld.shared.u32 	%r824, [%r140];
	add.s32 	%r316, %r313, 1;
	shr.s32 	%r317, %r316, 5;
	add.s32 	%r142, %r317, %r313;
	shl.b32 	%r318, %r142, 2;
	add.s32 	%r143, %r291, %r318;
	ld.shared.u32 	%r825, [%r143+4];
	add.s32 	%r319, %r313, 2;
	shr.s32 	%r320, %r319, 5;
	add.s32 	%r145, %r320, %r313;
	shl.b32 	%r321, %r145, 2;
	add.s32 	%r146, %r291, %r321;
	ld.shared.u32 	%r826, [%r146+8];
	add.s32 	%r322, %r313, 3;
	shr.s32 	%r323, %r322, 5;
	add.s32 	%r148, %r323, %r313;
	shl.b32 	%r324, %r148, 2;
	add.s32 	%r149, %r291, %r324;
	ld.shared.u32 	%r827, [%r149+12];
	add.s32 	%r325, %r313, 4;
	shr.s32 	%r326, %r325, 5;
	add.s32 	%r151, %r326, %r313;
	shl.b32 	%r327, %r151, 2;
	add.s32 	%r152, %r291, %r327;
	ld.shared.u32 	%r828, [%r152+16];
	add.s32 	%r328, %r313, 5;
	shr.s32 	%r329, %r328, 5;
	add.s32 	%r154, %r329, %r313;
	shl.b32 	%r330, %r154, 2;
	add.s32 	%r155, %r291, %r330;
	ld.shared.u32 	%r829, [%r155+20];
	add.s32 	%r331, %r313, 6;
	shr.s32 	%r332, %r331, 5;
	add.s32 	%r157, %r332, %r313;
	shl.b32 	%r333, %r157, 2;
	add.s32 	%r158, %r291, %r333;
	ld.shared.u32 	%r830, [%r158+24];
	add.s32 	%r334, %r313, 7;
	shr.s32 	%r335, %r334, 5;
	add.s32 	%r160, %r335, %r313;
	shl.b32 	%r336, %r160, 2;
	add.s32 	%r161, %r291, %r336;
	ld.shared.u32 	%r831, [%r161+28];
	bar.sync 	0;
	shl.b64 	%rd206, %rd5, 3;
	add.s64 	%rd207, %rd1, %rd206;
	ld.global.u64 	%rd573, [%rd207];
	shl.b32 	%r337, %r101, 3;
	cvt.u64.u32 	%rd208, %r337;
	add.s64 	%rd63, %rd207, %rd208;
	mov.u64 	%rd566, %rd573;
	@%p42 bra 	$L__BB9_72;
	ld.global.u64 	%rd566, [%rd63];
$L__BB9_72:
	setp.ge.s32 	%p43, %r104, %r97;
	mov.u64 	%rd567, %rd573;
	@%p43 bra 	$L__BB9_74;
	ld.global.u64 	%rd567, [%rd63+256];
$L__BB9_74:
	setp.ge.s32 	%p44, %r107, %r97;
	mov.u64 	%rd568, %rd573;
	@%p44 bra 	$L__BB9_76;
	ld.global.u64 	%rd568, [%rd63+512];
$L__BB9_76:
	setp.ge.s32 	%p45, %r110, %r97;
	mov.u64 	%rd569, %rd573;
	@%p45 bra 	$L__BB9_78;
	ld.global.u64 	%rd569, [%rd63+768];
$L__BB9_78:
	setp.ge.s32 	%p46, %r113, %r97;
	mov.u64 	%rd570, %rd573;
	@%p46 bra 	$L__BB9_80;
	ld.global.u64 	%rd570, [%rd63+1024];
$L__BB9_80:
	setp.ge.s32 	%p47, %r116, %r97;
	mov.u64 	%rd571, %rd573;
	@%p47 bra 	$L__BB9_82;
	ld.global.u64 	%rd571, [%rd63+1280];
$L__BB9_82:
	add.s32 	%r338, %r101, 192;
	setp.ge.s32 	%p48, %r338, %r97;
	mov.u64 	%rd572, %rd573;
	@%p48 bra 	$L__BB9_84;
	ld.global.u64 	%rd572, [%rd63+1536];
$L__BB9_84:
	add.s32 	%r339, %r101, 224;
	setp.ge.s32 	%p49, %r339, %r97;
	@%p49 bra 	$L__BB9_86;
	ld.global.u64 	%rd573, [%rd63+1792];
$L__BB9_86:
	add.s32 	%r163, %r124, %r290;
	st.shared.u64 	[%r163], %rd566;
	add.s32 	%r164, %r126, %r294;
	st.shared.u64 	[%r164+256], %rd567;
	add.s32 	%r165, %r128, %r297;
	st.shared.u64 	[%r165+512], %rd568;
	add.s32 	%r166, %r130, %r300;
	st.shared.u64 	[%r166+768], %rd569;
	add.s32 	%r167, %r132, %r303;
	st.shared.u64 	[%r167+1024], %rd570;
	add.s32 	%r168, %r134, %r306;
	st.shared.u64 	[%r168+1280], %rd571;
	add.s32 	%r169, %r136, %r309;
	st.shared.u64 	[%r169+1536], %rd572;
	add.s32 	%r170, %r138, %r312;
	st.shared.u64 	[%r170+1792], %rd573;
	bar.warp.sync 	-1;
	add.s32 	%r171, %r140, %r315;
	ld.shared.u64 	%rd601, [%r171];
	add.s32 	%r172, %r143, %r318;
	ld.shared.u64 	%rd81, [%r172+8];
	add.s32 	%r173, %r146, %r321;
	ld.shared.u64 	%rd82, [%r173+16];
	add.s32 	%r174, %r149, %r324;
	ld.shared.u64 	%rd83, [%r174+24];
	add.s32 	%r175, %r152, %r327;
	ld.shared.u64 	%rd84, [%r175+32];
	add.s32 	%r176, %r155, %r330;
	ld.shared.u64 	%rd85, [%r176+40];
	add.s32 	%r177, %r158, %r333;
	ld.shared.u64 	%rd86, [%r177+48];
	add.s32 	%r178, %r161, %r336;
	ld.shared.u64 	%rd87, [%r178+56];
	bar.sync 	0;
	// begin inline asm
	griddepcontrol.launch_dependents;
	// end inline asm
	setp.lt.s32 	%p50, %r1, 64;
	sub.s32 	%r356, 64, %r1;
	mov.b64 	%rd209, -1;
	shl.b64 	%rd210, %rd209, %r356;
	selp.b64 	%rd88, %rd210, -1, %p50;
	add.s32 	%r357, %r99, 1;
	setp.ge.u32 	%p51, %r357, %r97;
	mov.u64 	%rd592, %rd601;
	mov.u64 	%rd576, %rd601;
	@%p51 bra 	$L__BB9_88;
	and.b64  	%rd211, %rd601, %rd88;
	and.b64  	%rd212, %rd81, %rd88;
	setp.lt.u64 	%p52, %rd211, %rd212;
	selp.b64 	%rd576, %rd81, %rd601, %p52;
	mov.u64 	%rd592, %rd81;
$L__BB9_88:
	add.s32 	%r358, %r99, 2;
	setp.ge.u32 	%p53, %r358, %r97;
	mov.u64 	%rd578, %rd576;
	@%p53 bra 	$L__BB9_90;
	and.b64  	%rd213, %rd576, %rd88;
	and.b64  	%rd214, %rd82, %rd88;
	setp.lt.u64 	%p54, %rd213, %rd214;
	selp.b64 	%rd578, %rd82, %rd576, %p54;
	mov.u64 	%rd576, %rd82;
$L__BB9_90:
	add.s32 	%r359, %r99, 3;
	setp.ge.u32 	%p55, %r359, %r97;
	mov.u64 	%rd580, %rd578;
	@%p55 bra 	$L__BB9_92;
	and.b64  	%rd215, %rd578, %rd88;
	and.b64  	%rd216, %rd83, %rd88;
	setp.lt.u64 	%p56, %rd215, %rd216;
	selp.b64 	%rd580, %rd83, %rd578, %p56;
	mov.u64 	%rd578, %rd83;
$L__BB9_92:
	add.s32 	%r360, %r99, 4;
	setp.ge.u32 	%p57, %r360, %r97;
	mov.u64 	%rd582, %rd580;
	@%p57 bra 	$L__BB9_94;
	and.b64  	%rd217, %rd580, %rd88;
	and.b64  	%rd218, %rd84, %rd88;
	setp.lt.u64 	%p58, %rd217, %rd218;
	selp.b64 	%rd582, %rd84, %rd580, %p58;
	mov.u64 	%rd580, %rd84;
$L__BB9_94:
	add.s32 	%r361, %r99, 5;
	setp.ge.u32 	%p59, %r361, %r97;
	mov.u64 	%rd584, %rd582;
	@%p59 bra 	$L__BB9_96;
	and.b64  	%rd219, %rd582, %rd88;
	and.b64  	%rd220, %rd85, %rd88;
	setp.lt.u64 	%p60, %rd219, %rd220;
	selp.b64 	%rd584, %rd85, %rd582, %p60;
	mov.u64 	%rd582, %rd85;
$L__BB9_96:
	add.s32 	%r362, %r99, 6;
	setp.ge.u32 	%p61, %r362, %r97;
	mov.u64 	%rd585, %rd584;
	@%p61 bra 	$L__BB9_98;
	and.b64  	%rd221, %rd584, %rd88;
	and.b64  	%rd222, %rd86, %rd88;
	setp.lt.u64 	%p62, %rd221, %rd222;
	selp.b64 	%rd585, %rd86, %rd584, %p62;
	mov.u64 	%rd584, %rd86;
$L__BB9_98:
	add.s32 	%r363, %r99, 7;
	setp.lt.u32 	%p63, %r363, %r97;
	selp.b64 	%rd594, %rd87, %rd585, %p63;
	setp.ge.u32 	%p64, %r99, %r97;
	@%p64 bra 	$L__BB9_100;
	and.b64  	%rd223, %rd592, %rd88;
	and.b64  	%rd224, %rd601, %rd88;
	setp.lt.u64 	%p65, %rd223, %rd224;
	selp.b64 	%rd225, %rd601, %rd592, %p65;
	selp.b64 	%rd226, %rd592, %rd601, %p65;
	selp.b32 	%r364, %r825, %r824, %p65;
	selp.b32 	%r365, %r824, %r825, %p65;
	and.b64  	%rd227, %rd578, %rd88;
	and.b64  	%rd228, %rd576, %rd88;
	setp.lt.u64 	%p66, %rd227, %rd228;
	selp.b64 	%rd229, %rd576, %rd578, %p66;
	selp.b64 	%rd230, %rd578, %rd576, %p66;
	selp.b32 	%r366, %r827, %r826, %p66;
	selp.b32 	%r367, %r826, %r827, %p66;
	and.b64  	%rd231, %rd582, %rd88;
	and.b64  	%rd232, %rd580, %rd88;
	setp.lt.u64 	%p67, %rd231, %rd232;
	selp.b64 	%rd233, %rd580, %rd582, %p67;
	selp.b64 	%rd234, %rd582, %rd580, %p67;
	selp.b32 	%r368, %r829, %r828, %p67;
	selp.b32 	%r369, %r828, %r829, %p67;
	and.b64  	%rd235, %rd594, %rd88;
	and.b64  	%rd236, %rd584, %rd88;
	setp.lt.u64 	%p68, %rd235, %rd236;
	selp.b64 	%rd237, %rd584, %rd594, %p68;
	selp.b64 	%rd238, %rd594, %rd584, %p68;
	selp.b32 	%r370, %r831, %r830, %p68;
	selp.b32 	%r371, %r830, %r831, %p68;
	and.b64  	%rd239, %rd230, %rd88;
	and.b64  	%rd240, %rd225, %rd88;
	setp.lt.u64 	%p69, %rd239, %rd240;
	selp.b64 	%rd241, %rd225, %rd230, %p69;
	selp.b64 	%rd242, %rd230, %rd225, %p69;
	selp.b32 	%r372, %r366, %r365, %p69;
	selp.b32 	%r373, %r365, %r366, %p69;
	and.b64  	%rd243, %rd234, %rd88;
	and.b64  	%rd244, %rd229, %rd88;
	setp.lt.u64 	%p70, %rd243, %rd244;
	selp.b64 	%rd245, %rd229, %rd234, %p70;
	selp.b64 	%rd246, %rd234, %rd229, %p70;
	selp.b32 	%r374, %r368, %r367, %p70;
	selp.b32 	%r375, %r367, %r368, %p70;
	and.b64  	%rd247, %rd238, %rd88;
	and.b64  	%rd248, %rd233, %rd88;
	setp.lt.u64 	%p71, %rd247, %rd248;
	selp.b64 	%rd249, %rd233, %rd238, %p71;
	selp.b64 	%rd250, %rd238, %rd233, %p71;
	selp.b32 	%r376, %r370, %r369, %p71;
	selp.b32 	%r377, %r369, %r370, %p71;
	and.b64  	%rd251, %rd242, %rd88;
	and.b64  	%rd252, %rd226, %rd88;
	setp.lt.u64 	%p72, %rd251, %rd252;
	selp.b64 	%rd253, %rd226, %rd242, %p72;
	selp.b64 	%rd254, %rd242, %rd226, %p72;
	selp.b32 	%r378, %r372, %r364, %p72;
	selp.b32 	%r379, %r364, %r372, %p72;
	and.b64  	%rd255, %rd246, %rd88;
	and.b64  	%rd256, %rd241, %rd88;
	setp.lt.u64 	%p73, %rd255, %rd256;
	selp.b64 	%rd257, %rd241, %rd246, %p73;
	selp.b64 	%rd258, %rd246, %rd241, %p73;
	selp.b32 	%r380, %r374, %r373, %p73;
	selp.b32 	%r381, %r373, %r374, %p73;
	and.b64  	%rd259, %rd250, %rd88;
	and.b64  	%rd260, %rd245, %rd88;
	setp.lt.u64 	%p74, %rd259, %rd260;
	selp.b64 	%rd261, %rd245, %rd250, %p74;
	selp.b64 	%rd262, %rd250, %rd245, %p74;
	selp.b32 	%r382, %r376, %r375, %p74;
	selp.b32 	%r383, %r375, %r376, %p74;
	and.b64  	%rd263, %rd237, %rd88;
	and.b64  	%rd264, %rd249, %rd88;
	setp.lt.u64 	%p75, %rd263, %rd264;
	selp.b64 	%rd265, %rd249, %rd237, %p75;
	selp.b64 	%rd266, %rd237, %rd249, %p75;
	selp.b32 	%r384, %r371, %r377, %p75;
	selp.b32 	%r385, %r377, %r371, %p75;
	and.b64  	%rd267, %rd258, %rd88;
	and.b64  	%rd268, %rd253, %rd88;
	setp.lt.u64 	%p76, %rd267, %rd268;
	selp.b64 	%rd269, %rd253, %rd258, %p76;
	selp.b64 	%rd270, %rd258, %rd253, %p76;
	selp.b32 	%r386, %r380, %r379, %p76;
	selp.b32 	%r387, %r379, %r380, %p76;
	and.b64  	%rd271, %rd262, %rd88;
	and.b64  	%rd272, %rd257, %rd88;
	setp.lt.u64 	%p77, %rd271, %rd272;
	selp.b64 	%rd273, %rd257, %rd262, %p77;
	selp.b64 	%rd274, %rd262, %rd257, %p77;
	selp.b32 	%r388, %r382, %r381, %p77;
	selp.b32 	%r389, %r381, %r382, %p77;
	and.b64  	%rd275, %rd266, %rd88;
	and.b64  	%rd276, %rd261, %rd88;
	setp.lt.u64 	%p78, %rd275, %rd276;
	selp.b64 	%rd277, %rd261, %rd266, %p78;
	selp.b64 	%rd278, %rd266, %rd261, %p78;
	selp.b32 	%r390, %r384, %r383, %p78;
	selp.b32 	%r391, %r383, %r384, %p78;
	and.b64  	%rd279, %rd270, %rd88;
	and.b64  	%rd280, %rd254, %rd88;
	setp.lt.u64 	%p79, %rd279, %rd280;
	selp.b64 	%rd281, %rd254, %rd270, %p79;
	selp.b64 	%rd282, %rd270, %rd254, %p79;
	selp.b32 	%r392, %r386, %r378, %p79;
	selp.b32 	%r393, %r378, %r386, %p79;
	and.b64  	%rd283, %rd274, %rd88;
	and.b64  	%rd284, %rd269, %rd88;
	setp.lt.u64 	%p80, %rd283, %rd284;
	selp.b64 	%rd285, %rd269, %rd274, %p80;
	selp.b64 	%rd286, %rd274, %rd269, %p80;
	selp.b32 	%r394, %r388, %r387, %p80;
	selp.b32 	%r395, %r387, %r388, %p80;
	and.b64  	%rd287, %rd278, %rd88;
	and.b64  	%rd288, %rd273, %rd88;
	setp.lt.u64 	%p81, %rd287, %rd288;
	selp.b64 	%rd289, %rd273, %rd278, %p81;
	selp.b64 	%rd290, %rd278, %rd273, %p81;
	selp.b32 	%r396, %r390, %r389, %p81;
	selp.b32 	%r397, %r389, %r390, %p81;
	and.b64  	%rd291, %rd265, %rd88;
	and.b64  	%rd292, %rd277, %rd88;
	setp.lt.u64 	%p82, %rd291, %rd292;
	selp.b64 	%rd293, %rd277, %rd265, %p82;
	selp.b64 	%rd294, %rd265, %rd277, %p82;
	selp.b32 	%r398, %r385, %r391, %p82;
	selp.b32 	%r399, %r391, %r385, %p82;
	and.b64  	%rd295, %rd286, %rd88;
	and.b64  	%rd296, %rd281, %rd88;
	setp.lt.u64 	%p83, %rd295, %rd296;
	selp.b64 	%rd297, %rd281, %rd286, %p83;
	selp.b64 	%rd298, %rd286, %rd281, %p83;
	selp.b32 	%r400, %r394, %r393, %p83;
	selp.b32 	%r401, %r393, %r394, %p83;
	and.b64  	%rd299, %rd290, %rd88;
	and.b64  	%rd300, %rd285, %rd88;
	setp.lt.u64 	%p84, %rd299, %rd300;
	selp.b64 	%rd301, %rd285, %rd290, %p84;
	selp.b64 	%rd302, %rd290, %rd285, %p84;
	selp.b32 	%r402, %r396, %r395, %p84;
	selp.b32 	%r403, %r395, %r396, %p84;
	and.b64  	%rd303, %rd294, %rd88;
	and.b64  	%rd304, %rd289, %rd88;
	setp.lt.u64 	%p85, %rd303, %rd304;
	selp.b64 	%rd305, %rd289, %rd294, %p85;
	selp.b64 	%rd306, %rd294, %rd289, %p85;
	selp.b32 	%r404, %r398, %r397, %p85;
	selp.b32 	%r405, %r397, %r398, %p85;
	and.b64  	%rd307, %rd298, %rd88;
	and.b64  	%rd308, %rd282, %rd88;
	setp.lt.u64 	%p86, %rd307, %rd308;
	selp.b64 	%rd309, %rd282, %rd298, %p86;
	selp.b64 	%rd601, %rd298, %rd282, %p86;
	selp.b32 	%r824, %r400, %r392, %p86;
	selp.b32 	%r406, %r392, %r400, %p86;
	and.b64  	%rd310, %rd302, %rd88;
	and.b64  	%rd311, %rd297, %rd88;
	setp.lt.u64 	%p87, %rd310, %rd311;
	selp.b64 	%rd312, %rd297, %rd302, %p87;
	selp.b64 	%rd313, %rd302, %rd297, %p87;
	selp.b32 	%r407, %r402, %r401, %p87;
	selp.b32 	%r408, %r401, %r402, %p87;
	and.b64  	%rd314, %rd306, %rd88;
	and.b64  	%rd315, %rd301, %rd88;
	setp.lt.u64 	%p88, %rd314, %rd315;
	selp.b64 	%rd316, %rd301, %rd306, %p88;
	selp.b64 	%rd317, %rd306, %rd301, %p88;
	selp.b32 	%r409, %r404, %r403, %p88;
	selp.b32 	%r410, %r403, %r404, %p88;
	and.b64  	%rd318, %rd293, %rd88;
	and.b64  	%rd319, %rd305, %rd88;
	setp.lt.u64 	%p89, %rd318, %rd319;
	selp.b64 	%rd594, %rd305, %rd293, %p89;
	selp.b64 	%rd320, %rd293, %rd305, %p89;
	selp.b32 	%r411, %r399, %r405, %p89;
	selp.b32 	%r831, %r405, %r399, %p89;
	and.b64  	%rd321, %rd313, %rd88;
	and.b64  	%rd322, %rd309, %rd88;
	setp.lt.u64 	%p90, %rd321, %rd322;
	selp.b64 	%rd576, %rd309, %rd313, %p90;
	selp.b64 	%rd592, %rd313, %rd309, %p90;
	selp.b32 	%r825, %r407, %r406, %p90;
	selp.b32 	%r826, %r406, %r407, %p90;
	and.b64  	%rd323, %rd317, %rd88;
	and.b64  	%rd324, %rd312, %rd88;
	setp.lt.u64 	%p91, %rd323, %rd324;
	selp.b64 	%rd580, %rd312, %rd317, %p91;
	selp.b64 	%rd578, %rd317, %rd312, %p91;
	selp.b32 	%r827, %r409, %r408, %p91;
	selp.b32 	%r828, %r408, %r409, %p91;
	and.b64  	%rd325, %rd320, %rd88;
	and.b64  	%rd326, %rd316, %rd88;
	setp.lt.u64 	%p92, %rd325, %rd326;
	selp.b64 	%rd584, %rd316, %rd320, %p92;
	selp.b64 	%rd582, %rd320, %rd316, %p92;
	selp.b32 	%r829, %r411, %r410, %p92;
	selp.b32 	%r830, %r410, %r411, %p92;
$L__BB9_100:
	mov.b32 	%r832, 2;
$L__BB9_101:
	mov.u32 	%r203, %r832;
	bar.sync 	0;
	add.s32 	%r413, %r203, -1;
	mov.u32 	%r414, %tid.x;
	shl.b32 	%r415, %r414, 6;
	mov.u32 	%r416, _ZZN3cub18CUB_300001_SM_10006detail10merge_sort30DeviceMergeSortBlockSortKernelINS2_10policy_hubIN6thrust24THRUST_300001_SM_1000_NS10device_ptrIyEEE9Policy600ES8_NS7_IiEES8_SB_m29MostSignificantBitsComparatoryiEEvbT0_T1_T2_T3_T4_PT6_PT7_T5_NS1_7vsmem_tEE19static_temp_storage;
	add.s32 	%r417, %r416, %r415;
	st.shared.v2.u64 	[%r417], {%rd601, %rd592};
	st.shared.v2.u64 	[%r417+16], {%rd576, %rd578};
	st.shared.v2.u64 	[%r417+32], {%rd580, %rd582};
	st.shared.v2.u64 	[%r417+48], {%rd584, %rd594};
	bar.sync 	0;
	neg.s32 	%r418, %r203;
	and.b32  	%r419, %r414, %r418;
	shl.b32 	%r420, %r419, 3;
	shl.b32 	%r421, %r203, 2;
	and.b32  	%r422, %r413, %r414;
	shl.b32 	%r423, %r422, 3;
	min.s32 	%r204, %r423, %r97;
	min.s32 	%r205, %r420, %r97;
	add.s32 	%r424, %r205, %r421;
	min.s32 	%r206, %r424, %r97;
	add.s32 	%r425, %r206, %r421;
	min.s32 	%r207, %r425, %r97;
	sub.s32 	%r426, %r206, %r205;
	sub.s32 	%r427, %r207, %r206;
	setp.lt.s32 	%p93, %r204, %r427;
	sub.s32 	%r428, %r204, %r427;
	selp.b32 	%r835, 0, %r428, %p93;
	min.s32 	%r833, %r426, %r204;
	setp.ge.s32 	%p94, %r835, %r833;
	@%p94 bra 	$L__BB9_103;
$L__BB9_102:
	sub.s32 	%r429, %r833, %r835;
	shr.u32 	%r430, %r429, 31;
	add.s32 	%r431, %r429, %r430;
	shr.s32 	%r432, %r431, 1;
	add.s32 	%r433, %r432, %r835;
	add.s32 	%r434, %r433, %r205;
	shl.b32 	%r435, %r434, 3;
	add.s32 	%r437, %r416, %r435;
	ld.shared.u64 	%rd327, [%r437];
	not.b32 	%r438, %r433;
	add.s32 	%r439, %r206, %r204;
	add.s32 	%r440, %r439, %r438;
	shl.b32 	%r441, %r440, 3;
	add.s32 	%r442, %r416, %r441;
	ld.shared.u64 	%rd328, [%r442];
	and.b64  	%rd329, %rd328, %rd88;
	and.b64  	%rd330, %rd327, %rd88;
	setp.lt.u64 	%p95, %rd329, %rd330;
	add.s32 	%r443, %r433, 1;
	selp.b32 	%r835, %r835, %r443, %p95;
	selp.b32 	%r833, %r433, %r833, %p95;
	setp.lt.s32 	%p96, %r835, %r833;
	@%p96 bra 	$L__BB9_102;
$L__BB9_103:
	add.s32 	%r215, %r835, %r205;
	add.s32 	%r444, %r206, %r204;
	sub.s32 	%r216, %r444, %r835;
	shl.b32 	%r445, %r215, 3;
	add.s32 	%r217, %r416, %r445;
	ld.shared.u64 	%rd605, [%r217];
	shl.b32 	%r447, %r216, 3;
	add.s32 	%r218, %r416, %r447;
	ld.shared.u64 	%rd602, [%r218];
	setp.ge.s32 	%p98, %r216, %r207;
	mov.pred 	%p256, 0;
	@%p98 bra 	$L__BB9_106;
	setp.ge.s32 	%p100, %r215, %r206;
	mov.pred 	%p256, -1;
	@%p100 bra 	$L__BB9_106;
	and.b64  	%rd331, %rd602, %rd88;
	and.b64  	%rd332, %rd605, %rd88;
	setp.lt.u64 	%p256, %rd331, %rd332;
$L__BB9_106:
	selp.b64 	%rd601, %rd602, %rd605, %p256;
	selp.u32 	%r448, 1, 0, %p256;
	add.s32 	%r219, %r216, %r448;
	not.pred 	%p101, %p256;
	selp.u32 	%r449, 1, 0, %p101;
	add.s32 	%r220, %r215, %r449;
	selp.b32 	%r221, %r216, %r215, %p256;
	@%p101 bra 	$L__BB9_108;
	ld.shared.u64 	%rd602, [%r218+8];
	bra.uni 	$L__BB9_109;
$L__BB9_108:
	ld.shared.u64 	%rd605, [%r217+8];
$L__BB9_109:
	setp.ge.s32 	%p103, %r219, %r207;
	mov.pred 	%p257, 0;
	@%p103 bra 	$L__BB9_112;
	setp.ge.s32 	%p105, %r220, %r206;
	mov.pred 	%p257, -1;
	@%p105 bra 	$L__BB9_112;
	and.b64  	%rd333, %rd602, %rd88;
	and.b64  	%rd334, %rd605, %rd88;
	setp.lt.u64 	%p257, %rd333, %rd334;
$L__BB9_112:
	selp.b64 	%rd592, %rd602, %rd605, %p257;
	selp.u32 	%r450, 1, 0, %p257;
	add.s32 	%r222, %r219, %r450;
	not.pred 	%p106, %p257;
	selp.u32 	%r451, 1, 0, %p106;
	add.s32 	%r223, %r220, %r451;
	selp.b32 	%r224, %r219, %r220, %p257;
	@%p257 bra 	$L__BB9_114;
	shl.b32 	%r452, %r223, 3;
	mov.u32 	%r453, _ZZN3cub18CUB_300001_SM_10006detail10merge_sort30DeviceMergeSortBlockSortKernelINS2_10policy_hubIN6thrust24THRUST_300001_SM_1000_NS10device_ptrIyEEE9Policy600ES8_NS7_IiEES8_SB_m29MostSignificantBitsComparatoryiEEvbT0_T1_T2_T3_T4_PT6_PT7_T5_NS1_7vsmem_tEE19static_temp_storage;
	add.s32 	%r454, %r453, %r452;
	ld.shared.u64 	%rd605, [%r454];
	bra.uni 	$L__BB9_115;
$L__BB9_114:
	shl.b32 	%r455, %r222, 3;
	mov.u32 	%r456, _ZZN3cub18CUB_300001_SM_10006detail10merge_sort30DeviceMergeSortBlockSortKernelINS2_10policy_hubIN6thrust24THRUST_300001_SM_1000_NS10device_ptrIyEEE9Policy600ES8_NS7_IiEES8_SB_m29MostSignificantBitsComparatoryiEEvbT0_T1_T2_T3_T4_PT6_PT7_T5_NS1_7vsmem_tEE19static_temp_storage;
	add.s32 	%r457, %r456, %r455;
	ld.shared.u64 	%rd602, [%r457];
$L__BB9_115:
	setp.ge.s32 	%p108, %r222, %r207;
	mov.pred 	%p258, 0;
	@%p108 bra 	$L__BB9_118;
	setp.ge.s32 	%p110, %r223, %r206;
	mov.pred 	%p258, -1;
	@%p110 bra 	$L__BB9_118;
	and.b64  	%rd335, %rd602, %rd88;
	and.b64  	%rd336, %rd605, %rd88;
	setp.lt.u64 	%p258, %rd335, %rd336;
$L__BB9_118:
	selp.b64 	%rd576, %rd602, %rd605, %p258;
	selp.u32 	%r458, 1, 0, %p258;
	add.s32 	%r225, %r222, %r458;
	not.pred 	%p111, %p258;
	selp.u32 	%r459, 1, 0, %p111;
	add.s32 	%r226, %r223, %r459;
	selp.b32 	%r227, %r222, %r223, %p258;
	@%p258 bra 	$L__BB9_120;
	shl.b32 	%r460, %r226, 3;
	mov.u32 	%r461, _ZZN3cub18CUB_300001_SM_10006detail10merge_sort30DeviceMergeSortBlockSortKernelINS2_10policy_hubIN6thrust24THRUST_300001_SM_1000_NS10device_ptrIyEEE9Policy600ES8_NS7_IiEES8_SB_m29MostSignificantBitsComparatoryiEEvbT0_T1_T2_T3_T4_PT6_PT7_T5_NS1_7vsmem_tEE19static_temp_storage;
	add.s32 	%r462, %r461, %r460;
	ld.shared.u64 	%rd605, [%r462];
	bra.uni 	$L__BB9_121;
$L__BB9_120:
	shl.b32 	%r463, %r225, 3;
	mov.u32 	%r464, _ZZN3cub18CUB_300001_SM_10006detail10merge_sort30DeviceMergeSortBlockSortKernelINS2_10policy_hubIN6thrust24THRUST_300001_SM_1000_NS10device_ptrIyEEE9Policy600ES8_NS7_IiEES8_SB_m29MostSignificantBitsComparatoryiEEvbT0_T1_T2_T3_T4_PT6_PT7_T5_NS1_7vsmem_tEE19static_temp_storage;
	add.s32 	%r465, %r464, %r463;
	ld.shared.u64 	%rd602, [%r465];
$L__BB9_121:
	setp.ge.s32 	%p113, %r225, %r207;
	mov.pred 	%p259, 0;
	@%p113 bra 	$L__BB9_124;
	setp.ge.s32 	%p115, %r226, %r206;
	mov.pred 	%p259, -1;
	@%p115 bra 	$L__BB9_124;
	and.b64  	%rd337, %rd602, %rd88;
	and.b64  	%rd338, %rd605, %rd88;
	setp.lt.u64 	%p259, %rd337, %rd338;
$L__BB9_124:
	selp.b64 	%rd578, %rd602, %rd605, %p259;
	selp.u32 	%r466, 1, 0, %p259;
	add.s32 	%r228, %r225, %r466;
	not.pred 	%p116, %p259;
	selp.u32 	%r467, 1, 0, %p116;
	add.s32 	%r229, %r226, %r467;
	selp.b32 	%r230, %r225, %r226, %p259;
	@%p259 bra 	$L__BB9_126;
	shl.b32 	%r468, %r229, 3;
	mov.u32 	%r469, _ZZN3cub18CUB_300001_SM_10006detail10merge_sort30DeviceMergeSortBlockSortKernelINS2_10policy_hubIN6thrust24THRUST_300001_SM_1000_NS10device_ptrIyEEE9Policy600ES8_NS7_IiEES8_SB_m29MostSignificantBitsComparatoryiEEvbT0_T1_T2_T3_T4_PT6_PT7_T5_NS1_7vsmem_tEE19static_temp_storage;
	add.s32 	%r470, %r469, %r468;
	ld.shared.u64 	%rd605, [%r470];
	bra.uni 	$L__BB9_127;
$L__BB9_126:
	shl.b32 	%r471, %r228, 3;
	mov.u32 	%r472, _ZZN3cub18CUB_300001_SM_10006detail10merge_sort30DeviceMergeSortBlockSortKernelINS2_10policy_hubIN6thrust24THRUST_300001_SM_1000_NS10device_ptrIyEEE9Policy600ES8_NS7_IiEES8_SB_m29MostSignificantBitsComparatoryiEEvbT0_T1_T2_T3_T4_PT6_PT7_T5_NS1_7vsmem_tEE19static_temp_storage;
	add.s32 	%r473, %r472, %r471;
	ld.shared.u64 	%rd602, [%r473];
$L__BB9_127:
	setp.ge.s32 	%p118, %r228, %r207;
	mov.pred 	%p260, 0;
	@%p118 bra 	$L__BB9_130;
	setp.ge.s32 	%p120, %r229, %r206;
	mov.pred 	%p260, -1;
	@%p120 bra 	$L__BB9_130;
	and.b64  	%rd339, %rd602, %rd88;
	and.b64  	%rd340, %rd605, %rd88;
	setp.lt.u64 	%p260, %rd339, %rd340;
$L__BB9_130:
	selp.b64 	%rd580, %rd602, %rd605, %p260;
	selp.u32 	%r474, 1, 0, %p260;
	add.s32 	%r231, %r228, %r474;
	not.pred 	%p121, %p260;
	selp.u32 	%r475, 1, 0, %p121;
	add.s32 	%r232, %r229, %r475;
	selp.b32 	%r233, %r228, %r229, %p260;
	@%p260 bra 	$L__BB9_132;
	shl.b32 	%r476, %r232, 3;
	mov.u32 	%r477, _ZZN3cub18CUB_300001_SM_10006detail10merge_sort30DeviceMergeSortBlockSortKernelINS2_10policy_hubIN6thrust24THRUST_300001_SM_1000_NS10device_ptrIyEEE9Policy600ES8_NS7_IiEES8_SB_m29MostSignificantBitsComparatoryiEEvbT0_T1_T2_T3_T4_PT6_PT7_T5_NS1_7vsmem_tEE19static_temp_storage;
	add.s32 	%r478, %r477, %r476;
	ld.shared.u64 	%rd605, [%r478];
	bra.uni 	$L__BB9_133;
$L__BB9_132:
	shl.b32 	%r479, %r231, 3;
	mov.u32 	%r480, _ZZN3cub18CUB_300001_SM_10006detail10merge_sort30DeviceMergeSortBlockSortKernelINS2_10policy_hubIN6thrust24THRUST_300001_SM_1000_NS10device_ptrIyEEE9Policy600ES8_NS7_IiEES8_SB_m29MostSignificantBitsComparatoryiEEvbT0_T1_T2_T3_T4_PT6_PT7_T5_NS1_7vsmem_tEE19static_temp_storage;
	add.s32 	%r481, %r480, %r479;
	ld.shared.u64 	%rd602, [%r481];
$L__BB9_133:
	setp.ge.s32 	%p123, %r231, %r207;
	mov.pred 	%p261, 0;
	@%p123 bra 	$L__BB9_136;
	setp.ge.s32 	%p125, %r232, %r206;
	mov.pred 	%p261, -1;
	@%p125 bra 	$L__BB9_136;
	and.b64  	%rd341, %rd602, %rd88;
	and.b64  	%rd342, %rd605, %rd88;
	setp.lt.u64 	%p261, %rd341, %rd342;
$L__BB9_136:
	selp.b64 	%rd582, %rd602, %rd605, %p261;
	selp.u32 	%r482, 1, 0, %p261;
	add.s32 	%r234, %r231, %r482;
	not.pred 	%p126, %p261;
	selp.u32 	%r483, 1, 0, %p126;
	add.s32 	%r235, %r232, %r483;
	selp.b32 	%r236, %r231, %r232, %p261;
	@%p261 bra 	$L__BB9_138;
	shl.b32 	%r484, %r235, 3;
	mov.u32 	%r485, _ZZN3cub18CUB_300001_SM_10006detail10merge_sort30DeviceMergeSortBlockSortKernelINS2_10policy_hubIN6thrust24THRUST_300001_SM_1000_NS10device_ptrIyEEE9Policy600ES8_NS7_IiEES8_SB_m29MostSignificantBitsComparatoryiEEvbT0_T1_T2_T3_T4_PT6_PT7_T5_NS1_7vsmem_tEE19static_temp_storage;
	add.s32 	%r486, %r485, %r484;
	ld.shared.u64 	%rd605, [%r486];
	bra.uni 	$L__BB9_139;
$L__BB9_138:
	shl.b32 	%r487, %r234, 3;
	mov.u32 	%r488, _ZZN3cub18CUB_300001_SM_10006detail10merge_sort30DeviceMergeSortBlockSortKernelINS2_10policy_hubIN6thrust24THRUST_300001_SM_1000_NS10device_ptrIyEEE9Policy600ES8_NS7_IiEES8_SB_m29MostSignificantBitsComparatoryiEEvbT0_T1_T2_T3_T4_PT6_PT7_T5_NS1_7vsmem_tEE19static_temp_storage;
	add.s32 	%r489, %r488, %r487;
	ld.shared.u64 	%rd602, [%r489];
$L__BB9_139:
	setp.ge.s32 	%p128, %r234, %r207;
	mov.pred 	%p262, 0;
	@%p128 bra 	$L__BB9_142;
	setp.ge.s32 	%p130, %r235, %r206;
	mov.pred 	%p262, -1;
	@%p130 bra 	$L__BB9_142;
	and.b64  	%rd343, %rd602, %rd88;
	and.b64  	%rd344, %rd605, %rd88;
	setp.lt.u64 	%p262, %rd343, %rd344;
$L__BB9_142:
	selp.b64 	%rd584, %rd602, %rd605, %p262;
	selp.u32 	%r490, 1, 0, %p262;
	add.s32 	%r237, %r234, %r490;
	not.pred 	%p131, %p262;
	selp.u32 	%r491, 1, 0, %p131;
	add.s32 	%r238, %r235, %r491;
	selp.b32 	%r239, %r234, %r235, %p262;
	@%p262 bra 	$L__BB9_144;
	shl.b32 	%r492, %r238, 3;
	mov.u32 	%r493, _ZZN3cub18CUB_300001_SM_10006detail10merge_sort30DeviceMergeSortBlockSortKernelINS2_10policy_hubIN6thrust24THRUST_300001_SM_1000_NS10device_ptrIyEEE9Policy600ES8_NS7_IiEES8_SB_m29MostSignificantBitsComparatoryiEEvbT0_T1_T2_T3_T4_PT6_PT7_T5_NS1_7vsmem_tEE19static_temp_storage;
	add.s32 	%r494, %r493, %r492;
	ld.shared.u64 	%rd605, [%r494];
	bra.uni 	$L__BB9_145;
$L__BB9_144:
	shl.b32 	%r495, %r237, 3;
	mov.u32 	%r496, _ZZN3cub18CUB_300001_SM_10006detail10merge_sort30DeviceMergeSortBlockSortKernelINS2_10policy_hubIN6thrust24THRUST_300001_SM_1000_NS10device_ptrIyEEE9Policy600ES8_NS7_IiEES8_SB_m29MostSignificantBitsComparatoryiEEvbT0_T1_T2_T3_T4_PT6_PT7_T5_NS1_7vsmem_tEE19static_temp_storage;
	add.s32 	%r497, %r496, %r495;
	ld.shared.u64 	%rd602, [%r497];
$L__BB9_145:
	setp.ge.s32 	%p133, %r237, %r207;
	mov.pred 	%p263, 0;
	@%p133 bra 	$L__BB9_148;
	setp.ge.s32 	%p135, %r238, %r206;
	mov.pred 	%p263, -1;
	@%p135 bra 	$L__BB9_148;
	and.b64  	%rd345, %rd602, %rd88;
	and.b64  	%rd346, %rd605, %rd88;
	setp.lt.u64 	%p263, %rd345, %rd346;
$L__BB9_148:
	selp.b64 	%rd594, %rd602, %rd605, %p263;
	selp.b32 	%r498, %r237, %r238, %p263;
	bar.sync 	0;
	mov.u32 	%r240, %tid.x;
	shl.b32 	%r499, %r240, 6;
	mov.u32 	%r500, _ZZN3cub18CUB_300001_SM_10006detail10merge_sort30DeviceMergeSortBlockSortKernelINS2_10policy_hubIN6thrust24THRUST_300001_SM_1000_NS10device_ptrIyEEE9Policy600ES8_NS7_IiEES8_SB_m29MostSignificantBitsComparatoryiEEvbT0_T1_T2_T3_T4_PT6_PT7_T5_NS1_7vsmem_tEE19static_temp_storage;
	add.s32 	%r501, %r500, %r499;
	shl.b32 	%r502, %r240, 5;
	sub.s32 	%r503, %r501, %r502;
	st.shared.v4.u32 	[%r503], {%r824, %r825, %r826, %r827};
	st.shared.v4.u32 	[%r503+16], {%r828, %r829, %r830, %r831};
	bar.sync 	0;
	shl.b32 	%r504, %r221, 2;
	add.s32 	%r505, %r500, %r504;
	ld.shared.u32 	%r824, [%r505];
	shl.b32 	%r506, %r224, 2;
	add.s32 	%r507, %r500, %r506;
	ld.shared.u32 	%r825, [%r507];
	shl.b32 	%r508, %r227, 2;
	add.s32 	%r509, %r500, %r508;
	ld.shared.u32 	%r826, [%r509];
	shl.b32 	%r510, %r230, 2;
	add.s32 	%r511, %r500, %r510;
	ld.shared.u32 	%r827, [%r511];
	shl.b32 	%r512, %r233, 2;
	add.s32 	%r513, %r500, %r512;
	ld.shared.u32 	%r828, [%r513];
	shl.b32 	%r514, %r236, 2;
	add.s32 	%r515, %r500, %r514;
	ld.shared.u32 	%r829, [%r515];
	shl.b32 	%r516, %r239, 2;
	add.s32 	%r517, %r500, %r516;
	ld.shared.u32 	%r830, [%r517];
	shl.b32 	%r518, %r498, 2;
	add.s32 	%r519, %r500, %r518;
	ld.shared.u32 	%r831, [%r519];
	shl.b32 	%r832, %r203, 1;
	setp.lt.u32 	%p136, %r203, 129;
	@%p136 bra 	$L__BB9_101;
	ld.param.s8 	%rs2, [_ZN3cub18CUB_300001_SM_10006detail10merge_sort30DeviceMergeSortBlockSortKernelINS2_10policy_hubIN6thrust24THRUST_300001_SM_1000_NS10device_ptrIyEEE9Policy600ES8_NS7_IiEES8_SB_m29MostSignificantBitsComparatoryiEEvbT0_T1_T2_T3_T4_PT6_PT7_T5_NS1_7vsmem_tE_param_0];
	add.s32 	%r250, %r101, 64;
	add.s32 	%r251, %r101, 32;
	add.s32 	%r252, %r101, 96;
	add.s32 	%r253, %r101, 160;
	add.s32 	%r254, %r101, 128;
	add.s32 	%r255, %r101, 192;
	add.s32 	%r256, %r101, 224;
	mov.u32 	%r520, %ctaid.x;
	mul.wide.u32 	%rd170, %r520, 2048;
	bar.sync 	0;
	setp.eq.s16 	%p137, %rs2, 0;
	@%p137 bra 	$L__BB9_186;
	st.shared.u64 	[%r171], %rd601;
	st.shared.u64 	[%r172+8], %rd592;
	st.shared.u64 	[%r173+16], %rd576;
	st.shared.u64 	[%r174+24], %rd578;
	st.shared.u64 	[%r175+32], %rd580;
	st.shared.u64 	[%r176+40], %rd582;
	st.shared.u64 	[%r177+48], %rd584;
	st.shared.u64 	[%r178+56], %rd594;
	bar.warp.sync 	-1;
	ld.shared.u64 	%rd171, [%r163];
	ld.shared.u64 	%rd172, [%r164+256];
	ld.shared.u64 	%rd173, [%r165+512];
	ld.shared.u64 	%rd174, [%r166+768];
	ld.shared.u64 	%rd175, [%r167+1024];
	ld.shared.u64 	%rd176, [%r168+1280];
	ld.shared.u64 	%rd177, [%r169+1536];
	ld.shared.u64 	%rd178, [%r170+1792];
	setp.eq.s32 	%p138, %r240, 0;
	@%p138 bra 	$L__BB9_151;
	bra.uni 	$L__BB9_152;
$L__BB9_151:
	st.volatile.shared.u32 	[_ZZN3cub18CUB_300001_SM_10006detail10merge_sort30DeviceMergeSortBlockSortKernelINS2_10policy_hubIN6thrust24THRUST_300001_SM_1000_NS10device_ptrIyEEE9Policy600ES8_NS7_IiEES8_SB_m29MostSignificantBitsComparatoryiEEvbT0_T1_T2_T3_T4_PT6_PT7_T5_NS1_7vsmem_tEE19static_temp_storage+16896], %r97;
$L__BB9_152:
	bar.sync 	0;
	ld.volatile.shared.u32 	%r257, [_ZZN3cub18CUB_300001_SM_10006detail10merge_sort30DeviceMergeSortBlockSortKernelINS2_10policy_hubIN6thrust24THRUST_300001_SM_1000_NS10device_ptrIyEEE9Policy600ES8_NS7_IiEES8_SB_m29MostSignificantBitsComparatoryiEEvbT0_T1_T2_T3_T4_PT6_PT7_T5_NS1_7vsmem_tEE19static_temp_storage+16896];
	shl.b32 	%r521, %r240, 3;
	and.b32  	%r522, %r521, 7936;
	cvt.u64.u32 	%rd347, %r522;
	and.b32  	%r523, %r240, 31;
	cvt.u64.u32 	%rd348, %r523;
	add.s64 	%rd349, %rd170, %rd348;
	add.s64 	%rd187, %rd349, %rd347;
	setp.ge.s32 	%p139, %r101, %r257;
	shl.b64 	%rd350, %rd187, 3;
	add.s64 	%rd188, %rd3, %rd350;
	@%p139 bra 	$L__BB9_154;
	st.global.u64 	[%rd188], %rd171;
$L__BB9_154:
	setp.ge.s32 	%p140, %r251, %r257;
	@%p140 bra 	$L__BB9_156;
	st.global.u64 	[%rd188+256], %rd172;
$L__BB9_156:
	setp.ge.s32 	%p141, %r250, %r257;
	@%p141 bra 	$L__BB9_158;
	st.global.u64 	[%rd188+512], %rd173;
$L__BB9_158:
	setp.ge.s32 	%p142, %r252, %r257;
	@%p142 bra 	$L__BB9_160;
	st.global.u64 	[%rd188+768], %rd174;
$L__BB9_160:
	setp.ge.s32 	%p143, %r254, %r257;
	@%p143 bra 	$L__BB9_162;
	st.global.u64 	[%rd188+1024], %rd175;
$L__BB9_162:
	setp.ge.s32 	%p144, %r253, %r257;
	@%p144 bra 	$L__BB9_164;
	st.global.u64 	[%rd188+1280], %rd176;
$L__BB9_164:
	setp.ge.s32 	%p145, %r255, %r257;
	@%p145 bra 	$L__BB9_166;
	st.global.u64 	[%rd188+1536], %rd177;
$L__BB9_166:
	setp.ge.s32 	%p146, %r256, %r257;
	@%p146 bra 	$L__BB9_168;
	st.global.u64 	[%rd188+1792], %rd178;
$L__BB9_168:
	setp.ne.s32 	%p147, %r240, 0;
	bar.sync 	0;
	st.shared.u32 	[%r140], %r824;
	st.shared.u32 	[%r143+4], %r825;
	st.shared.u32 	[%r146+8], %r826;
	st.shared.u32 	[%r149+12], %r827;
	st.shared.u32 	[%r152+16], %r828;
	st.shared.u32 	[%r155+20], %r829;
	st.shared.u32 	[%r158+24], %r830;
	st.shared.u32 	[%r161+28], %r831;
	bar.warp.sync 	-1;
	ld.shared.u32 	%r258, [%r124];
	ld.shared.u32 	%r259, [%r126+128];
	ld.shared.u32 	%r260, [%r128+256];
	ld.shared.u32 	%r261, [%r130+384];
	ld.shared.u32 	%r262, [%r132+512];
	ld.shared.u32 	%r263, [%r134+640];
	ld.shared.u32 	%r264, [%r136+768];
	ld.shared.u32 	%r265, [%r138+896];
	@%p147 bra 	$L__BB9_170;
	st.volatile.shared.u32 	[_ZZN3cub18CUB_300001_SM_10006detail10merge_sort30DeviceMergeSortBlockSortKernelINS2_10policy_hubIN6thrust24THRUST_300001_SM_1000_NS10device_ptrIyEEE9Policy600ES8_NS7_IiEES8_SB_m29MostSignificantBitsComparatoryiEEvbT0_T1_T2_T3_T4_PT6_PT7_T5_NS1_7vsmem_tEE19static_temp_storage+8448], %r97;
$L__BB9_170:
	bar.sync 	0;
	ld.volatile.shared.u32 	%r266, [_ZZN3cub18CUB_300001_SM_10006detail10merge_sort30DeviceMergeSortBlockSortKernelINS2_10policy_hubIN6thrust24THRUST_300001_SM_1000_NS10device_ptrIyEEE9Policy600ES8_NS7_IiEES8_SB_m29MostSignificantBitsComparatoryiEEvbT0_T1_T2_T3_T4_PT6_PT7_T5_NS1_7vsmem_tEE19static_temp_storage+8448];
	setp.ge.s32 	%p148, %r101, %r266;
	shl.b64 	%rd351, %rd187, 2;
	add.s64 	%rd189, %rd4, %rd351;
	@%p148 bra 	$L__BB9_172;
	st.global.u32 	[%rd189], %r258;
$L__BB9_172:
	setp.ge.s32 	%p149, %r251, %r266;
	@%p149 bra 	$L__BB9_174;
	st.global.u32 	[%rd189+128], %r259;
$L__BB9_174:
	setp.ge.s32 	%p150, %r250, %r266;
	@%p150 bra 	$L__BB9_176;
	st.global.u32 	[%rd189+256], %r260;
$L__BB9_176:
	setp.ge.s32 	%p151, %r252, %r266;
	@%p151 bra 	$L__BB9_178;
	st.global.u32 	[%rd189+384], %r261;
$L__BB9_178:
	setp.ge.s32 	%p152, %r254, %r266;
	@%p152 bra 	$L__BB9_180;
	st.global.u32 	[%rd189+512], %r262;
$L__BB9_180:
	setp.ge.s32 	%p153, %r253, %r266;
	@%p153 bra 	$L__BB9_182;
	st.global.u32 	[%rd189+640], %r263;
$L__BB9_182:
	setp.ge.s32 	%p154, %r255, %r266;
	@%p154 bra 	$L__BB9_184;
	st.global.u32 	[%rd189+768], %r264;
$L__BB9_184:
	setp.ge.s32 	%p155, %r256, %r266;
	@%p155 bra 	$L__BB9_222;
	st.global.u32 	[%rd189+896], %r265;
	bra.uni 	$L__BB9_222;
$L__BB9_186:
	st.shared.u64 	[%r171], %rd601;
	st.shared.u64 	[%r172+8], %rd592;
	st.shared.u64 	[%r173+16], %rd576;
	st.shared.u64 	[%r174+24], %rd578;
	st.shared.u64 	[%r175+32], %rd580;
	st.shared.u64 	[%r176+40], %rd582;
	st.shared.u64 	[%r177+48], %rd584;
	st.shared.u64 	[%r178+56], %rd594;
	bar.warp.sync 	-1;
	ld.shared.u64 	%rd179, [%r163];
	ld.shared.u64 	%rd180, [%r164+256];
	ld.shared.u64 	%rd181, [%r165+512];
	ld.shared.u64 	%rd182, [%r166+768];
	ld.shared.u64 	%rd183, [%r167+1024];
	ld.shared.u64 	%rd184, [%r168+1280];
	ld.shared.u64 	%rd185, [%r169+1536];
	ld.shared.u64 	%rd186, [%r170+1792];
	setp.eq.s32 	%p156, %r240, 0;
	@%p156 bra 	$L__BB9_187;
	bra.uni 	$L__BB9_188;
$L__BB9_187:
	st.volatile.shared.u32 	[_ZZN3cub18CUB_300001_SM_10006detail10merge_sort30DeviceMergeSortBlockSortKernelINS2_10policy_hubIN6thrust24THRUST_300001_SM_1000_NS10device_ptrIyEEE9Policy600ES8_NS7_IiEES8_SB_m29MostSignificantBitsComparatoryiEEvbT0_T1_T2_T3_T4_PT6_PT7_T5_NS1_7vsmem_tEE19static_temp_storage+16896], %r97;
$L__BB9_188:
	ld.param.u64 	%rd540, [_ZN3cub18CUB_300001_SM_10006detail10merge_sort30DeviceMergeSortBlockSortKernelINS2_10policy_hubIN6thrust24THRUST_300001_SM_1000_NS10device_ptrIyEEE9Policy600ES8_NS7_IiEES8_SB_m29MostSignificantBitsComparatoryiEEvbT0_T1_T2_T3_T4_PT6_PT7_T5_NS1_7vsmem_tE_param_6];
	bar.sync 	0;
	ld.volatile.shared.u32 	%r267, [_ZZN3cub18CUB_300001_SM_10006detail10merge_sort30DeviceMergeSortBlockSortKernelINS2_10policy_hubIN6thrust24THRUST_300001_SM_1000_NS10device_ptrIyEEE9Policy600ES8_NS7_IiEES8_SB_m29MostSignificantBitsComparatoryiEEvbT0_T1_T2_T3_T4_PT6_PT7_T5_NS1_7vsmem_tEE19static_temp_storage+16896];
	setp.ge.s32 	%p157, %r101, %r267;
	cvt.u64.u32 	%rd352, %r101;
	add.s64 	%rd190, %rd170, %rd352;
	cvta.to.global.u64 	%rd353, %rd540;
	shl.b64 	%rd354, %rd190, 3;
	add.s64 	%rd191, %rd353, %rd354;
	@%p157 bra 	$L__BB9_190;
	st.global.u64 	[%rd191], %rd179;
$L__BB9_190:
	setp.ge.s32 	%p158, %r251, %r267;
	@%p158 bra 	$L__BB9_192;
	st.global.u64 	[%rd191+256], %rd180;
$L__BB9_192:
	setp.ge.s32 	%p159, %r250, %r267;
	@%p159 bra 	$L__BB9_194;
	st.global.u64 	[%rd191+512], %rd181;
$L__BB9_194:
	setp.ge.s32 	%p160, %r252, %r267;
	@%p160 bra 	$L__BB9_196;
	st.global.u64 	[%rd191+768], %rd182;
$L__BB9_196:
	setp.ge.s32 	%p161, %r254, %r267;
	@%p161 bra 	$L__BB9_198;
	st.global.u64 	[%rd191+1024], %rd183;
$L__BB9_198:
	setp.ge.s32 	%p162, %r253, %r267;
	@%p162 bra 	$L__BB9_200;
	st.global.u64 	[%rd191+1280], %rd184;
$L__BB9_200:
	setp.ge.s32 	%p163, %r255, %r267;
	@%p163 bra 	$L__BB9_202;
	st.global.u64 	[%rd191+1536], %rd185;
$L__BB9_202:
	setp.ge.s32 	%p164, %r256, %r267;
	@%p164 bra 	$L__BB9_204;
	st.global.u64 	[%rd191+1792], %rd186;
$L__BB9_204:
	setp.ne.s32 	%p165, %r240, 0;
	bar.sync 	0;
	st.shared.u32 	[%r140], %r824;
	st.shared.u32 	[%r143+4], %r825;
	st.shared.u32 	[%r146+8], %r826;
	st.shared.u32 	[%r149+12], %r827;
	st.shared.u32 	[%r152+16], %r828;
	st.shared.u32 	[%r155+20], %r829;
	st.shared.u32 	[%r158+24], %r830;
	st.shared.u32 	[%r161+28], %r831;
	bar.warp.sync 	-1;
	ld.shared.u32 	%r268, [%r124];
	ld.shared.u32 	%r269, [%r126+128];
	ld.shared.u32 	%r270, [%r128+256];
	ld.shared.u32 	%r271, [%r130+384];
	ld.shared.u32 	%r272, [%r132+512];
	ld.shared.u32 	%r273, [%r134+640];
	ld.shared.u32 	%r274, [%r136+768];
	ld.shared.u32 	%r275, [%r138+896];
	@%p165 bra 	$L__BB9_206;
	st.volatile.shared.u32 	[_ZZN3cub18CUB_300001_SM_10006detail10merge_sort30DeviceMergeSortBlockSortKernelINS2_10policy_hubIN6thrust24THRUST_300001_SM_1000_NS10device_ptrIyEEE9Policy600ES8_NS7_IiEES8_SB_m29MostSignificantBitsComparatoryiEEvbT0_T1_T2_T3_T4_PT6_PT7_T5_NS1_7vsmem_tEE19static_temp_storage+8448], %r97;
$L__BB9_206:
	ld.param.u64 	%rd542, [_ZN3cub18CUB_300001_SM_10006detail10merge_sort30DeviceMergeSortBlockSortKernelINS2_10policy_hubIN6thrust24THRUST_300001_SM_1000_NS10device_ptrIyEEE9Policy600ES8_NS7_IiEES8_SB_m29MostSignificantBitsComparatoryiEEvbT0_T1_T2_T3_T4_PT6_PT7_T5_NS1_7vsmem_tE_param_7];
	bar.sync 	0;
	ld.volatile.shared.u32 	%r276, [_ZZN3cub18CUB_300001_SM_10006detail10merge_sort30DeviceMergeSortBlockSortKernelINS2_10policy_hubIN6thrust24THRUST_300001_SM_1000_NS10device_ptrIyEEE9Policy600ES8_NS7_IiEES8_SB_m29MostSignificantBitsComparatoryiEEvbT0_T1_T2_T3_T4_PT6_PT7_T5_NS1_7vsmem_tEE19static_temp_storage+8448];
	setp.ge.s32 	%p166, %r101, %r276;
	cvta.to.global.u64 	%rd355, %rd542;
	shl.b64 	%rd356, %rd190, 2;
	add.s64 	%rd192, %rd355, %rd356;
	@%p166 bra 	$L__BB9_208;
	st.global.u32 	[%rd192], %r268;
$L__BB9_208:
	setp.ge.s32 	%p167, %r251, %r276;
	@%p167 bra 	$L__BB9_210;
	st.global.u32 	[%rd192+128], %r269;
$L__BB9_210:
	setp.ge.s32 	%p168, %r250, %r276;
	@%p168 bra 	$L__BB9_212;
	st.global.u32 	[%rd192+256], %r270;
$L__BB9_212:
	setp.ge.s32 	%p169, %r252, %r276;
	@%p169 bra 	$L__BB9_214;
	st.global.u32 	[%rd192+384], %r271;
$L__BB9_214:
	setp.ge.s32 	%p170, %r254, %r276;
	@%p170 bra 	$L__BB9_216;
	st.global.u32 	[%rd192+512], %r272;
$L__BB9_216:
	setp.ge.s32 	%p171, %r253, %r276;
	@%p171 bra 	$L__BB9_218;
	st.global.u32 	[%rd192+640], %r273;
$L__BB9_218:
	setp.ge.s32 	%p172, %r255, %r276;
	@%p172 bra 	$L__BB9_220;
	st.global.u32 	[%rd192+768], %r274;
$L__BB9_220:
	setp.ge.s32 	%p173, %r256, %r276;
	@%p173 bra 	$L__BB9_222;
	st.global.u32 	[%rd192+896], %r275;
$L__BB9_222:
	ret;

}
	// .globl	_ZN3cub18CUB_300001_SM_10006detail10merge_sort26DeviceMergeSortMergeKernelINS2_10policy_hubIN6thrust24THRUST_300001_SM_1000_NS10device_ptrIyEEE9Policy600ES8_NS7_IiEES8_SB_m29MostSignificantBitsComparatoryiEEvbT2_T3_T4_PT6_PT7_T5_PSF_SF_NS1_7vsmem_tE
.visible .entry _ZN3cub18CUB_300001_SM_10006detail10merge_sort26DeviceMergeSortMergeKernelINS2_10policy_hubIN6thrust24THRUST_300001_SM_1000_NS10device_ptrIyEEE9Policy600ES8_NS7_IiEES8_SB_m29MostSignificantBitsComparatoryiEEvbT2_T3_T4_PT6_PT7_T5_PSF_SF_NS1_7vsmem_tE(
	.param .u8 _ZN3cub18CUB_300001_SM_10006detail10merge_sort26DeviceMergeSortMergeKernelINS2_10policy_hubIN6thrust24THRUST_300001_SM_1000_NS10device_ptrIyEEE9Policy600ES8_NS7_IiEES8_SB_m29MostSignificantBitsComparatoryiEEvbT2_T3_T4_PT6_PT7_T5_PSF_SF_NS1_7vsmem_tE_param_0,
	.param .align 8 .b8 _ZN3cub18CUB_300001_SM_10006detail10merge_sort26DeviceMergeSortMergeKernelINS2_10policy_hubIN6thrust24THRUST_300001_SM_1000_NS10device_ptrIyEEE9Policy600ES8_NS7_IiEES8_SB_m29MostSignificantBitsComparatoryiEEvbT2_T3_T4_PT6_PT7_T5_PSF_SF_NS1_7vsmem_tE_param_1[8],
	.param .align 8 .b8 _ZN3cub18CUB_300001_SM_10006detail10merge_sort26DeviceMergeSortMergeKernelINS2_10policy_hubIN6thrust24THRUST_300001_SM_1000_NS10device_ptrIyEEE9Policy600ES8_NS7_IiEES8_SB_m29MostSignificantBitsComparatoryiEEvbT2_T3_T4_PT6_PT7_T5_PSF_SF_NS1_7vsmem_tE_param_2[8],
	.param .u64 _ZN3cub18CUB_300001_SM_10006detail10merge_sort26DeviceMergeSortMergeKernelINS2_10policy_hubIN6thrust24THRUST_300001_SM_1000_NS10device_ptrIyEEE9Policy600ES8_NS7_IiEES8_SB_m29MostSignificantBitsComparatoryiEEvbT2_T3_T4_PT6_PT7_T5_PSF_SF_NS1_7vsmem_tE_param_3,
	.param .u64 .ptr .align 1 _ZN3cub18CUB_300001_SM_10006detail10merge_sort26DeviceMergeSortMergeKernelINS2_10policy_hubIN6thrust24THRUST_300001_SM_1000_NS10device_ptrIyEEE9Policy600ES8_NS7_IiEES8_SB_m29MostSignificantBitsComparatoryiEEvbT2_T3_T4_PT6_PT7_T5_PSF_SF_NS1_7vsmem_tE_param_4,
	.param .u64 .ptr .align 1 _ZN3cub18CUB_300001_SM_10006detail10merge_sort26DeviceMergeSortMergeKernelINS2_10policy_hubIN6thrust24THRUST_300001_SM_1000_NS10device_ptrIyEEE9Policy600ES8_NS7_IiEES8_SB_m29MostSignificantBitsComparatoryiEEvbT2_T3_T4_PT6_PT7_T5_PSF_SF_NS1_7vsmem_tE_param_5,
	.param .align 4 .b8 _ZN3cub18CUB_300001_SM_10006detail10merge_sort26DeviceMergeSortMergeKernelINS2_10policy_hubIN6thrust24THRUST_300001_SM_1000_NS10device_ptrIyEEE9Policy600ES8_NS7_IiEES8_SB_m29MostSignificantBitsComparatoryiEEvbT2_T3_T4_PT6_PT7_T5_PSF_SF_NS1_7vsmem_tE_param_6[4],
	.param .u64 .ptr .align 1 _ZN3cub18CUB_300001_SM_10006detail10merge_sort26DeviceMergeSortMergeKernelINS2_10policy_hubIN6thrust24THRUST_300001_SM_1000_NS10device_ptrIyEEE9Policy600ES8_NS7_IiEES8_SB_m29MostSignificantBitsComparatoryiEEvbT2_T3_T4_PT6_PT7_T5_PSF_SF_NS1_7vsmem_tE_param_7,
	.param .u64 _ZN3cub18CUB_300001_SM_10006detail10merge_sort26DeviceMergeSortMergeKernelINS2_10policy_hubIN6thrust24THRUST_300001_SM_1000_NS10device_ptrIyEEE9Policy600ES8_NS7_IiEES8_SB_m29MostSignificantBitsComparatoryiEEvbT2_T3_T4_PT6_PT7_T5_PSF_SF_NS1_7vsmem_tE_param_8,
	.param .align 8 .b8 _ZN3cub18CUB_300001_SM_10006detail10merge_sort26DeviceMergeSortMergeKernelINS2_10policy_hubIN6thrust24THRUST_300001_SM_1000_NS10device_ptrIyEEE9Policy600ES8_NS7_IiEES8_SB_m29MostSignificantBitsComparatoryiEEvbT2_T3_T4_PT6_PT7_T5_PSF_SF_NS1_7vsmem_tE_param_9[8]
)
.maxntid 256
{
	.reg .pred 	%p<292>;
	.reg .b16 	%rs<10>;
	.reg .b32 	%r<1018>;
	.reg .b64 	%rd<747>;
	// demoted variable
	.shared .align 16 .b8 _ZZN3cub18CUB_300001_SM_10006detail10merge_sort26DeviceMergeSortMergeKernelINS2_10policy_hubIN6thrust24THRUST_300001_SM_1000_NS10device_ptrIyEEE9Policy600ES8_NS7_IiEES8_SB_m29MostSignificantBitsComparatoryiEEvbT2_T3_T4_PT6_PT7_T5_PSF_SF_NS1_7vsmem_tEE19static_temp_storage[16912];
	ld.param.u32 	%r1, [_ZN3cub18CUB_300001_SM_10006detail10merge_sort26DeviceMergeSortMergeKernelINS2_10policy_hubIN6thrust24THRUST_300001_SM_1000_NS10device_ptrIyEEE9Policy600ES8_NS7_IiEES8_SB_m29MostSignificantBitsComparatoryiEEvbT2_T3_T4_PT6_PT7_T5_PSF_SF_NS1_7vsmem_tE_param_6];
	ld.param.u64 	%rd217, [_ZN3cub18CUB_300001_SM_10006detail10merge_sort26DeviceMergeSortMergeKernelINS2_10policy_hubIN6thrust24THRUST_300001_SM_1000_NS10device_ptrIyEEE9Policy600ES8_NS7_IiEES8_SB_m29MostSignificantBitsComparatoryiEEvbT2_T3_T4_PT6_PT7_T5_PSF_SF_NS1_7vsmem_tE_param_2];
	ld.param.u64 	%rd218, [_ZN3cub18CUB_300001_SM_10006detail10merge_sort26DeviceMergeSortMergeKernelINS2_10policy_hubIN6thrust24THRUST_300001_SM_1000_NS10device_ptrIyEEE9Policy600ES8_NS7_IiEES8_SB_m29MostSignificantBitsComparatoryiEEvbT2_T3_T4_PT6_PT7_T5_PSF_SF_NS1_7vsmem_tE_param_1];
	ld.param.u64 	%rd213, [_ZN3cub18CUB_300001_SM_10006detail10merge_sort26DeviceMergeSortMergeKernelINS2_10policy_hubIN6thrust24THRUST_300001_SM_1000_NS10device_ptrIyEEE9Policy600ES8_NS7_IiEES8_SB_m29MostSignificantBitsComparatoryiEEvbT2_T3_T4_PT6_PT7_T5_PSF_SF_NS1_7vsmem_tE_param_3];
	ld.param.u64 	%rd214, [_ZN3cub18CUB_300001_SM_10006detail10merge_sort26DeviceMergeSortMergeKernelINS2_10policy_hubIN6thrust24THRUST_300001_SM_1000_NS10device_ptrIyEEE9Policy600ES8_NS7_IiEES8_SB_m29MostSignificantBitsComparatoryiEEvbT2_T3_T4_PT6_PT7_T5_PSF_SF_NS1_7vsmem_tE_param_4];
	ld.param.u64 	%rd215, [_ZN3cub18CUB_300001_SM_10006detail10merge_sort26DeviceMergeSortMergeKernelINS2_10policy_hubIN6thrust24THRUST_300001_SM_1000_NS10device_ptrIyEEE9Policy600ES8_NS7_IiEES8_SB_m29MostSignificantBitsComparatoryiEEvbT2_T3_T4_PT6_PT7_T5_PSF_SF_NS1_7vsmem_tE_param_5];
	ld.param.u64 	%rd219, [_ZN3cub18CUB_300001_SM_10006detail10merge_sort26DeviceMergeSortMergeKernelINS2_10policy_hubIN6thrust24THRUST_300001_SM_1000_NS10device_ptrIyEEE9Policy600ES8_NS7_IiEES8_SB_m29MostSignificantBitsComparatoryiEEvbT2_T3_T4_PT6_PT7_T5_PSF_SF_NS1_7vsmem_tE_param_7];
	ld.param.u64 	%rd216, [_ZN3cub18CUB_300001_SM_10006detail10merge_sort26DeviceMergeSortMergeKernelINS2_10policy_hubIN6thrust24THRUST_300001_SM_1000_NS10device_ptrIyEEE9Policy600ES8_NS7_IiEES8_SB_m29MostSignificantBitsComparatoryiEEvbT2_T3_T4_PT6_PT7_T5_PSF_SF_NS1_7vsmem_tE_param_8];
	cvta.to.global.u64 	%rd1, %rd215;
	cvta.to.global.u64 	%rd2, %rd214;
	cvta.to.global.u64 	%rd3, %rd219;
	cvta.to.global.u64 	%rd4, %rd218;
	cvta.to.global.u64 	%rd5, %rd217;
	mov.u32 	%r240, %ctaid.x;
	mov.u32 	%r241, %nctaid.x;
	cvt.u64.u32 	%rd6, %r240;
	mov.u32 	%r2, %tid.x;
	add.s32 	%r242, %r241, -1;
	setp.ge.u32 	%p33, %r240, %r242;
	@%p33 bra 	$L__BB10_107;
	ld.param.s8 	%rs6, [_ZN3cub18CUB_300001_SM_10006detail10merge_sort26DeviceMergeSortMergeKernelINS2_10policy_hubIN6thrust24THRUST_300001_SM_1000_NS10device_ptrIyEEE9Policy600ES8_NS7_IiEES8_SB_m29MostSignificantBitsComparatoryiEEvbT2_T3_T4_PT6_PT7_T5_PSF_SF_NS1_7vsmem_tE_param_0];
	shl.b64 	%rd447, %rd6, 3;
	add.s64 	%rd448, %rd3, %rd447;
	ld.global.u64 	%rd7, [%rd448];
	ld.global.u64 	%rd449, [%rd448+8];
	neg.s64 	%rd450, %rd216;
	and.b64  	%rd451, %rd450, %rd6;
	shl.b64 	%rd8, %rd451, 11;
	shl.b64 	%rd452, %rd216, 10;
	and.b64  	%rd9, %rd452, -2048;
	sub.s64 	%rd453, %rd6, %rd451;
	shl.b64 	%rd454, %rd453, 11;
	sub.s64 	%rd455, %rd7, %rd8;
	sub.s64 	%rd456, %rd449, %rd8;
	sub.s64 	%rd457, %rd213, %rd8;
	max.u64 	%rd458, %rd457, %rd9;
	sub.s64 	%rd459, %rd458, %rd9;
	sub.s64 	%rd460, %rd454, %rd455;
	min.u64 	%rd10, %rd460, %rd459;
	setp.eq.s64 	%p189, %rd453, -1;
	selp.b64 	%rd461, 2047, 2048, %p189;
	add.s64 	%rd462, %rd461, %rd454;
	sub.s64 	%rd463, %rd462, %rd456;
	or.b64  	%rd464, %rd450, %rd6;
	setp.eq.s64 	%p190, %rd464, -1;
	min.u64 	%rd465, %rd9, %rd457;
	selp.b64 	%rd466, %rd465, %rd456, %p190;
	selp.b64 	%rd467, %rd9, %rd463, %p190;
	min.u64 	%rd468, %rd467, %rd459;
	cvt.u32.u64 	%r616, %rd455;
	cvt.u32.u64 	%r617, %rd466;
	sub.s32 	%r3, %r617, %r616;
	cvt.u32.u64 	%r618, %rd468;
	cvt.u32.u64 	%r619, %rd10;
	sub.s32 	%r4, %r618, %r619;
	// begin inline asm
	griddepcontrol.wait;
	// end inline asm
	setp.eq.s16 	%p191, %rs6, 0;
	@%p191 bra 	$L__BB10_26;
	add.s64 	%rd469, %rd8, %rd9;
	add.s64 	%rd470, %rd469, %rd10;
	setp.ge.s32 	%p192, %r2, %r3;
	cvt.u64.u32 	%rd471, %r2;
	add.s64 	%rd472, %rd7, %rd471;
	shl.b64 	%rd473, %rd472, 3;
	add.s64 	%rd11, %rd4, %rd473;
	sub.s32 	%r620, %r2, %r3;
	cvt.s64.s32 	%rd474, %r620;
	add.s64 	%rd475, %rd470, %rd474;
	shl.b64 	%rd476, %rd475, 3;
	add.s64 	%rd12, %rd4, %rd476;
	@%p192 bra 	$L__BB10_4;
	ld.global.u64 	%rd696, [%rd11];
	bra.uni 	$L__BB10_5;
$L__BB10_4:
	ld.global.u64 	%rd696, [%rd12];
$L__BB10_5:
	add.s32 	%r621, %r2, 256;
	setp.lt.s32 	%p193, %r621, %r3;
	@%p193 bra 	$L__BB10_7;
	ld.global.u64 	%rd695, [%rd12+2048];
	bra.uni 	$L__BB10_8;
$L__BB10_7:
	ld.global.u64 	%rd695, [%rd11+2048];
$L__BB10_8:
	add.s32 	%r622, %r2, 512;
	setp.lt.s32 	%p194, %r622, %r3;
	@%p194 bra 	$L__BB10_10;
	ld.global.u64 	%rd694, [%rd12+4096];
	bra.uni 	$L__BB10_11;
$L__BB10_10:
	ld.global.u64 	%rd694, [%rd11+4096];
$L__BB10_11:
	add.s32 	%r623, %r2, 768;
	setp.lt.s32 	%p195, %r623, %r3;
	@%p195 bra 	$L__BB10_13;
	ld.global.u64 	%rd693, [%rd12+6144];
	bra.uni 	$L__BB10_14;
$L__BB10_13:
	ld.global.u64 	%rd693, [%rd11+6144];
$L__BB10_14:
	or.b32  	%r624, %r2, 1024;
	setp.lt.s32 	%p196, %r624, %r3;
	@%p196 bra 	$L__BB10_16;
	ld.global.u64 	%rd692, [%rd12+8192];
	bra.uni 	$L__BB10_17;
$L__BB10_16:
	ld.global.u64 	%rd692, [%rd11+8192];
$L__BB10_17:
	add.s32 	%r625, %r2, 1280;
	setp.lt.s32 	%p197, %r625, %r3;
	@%p197 bra 	$L__BB10_19;
	ld.global.u64 	%rd691, [%rd12+10240];
	bra.uni 	$L__BB10_20;
$L__BB10_19:
	ld.global.u64 	%rd691, [%rd11+10240];
$L__BB10_20:
	add.s32 	%r626, %r2, 1536;
	setp.lt.s32 	%p198, %r626, %r3;
	@%p198 bra 	$L__BB10_22;
	ld.global.u64 	%rd690, [%rd12+12288];
	bra.uni 	$L__BB10_23;
$L__BB10_22:
	ld.global.u64 	%rd690, [%rd11+12288];
$L__BB10_23:
	add.s32 	%r627, %r2, 1792;
	setp.lt.s32 	%p199, %r627, %r3;
	@%p199 bra 	$L__BB10_25;
	ld.global.u64 	%rd689, [%rd12+14336];
	bra.uni 	$L__BB10_27;
$L__BB10_25:
	ld.global.u64 	%rd689, [%rd11+14336];
	bra.uni 	$L__BB10_27;
$L__BB10_26:
	add.s64 	%rd477, %rd8, %rd9;
	add.s64 	%rd478, %rd477, %rd10;
	setp.lt.s32 	%p200, %r2, %r3;
	sub.s32 	%r628, %r2, %r3;
	cvt.s64.s32 	%rd479, %r628;
	cvt.u64.u32 	%rd480, %r2;
	selp.b64 	%rd481, %rd7, %rd478, %p200;
	selp.b64 	%rd482, %rd480, %rd479, %p200;
	add.s64 	%rd483, %rd482, %rd481;
	shl.b64 	%rd484, %rd483, 3;
	add.s64 	%rd485, %rd2, %rd484;
	ld.global.u64 	%rd696, [%rd485];
	add.s32 	%r629, %r2, 256;
	setp.lt.s32 	%p201, %r629, %r3;
	sub.s32 	%r630, %r629, %r3;
	cvt.s64.s32 	%rd486, %r630;
	cvt.u64.u32 	%rd487, %r629;
	selp.b64 	%rd488, %rd7, %rd478, %p201;
	selp.b64 	%rd489, %rd487, %rd486, %p201;
	add.s64 	%rd490, %rd489, %rd488;
	shl.b64 	%rd491, %rd490, 3;
	add.s64 	%rd492, %rd2, %rd491;
	ld.global.u64 	%rd695, [%rd492];
	add.s32 	%r631, %r2, 512;
	setp.lt.s32 	%p202, %r631, %r3;
	sub.s32 	%r632, %r631, %r3;
	cvt.s64.s32 	%rd493, %r632;
	cvt.u64.u32 	%rd494, %r631;
	selp.b64 	%rd495, %rd7, %rd478, %p202;
	selp.b64 	%rd496, %rd494, %rd493, %p202;
	add.s64 	%rd497, %rd496, %rd495;
	shl.b64 	%rd498, %rd497, 3;
	add.s64 	%rd499, %rd2, %rd498;
	ld.global.u64 	%rd694, [%rd499];
	add.s32 	%r633, %r2, 768;
	setp.lt.s32 	%p203, %r633, %r3;
	sub.s32 	%r634, %r633, %r3;
	cvt.s64.s32 	%rd500, %r634;
	cvt.u64.u32 	%rd501, %r633;
	selp.b64 	%rd502, %rd7, %rd478, %p203;
	selp.b64 	%rd503, %rd501, %rd500, %p203;
	add.s64 	%rd504, %rd503, %rd502;
	shl.b64 	%rd505, %rd504, 3;
	add.s64 	%rd506, %rd2, %rd505;
	ld.global.u64 	%rd693, [%rd506];
	or.b32  	%r635, %r2, 1024;
	setp.lt.s32 	%p204, %r635, %r3;
	sub.s32 	%r636, %r635, %r3;
	cvt.s64.s32 	%rd507, %r636;
	cvt.u64.u32 	%rd508, %r635;
	selp.b64 	%rd509, %rd7, %rd478, %p204;
	selp.b64 	%rd510, %rd508, %rd507, %p204;
	add.s64 	%rd511, %rd510, %rd509;
	shl.b64 	%rd512, %rd511, 3;
	add.s64 	%rd513, %rd2, %rd512;
	ld.global.u64 	%rd692, [%rd513];
	add.s32 	%r637, %r2, 1280;
	setp.lt.s32 	%p205, %r637, %r3;
	sub.s32 	%r638, %r637, %r3;
	cvt.s64.s32 	%rd514, %r638;
	cvt.u64.u32 	%rd515, %r637;
	selp.b64 	%rd516, %rd7, %rd478, %p205;
	selp.b64 	%rd517, %rd515, %rd514, %p205;
	add.s64 	%rd518, %rd517, %rd516;
	shl.b64 	%rd519, %rd518, 3;
	add.s64 	%rd520, %rd2, %rd519;
	ld.global.u64 	%rd691, [%rd520];
	add.s32 	%r639, %r2, 1536;
	setp.lt.s32 	%p206, %r639, %r3;
	sub.s32 	%r640, %r639, %r3;
	cvt.s64.s32 	%rd521, %r640;
	cvt.u64.u32 	%rd522, %r639;
	selp.b64 	%rd523, %rd7, %rd478, %p206;
	selp.b64 	%rd524, %rd522, %rd521, %p206;
	add.s64 	%rd525, %rd524, %rd523;
	shl.b64 	%rd526, %rd525, 3;
	add.s64 	%rd527, %rd2, %rd526;
	ld.global.u64 	%rd690, [%rd527];
	add.s32 	%r641, %r2, 1792;
	setp.lt.s32 	%p207, %r641, %r3;
	sub.s32 	%r642, %r641, %r3;
	cvt.s64.s32 	%rd528, %r642;
	cvt.u64.u32 	%rd529, %r641;
	selp.b64 	%rd530, %rd7, %rd478, %p207;
	selp.b64 	%rd531, %rd529, %rd528, %p207;
	add.s64 	%rd532, %rd531, %rd530;
	shl.b64 	%rd533, %rd532, 3;
	add.s64 	%rd534, %rd2, %rd533;
	ld.global.u64 	%rd689, [%rd534];
$L__BB10_27:
	ld.param.s8 	%rs7, [_ZN3cub18CUB_300001_SM_10006detail10merge_sort26DeviceMergeSortMergeKernelINS2_10policy_hubIN6thrust24THRUST_300001_SM_1000_NS10device_ptrIyEEE9Policy600ES8_NS7_IiEES8_SB_m29MostSignificantBitsComparatoryiEEvbT2_T3_T4_PT6_PT7_T5_PSF_SF_NS1_7vsmem_tE_param_0];
	setp.eq.s16 	%p208, %rs7, 0;
	shl.b32 	%r643, %r2, 3;
	mov.u32 	%r644, _ZZN3cub18CUB_300001_SM_10006detail10merge_sort26DeviceMergeSortMergeKernelINS2_10policy_hubIN6thrust24THRUST_300001_SM_1000_NS10device_ptrIyEEE9Policy600ES8_NS7_IiEES8_SB_m29MostSignificantBitsComparatoryiEEvbT2_T3_T4_PT6_PT7_T5_PSF_SF_NS1_7vsmem_tEE19static_temp_storage;
	add.s32 	%r645, %r644, %r643;
	st.shared.u64 	[%r645], %rd696;
	add.s32 	%r5, %r2, 256;
	st.shared.u64 	[%r645+2048], %rd695;
	add.s32 	%r6, %r2, 512;
	st.shared.u64 	[%r645+4096], %rd694;
	add.s32 	%r7, %r2, 768;
	st.shared.u64 	[%r645+6144], %rd693;
	or.b32  	%r8, %r2, 1024;
	st.shared.u64 	[%r645+8192], %rd692;
	add.s32 	%r9, %r2, 1280;
	st.shared.u64 	[%r645+10240], %rd691;
	add.s32 	%r10, %r2, 1536;
	st.shared.u64 	[%r645+12288], %rd690;
	add.s32 	%r11, %r2, 1792;
	st.shared.u64 	[%r645+14336], %rd689;
	@%p208 bra 	$L__BB10_52;
	add.s64 	%rd535, %rd8, %rd9;
	add.s64 	%rd536, %rd535, %rd10;
	setp.ge.s32 	%p209, %r2, %r3;
	cvt.u64.u32 	%rd537, %r2;
	add.s64 	%rd538, %rd7, %rd537;
	shl.b64 	%rd539, %rd538, 2;
	add.s64 	%rd52, %rd5, %rd539;
	sub.s32 	%r646, %r2, %r3;
	cvt.s64.s32 	%rd540, %r646;
	add.s64 	%rd541, %rd536, %rd540;
	shl.b64 	%rd542, %rd541, 2;
	add.s64 	%rd53, %rd5, %rd542;
	@%p209 bra 	$L__BB10_30;
	ld.global.u32 	%r989, [%rd52];
	bra.uni 	$L__BB10_31;
$L__BB10_30:
	ld.global.u32 	%r989, [%rd53];
$L__BB10_31:
	setp.lt.s32 	%p210, %r5, %r3;
	@%p210 bra 	$L__BB10_33;
	ld.global.u32 	%r988, [%rd53+1024];
	bra.uni 	$L__BB10_34;
$L__BB10_33:
	ld.global.u32 	%r988, [%rd52+1024];
$L__BB10_34:
	setp.lt.s32 	%p211, %r6, %r3;
	@%p211 bra 	$L__BB10_36;
	ld.global.u32 	%r987, [%rd53+2048];
	bra.uni 	$L__BB10_37;
$L__BB10_36:
	ld.global.u32 	%r987, [%rd52+2048];
$L__BB10_37:
	setp.lt.s32 	%p212, %r7, %r3;
	@%p212 bra 	$L__BB10_39;
	ld.global.u32 	%r986, [%rd53+3072];
	bra.uni 	$L__BB10_40;
$L__BB10_39:
	ld.global.u32 	%r986, [%rd52+3072];
$L__BB10_40:
	setp.lt.s32 	%p213, %r8, %r3;
	@%p213 bra 	$L__BB10_42;
	ld.global.u32 	%r985, [%rd53+4096];
	bra.uni 	$L__BB10_43;
$L__BB10_42:
	ld.global.u32 	%r985, [%rd52+4096];
$L__BB10_43:
	setp.lt.s32 	%p214, %r9, %r3;
	@%p214 bra 	$L__BB10_45;
	ld.global.u32 	%r984, [%rd53+5120];
	bra.uni 	$L__BB10_46;
$L__BB10_45:
	ld.global.u32 	%r984, [%rd52+5120];
$L__BB10_46:
	setp.lt.s32 	%p215, %r10, %r3;
	@%p215 bra 	$L__BB10_48;
	ld.global.u32 	%r983, [%rd53+6144];
	bra.uni 	$L__BB10_49;
$L__BB10_48:
	ld.global.u32 	%r983, [%rd52+6144];
$L__BB10_49:
	setp.lt.s32 	%p216, %r11, %r3;
	@%p216 bra 	$L__BB10_51;
	ld.global.u32 	%r982, [%rd53+7168];
	bra.uni 	$L__BB10_53;
$L__BB10_51:
	ld.global.u32 	%r982, [%rd52+7168];
	bra.uni 	$L__BB10_53;
$L__BB10_52:
	add.s64 	%rd543, %rd8, %rd9;
	add.s64 	%rd544, %rd543, %rd10;
	setp.lt.s32 	%p217, %r2, %r3;
	sub.s32 	%r647, %r2, %r3;
	cvt.s64.s32 	%rd545, %r647;
	cvt.u64.u32 	%rd546, %r2;
	selp.b64 	%rd547, %rd7, %rd544, %p217;
	selp.b64 	%rd548, %rd546, %rd545, %p217;
	add.s64 	%rd549, %rd548, %rd547;
	shl.b64 	%rd550, %rd549, 2;
	add.s64 	%rd551, %rd1, %rd550;
	ld.global.u32 	%r989, [%rd551];
	setp.lt.s32 	%p218, %r5, %r3;
	sub.s32 	%r648, %r5, %r3;
	cvt.s64.s32 	%rd552, %r648;
	cvt.u64.u32 	%rd553, %r5;
	selp.b64 	%rd554, %rd7, %rd544, %p218;
	selp.b64 	%rd555, %rd553, %rd552, %p218;
	add.s64 	%rd556, %rd555, %rd554;
	shl.b64 	%rd557, %rd556, 2;
	add.s64 	%rd558, %rd1, %rd557;
	ld.global.u32 	%r988, [%rd558];
	setp.lt.s32 	%p219, %r6, %r3;
	sub.s32 	%r649, %r6, %r3;
	cvt.s64.s32 	%rd559, %r649;
	cvt.u64.u32 	%rd560, %r6;
	selp.b64 	%rd561, %rd7, %rd544, %p219;
	selp.b64 	%rd562, %rd560, %rd559, %p219;
	add.s64 	%rd563, %rd562, %rd561;
	shl.b64 	%rd564, %rd563, 2;
	add.s64 	%rd565, %rd1, %rd564;
	ld.global.u32 	%r987, [%rd565];
	setp.lt.s32 	%p220, %r7, %r3;
	sub.s32 	%r650, %r7, %r3;
	cvt.s64.s32 	%rd566, %r650;
	cvt.u64.u32 	%rd567, %r7;
	selp.b64 	%rd568, %rd7, %rd544, %p220;
	selp.b64 	%rd569, %rd567, %rd566, %p220;
	add.s64 	%rd570, %rd569, %rd568;
	shl.b64 	%rd571, %rd570, 2;
	add.s64 	%rd572, %rd1, %rd571;
	ld.global.u32 	%r986, [%rd572];
	setp.lt.s32 	%p221, %r8, %r3;
	sub.s32 	%r651, %r8, %r3;
	cvt.s64.s32 	%rd573, %r651;
	cvt.u64.u32 	%rd574, %r8;
	selp.b64 	%rd575, %rd7, %rd544, %p221;
	selp.b64 	%rd576, %rd574, %rd573, %p221;
	add.s64 	%rd577, %rd576, %rd575;
	shl.b64 	%rd578, %rd577, 2;
	add.s64 	%rd579, %rd1, %rd578;
	ld.global.u32 	%r985, [%rd579];
	setp.lt.s32 	%p222, %r9, %r3;
	sub.s32 	%r652, %r9, %r3;
	cvt.s64.s32 	%rd580, %r652;
	cvt.u64.u32 	%rd581, %r9;
	selp.b64 	%rd582, %rd7, %rd544, %p222;
	selp.b64 	%rd583, %rd581, %rd580, %p222;
	add.s64 	%rd584, %rd583, %rd582;
	shl.b64 	%rd585, %rd584, 2;
	add.s64 	%rd586, %rd1, %rd585;
	ld.global.u32 	%r984, [%rd586];
	setp.lt.s32 	%p223, %r10, %r3;
	sub.s32 	%r653, %r10, %r3;
	cvt.s64.s32 	%rd587, %r653;
	cvt.u64.u32 	%rd588, %r10;
	selp.b64 	%rd589, %rd7, %rd544, %p223;
	selp.b64 	%rd590, %rd588, %rd587, %p223;
	add.s64 	%rd591, %rd590, %rd589;
	shl.b64 	%rd592, %rd591, 2;
	add.s64 	%rd593, %rd1, %rd592;
	ld.global.u32 	%r983, [%rd593];
	setp.lt.s32 	%p224, %r11, %r3;
	sub.s32 	%r654, %r11, %r3;
	cvt.s64.s32 	%rd594, %r654;
	cvt.u64.u32 	%rd595, %r11;
	selp.b64 	%rd596, %rd7, %rd544, %p224;
	selp.b64 	%rd597, %rd595, %rd594, %p224;
	add.s64 	%rd598, %rd597, %rd596;
	shl.b64 	%rd599, %rd598, 2;
	add.s64 	%rd600, %rd1, %rd599;
	ld.global.u32 	%r982, [%rd600];
$L__BB10_53:
	bar.sync 	0;
	// begin inline asm
	griddepcontrol.launch_dependents;
	// end inline asm
	add.s32 	%r51, %r4, %r3;
	min.s32 	%r52, %r643, %r51;
	shl.b32 	%r656, %r3, 3;
	add.s32 	%r53, %r644, %r656;
	setp.lt.s32 	%p225, %r52, %r4;
	sub.s32 	%r658, %r52, %r4;
	selp.b32 	%r992, 0, %r658, %p225;
	min.s32 	%r990, %r52, %r3;
	setp.ge.s32 	%p226, %r992, %r990;
	@%p226 bra 	$L__BB10_56;
	setp.lt.s32 	%p227, %r1, 64;
	sub.s32 	%r659, 64, %r1;
	mov.b64 	%rd601, -1;
	shl.b64 	%rd602, %rd601, %r659;
	selp.b64 	%rd54, %rd602, -1, %p227;
$L__BB10_55:
	sub.s32 	%r660, %r990, %r992;
	shr.u32 	%r661, %r660, 31;
	add.s32 	%r662, %r660, %r661;
	shr.s32 	%r663, %r662, 1;
	add.s32 	%r664, %r663, %r992;
	shl.b32 	%r665, %r664, 3;
	add.s32 	%r667, %r644, %r665;
	ld.shared.u64 	%rd603, [%r667];
	not.b32 	%r668, %r664;
	add.s32 	%r669, %r52, %r668;
	shl.b32 	%r670, %r669, 3;
	add.s32 	%r671, %r53, %r670;
	ld.shared.u64 	%rd604, [%r671];
	and.b64  	%rd605, %rd604, %rd54;
	and.b64  	%rd606, %rd603, %rd54;
	setp.lt.u64 	%p228, %rd605, %rd606;
	add.s32 	%r672, %r664, 1;
	selp.b32 	%r992, %r992, %r672, %p228;
	selp.b32 	%r990, %r664, %r990, %p228;
	setp.lt.s32 	%p229, %r992, %r990;
	@%p229 bra 	$L__BB10_55;
$L__BB10_56:
	sub.s32 	%r673, %r52, %r992;
	add.s32 	%r61, %r673, %r3;
	shl.b32 	%r674, %r673, 3;
	add.s32 	%r62, %r53, %r674;
	ld.shared.u64 	%rd697, [%r62];
	shl.b32 	%r675, %r992, 3;
	add.s32 	%r63, %r644, %r675;
	ld.shared.u64 	%rd700, [%r63];
	setp.lt.s32 	%p231, %r1, 64;
	sub.s32 	%r677, 64, %r1;
	mov.b64 	%rd607, -1;
	shl.b64 	%rd608, %rd607, %r677;
	selp.b64 	%rd57, %rd608, -1, %p231;
	setp.ge.s32 	%p232, %r61, %r51;
	mov.pred 	%p276, 0;
	@%p232 bra 	$L__BB10_59;
	setp.ge.s32 	%p234, %r992, %r3;
	mov.pred 	%p276, -1;
	@%p234 bra 	$L__BB10_59;
	and.b64  	%rd609, %rd697, %rd57;
	and.b64  	%rd610, %rd700, %rd57;
	setp.lt.u64 	%p276, %rd609, %rd610;
$L__BB10_59:
	selp.b64 	%rd58, %rd697, %rd700, %p276;
	selp.u32 	%r678, 1, 0, %p276;
	add.s32 	%r64, %r61, %r678;
	not.pred 	%p235, %p276;
	selp.u32 	%r679, 1, 0, %p235;
	add.s32 	%r65, %r992, %r679;
	selp.b32 	%r66, %r61, %r992, %p276;
	@%p235 bra 	$L__BB10_61;
	ld.shared.u64 	%rd697, [%r62+8];
	bra.uni 	$L__BB10_62;
$L__BB10_61:
	ld.shared.u64 	%rd700, [%r63+8];
$L__BB10_62:
	setp.ge.s32 	%p237, %r64, %r51;
	mov.pred 	%p277, 0;
	@%p237 bra 	$L__BB10_65;
	setp.ge.s32 	%p239, %r65, %r3;
	mov.pred 	%p277, -1;
	@%p239 bra 	$L__BB10_65;
	and.b64  	%rd611, %rd697, %rd57;
	and.b64  	%rd612, %rd700, %rd57;
	setp.lt.u64 	%p277, %rd611, %rd612;
$L__BB10_65:
	selp.b64 	%rd63, %rd697, %rd700, %p277;
	selp.u32 	%r680, 1, 0, %p277;
	add.s32 	%r67, %r64, %r680;
	not.pred 	%p240, %p277;
	selp.u32 	%r681, 1, 0, %p240;
	add.s32 	%r68, %r65, %r681;
	selp.b32 	%r69, %r64, %r65, %p277;
	@%p277 bra 	$L__BB10_67;
	shl.b32 	%r682, %r68, 3;
	add.s32 	%r684, %r644, %r682;
	ld.shared.u64 	%rd700, [%r684];
	bra.uni 	$L__BB10_68;
$L__BB10_67:
	shl.b32 	%r685, %r67, 3;
	add.s32 	%r687, %r644, %r685;
	ld.shared.u64 	%rd697, [%r687];
$L__BB10_68:
	setp.ge.s32 	%p242, %r67, %r51;
	mov.pred 	%p278, 0;
	@%p242 bra 	$L__BB10_71;
	setp.ge.s32 	%p244, %r68, %r3;
	mov.pred 	%p278, -1;
	@%p244 bra 	$L__BB10_71;
	and.b64  	%rd613, %rd697, %rd57;
	and.b64  	%rd614, %rd700, %rd57;
	setp.lt.u64 	%p278, %rd613, %rd614;
$L__BB10_71:
	selp.b64 	%rd68, %rd697, %rd700, %p278;
	selp.u32 	%r688, 1, 0, %p278;
	add.s32 	%r70, %r67, %r688;
	not.pred 	%p245, %p278;
	selp.u32 	%r689, 1, 0, %p245;
	add.s32 	%r71, %r68, %r689;
	selp.b32 	%r72, %r67, %r68, %p278;
	@%p278 bra 	$L__BB10_73;
	shl.b32 	%r690, %r71, 3;
	add.s32 	%r692, %r644, %r690;
	ld.shared.u64 	%rd700, [%r692];
	bra.uni 	$L__BB10_74;
$L__BB10_73:
	shl.b32 	%r693, %r70, 3;
	add.s32 	%r695, %r644, %r693;
	ld.shared.u64 	%rd697, [%r695];
$L__BB10_74:
	setp.ge.s32 	%p247, %r70, %r51;
	mov.pred 	%p279, 0;
	@%p247 bra 	$L__BB10_77;
	setp.ge.s32 	%p249, %r71, %r3;
	mov.pred 	%p279, -1;
	@%p249 bra 	$L__BB10_77;
	and.b64  	%rd615, %rd697, %rd57;
	and.b64  	%rd616, %rd700, %rd57;
	setp.lt.u64 	%p279, %rd615, %rd616;
$L__BB10_77:
	selp.b64 	%rd73, %rd697, %rd700, %p279;
	selp.u32 	%r696, 1, 0, %p279;
	add.s32 	%r73, %r70, %r696;
	not.pred 	%p250, %p279;
	selp.u32 	%r697, 1, 0, %p250;
	add.s32 	%r74, %r71, %r697;
	selp.b32 	%r75, %r70, %r71, %p279;
	@%p279 bra 	$L__BB10_79;
	shl.b32 	%r698, %r74, 3;
	add.s32 	%r700, %r644, %r698;
	ld.shared.u64 	%rd700, [%r700];
	bra.uni 	$L__BB10_80;
$L__BB10_79:
	shl.b32 	%r701, %r73, 3;
	add.s32 	%r703, %r644, %r701;
	ld.shared.u64 	%rd697, [%r703];
$L__BB10_80:
	setp.ge.s32 	%p252, %r73, %r51;
	mov.pred 	%p280, 0;
	@%p252 bra 	$L__BB10_83;
	setp.ge.s32 	%p254, %r74, %r3;
	mov.pred 	%p280, -1;
	@%p254 bra 	$L__BB10_83;
	setp.lt.s32 	%p255, %r1, 64;
	sub.s32 	%r704, 64, %r1;
	mov.b64 	%rd617, -1;
	shl.b64 	%rd618, %rd617, %r704;
	selp.b64 	%rd619, %rd618, -1, %p255;
	and.b64  	%rd620, %rd697, %rd619;
	and.b64  	%rd621, %rd700, %rd619;
	setp.lt.u64 	%p280, %rd620, %rd621;
$L__BB10_83:
	selp.b64 	%rd78, %rd697, %rd700, %p280;
	selp.u32 	%r705, 1, 0, %p280;
	add.s32 	%r76, %r73, %r705;
	not.pred 	%p256, %p280;
	selp.u32 	%r706, 1, 0, %p256;
	add.s32 	%r77, %r74, %r706;
	selp.b32 	%r78, %r73, %r74, %p280;
	@%p280 bra 	$L__BB10_85;
	shl.b32 	%r707, %r77, 3;
	mov.u32 	%r708, _ZZN3cub18CUB_300001_SM_10006detail10merge_sort26DeviceMergeSortMergeKernelINS2_10policy_hubIN6thrust24THRUST_300001_SM_1000_NS10device_ptrIyEEE9Policy600ES8_NS7_IiEES8_SB_m29MostSignificantBitsComparatoryiEEvbT2_T3_T4_PT6_PT7_T5_PSF_SF_NS1_7vsmem_tEE19static_temp_storage;
	add.s32 	%r709, %r708, %r707;
	ld.shared.u64 	%rd700, [%r709];
	bra.uni 	$L__BB10_86;
$L__BB10_85:
	shl.b32 	%r710, %r76, 3;
	mov.u32 	%r711, _ZZN3cub18CUB_300001_SM_10006detail10merge_sort26DeviceMergeSortMergeKernelINS2_10policy_hubIN6thrust24THRUST_300001_SM_1000_NS10device_ptrIyEEE9Policy600ES8_NS7_IiEES8_SB_m29MostSignificantBitsComparatoryiEEvbT2_T3_T4_PT6_PT7_T5_PSF_SF_NS1_7vsmem_tEE19static_temp_storage;
	add.s32 	%r712, %r711, %r710;
	ld.shared.u64 	%rd697, [%r712];
$L__BB10_86:
	setp.ge.s32 	%p258, %r76, %r51;
	mov.pred 	%p281, 0;
	@%p258 bra 	$L__BB10_89;
	setp.ge.s32 	%p260, %r77, %r3;
	mov.pred 	%p281, -1;
	@%p260 bra 	$L__BB10_89;
	setp.lt.s32 	%p261, %r1, 64;
	sub.s32 	%r713, 64, %r1;
	mov.b64 	%rd622, -1;
	shl.b64 	%rd623, %rd622, %r713;
	selp.b64 	%rd624, %rd623, -1, %p261;
	and.b64  	%rd625, %rd697, %rd624;
	and.b64  	%rd626, %rd700, %rd624;
	setp.lt.u64 	%p281, %rd625, %rd626;
$L__BB10_89:
	selp.b64 	%rd83, %rd697, %rd700, %p281;
	selp.u32 	%r714, 1, 0, %p281;
	add.s32 	%r79, %r76, %r714;
	not.pred 	%p262, %p281;
	selp.u32 	%r715, 1, 0, %p262;
	add.s32 	%r80, %r77, %r715;
	selp.b32 	%r81, %r76, %r77, %p281;
	@%p281 bra 	$L__BB10_91;
	shl.b32 	%r716, %r80, 3;
	mov.u32 	%r717, _ZZN3cub18CUB_300001_SM_10006detail10merge_sort26DeviceMergeSortMergeKernelINS2_10policy_hubIN6thrust24THRUST_300001_SM_1000_NS10device_ptrIyEEE9Policy600ES8_NS7_IiEES8_SB_m29MostSignificantBitsComparatoryiEEvbT2_T3_T4_PT6_PT7_T5_PSF_SF_NS1_7vsmem_tEE19static_temp_storage;
	add.s32 	%r718, %r717, %r716;
	ld.shared.u64 	%rd700, [%r718];
	bra.uni 	$L__BB10_92;
$L__BB10_91:
	shl.b32 	%r719, %r79, 3;
	mov.u32 	%r720, _ZZN3cub18CUB_300001_SM_10006detail10merge_sort26DeviceMergeSortMergeKernelINS2_10policy_hubIN6thrust24THRUST_300001_SM_1000_NS10device_ptrIyEEE9Policy600ES8_NS7_IiEES8_SB_m29MostSignificantBitsComparatoryiEEvbT2_T3_T4_PT6_PT7_T5_PSF_SF_NS1_7vsmem_tEE19static_temp_storage;
	add.s32 	%r721, %r720, %r719;
	ld.shared.u64 	%rd697, [%r721];
$L__BB10_92:
	setp.ge.s32 	%p264, %r79, %r51;
	mov.pred 	%p282, 0;
	@%p264 bra 	$L__BB10_95;
	setp.ge.s32 	%p266, %r80, %r3;
	mov.pred 	%p282, -1;
	@%p266 bra 	$L__BB10_95;
	setp.lt.s32 	%p267, %r1, 64;
	sub.s32 	%r722, 64, %r1;
	mov.b64 	%rd627, -1;
	shl.b64 	%rd628, %rd627, %r722;
	selp.b64 	%rd629, %rd628, -1, %p267;
	and.b64  	%rd630, %rd697, %rd629;
	and.b64  	%rd631, %rd700, %rd629;
	setp.lt.u64 	%p282, %rd630, %rd631;
$L__BB10_95:
	selp.b64 	%rd88, %rd697, %rd700, %p282;
	selp.u32 	%r723, 1, 0, %p282;
	add.s32 	%r82, %r79, %r723;
	not.pred 	%p268, %p282;
	selp.u32 	%r724, 1, 0, %p268;
	add.s32 	%r83, %r80, %r724;
	selp.b32 	%r84, %r79, %r80, %p282;
	@%p282 bra 	$L__BB10_97;
	shl.b32 	%r725, %r83, 3;
	mov.u32 	%r726, _ZZN3cub18CUB_300001_SM_10006detail10merge_sort26DeviceMergeSortMergeKernelINS2_10policy_hubIN6thrust24THRUST_300001_SM_1000_NS10device_ptrIyEEE9Policy600ES8_NS7_IiEES8_SB_m29MostSignificantBitsComparatoryiEEvbT2_T3_T4_PT6_PT7_T5_PSF_SF_NS1_7vsmem_tEE19static_temp_storage;
	add.s32 	%r727, %r726, %r725;
	ld.shared.u64 	%rd700, [%r727];
	bra.uni 	$L__BB10_98;
$L__BB10_97:
	shl.b32 	%r728, %r82, 3;
	mov.u32 	%r729, _ZZN3cub18CUB_300001_SM_10006detail10merge_sort26DeviceMergeSortMergeKernelINS2_10policy_hubIN6thrust24THRUST_300001_SM_1000_NS10device_ptrIyEEE9Policy600ES8_NS7_IiEES8_SB_m29MostSignificantBitsComparatoryiEEvbT2_T3_T4_PT6_PT7_T5_PSF_SF_NS1_7vsmem_tEE19static_temp_storage;
	add.s32 	%r730, %r729, %r728;
	ld.shared.u64 	%rd697, [%r730];
$L__BB10_98:
	setp.ge.s32 	%p270, %r82, %r51;
	mov.pred 	%p283, 0;
	@%p270 bra 	$L__BB10_101;
	setp.ge.s32 	%p272, %r83, %r3;
	mov.pred 	%p283, -1;
	@%p272 bra 	$L__BB10_101;
	setp.lt.s32 	%p273, %r1, 64;
	sub.s32 	%r731, 64, %r1;
	mov.b64 	%rd632, -1;
	shl.b64 	%rd633, %rd632, %r731;
	selp.b64 	%rd634, %rd633, -1, %p273;
	and.b64  	%rd635, %rd697, %rd634;
	and.b64  	%rd636, %rd700, %rd634;
	setp.lt.u64 	%p283, %rd635, %rd636;
$L__BB10_101:
	ld.param.s8 	%rs8, [_ZN3cub18CUB_300001_SM_10006detail10merge_sort26DeviceMergeSortMergeKernelINS2_10policy_hubIN6thrust24THRUST_300001_SM_1000_NS10device_ptrIyEEE9Policy600ES8_NS7_IiEES8_SB_m29MostSignificantBitsComparatoryiEEvbT2_T3_T4_PT6_PT7_T5_PSF_SF_NS1_7vsmem_tE_param_0];
	setp.eq.s16 	%p274, %rs8, 0;
	selp.b64 	%rd93, %rd697, %rd700, %p283;
	selp.b32 	%r85, %r82, %r83, %p283;
	bar.sync 	0;
	@%p274 bra 	$L__BB10_103;
	ld.param.u64 	%rd678, [_ZN3cub18CUB_300001_SM_10006detail10merge_sort26DeviceMergeSortMergeKernelINS2_10policy_hubIN6thrust24THRUST_300001_SM_1000_NS10device_ptrIyEEE9Policy600ES8_NS7_IiEES8_SB_m29MostSignificantBitsComparatoryiEEvbT2_T3_T4_PT6_PT7_T5_PSF_SF_NS1_7vsmem_tE_param_4];
	// begin inline asm
	mov.u32 %r732, %laneid;
	// end inline asm
	shl.b32 	%r733, %r2, 3;
	and.b32  	%r734, %r733, 7936;
	shl.b32 	%r735, %r732, 3;
	add.s32 	%r736, %r735, %r734;
	shr.s32 	%r737, %r736, 5;
	add.s32 	%r738, %r737, %r736;
	shl.b32 	%r739, %r738, 3;
	mov.u32 	%r740, _ZZN3cub18CUB_300001_SM_10006detail10merge_sort26DeviceMergeSortMergeKernelINS2_10policy_hubIN6thrust24THRUST_300001_SM_1000_NS10device_ptrIyEEE9Policy600ES8_NS7_IiEES8_SB_m29MostSignificantBitsComparatoryiEEvbT2_T3_T4_PT6_PT7_T5_PSF_SF_NS1_7vsmem_tEE19static_temp_storage;
	add.s32 	%r741, %r740, %r739;
	st.shared.u64 	[%r741], %rd58;
	st.shared.u64 	[%r741+8], %rd63;
	st.shared.u64 	[%r741+16], %rd68;
	st.shared.u64 	[%r741+24], %rd73;
	st.shared.u64 	[%r741+32], %rd78;
	st.shared.u64 	[%r741+40], %rd83;
	st.shared.u64 	[%r741+48], %rd88;
	st.shared.u64 	[%r741+56], %rd93;
	bar.warp.sync 	-1;
	mad.lo.s32 	%r742, %r732, -7, %r736;
	shr.s32 	%r743, %r742, 5;
	add.s32 	%r744, %r743, %r742;
	shl.b32 	%r745, %r744, 3;
	add.s32 	%r746, %r740, %r745;
	ld.shared.u64 	%rd637, [%r746];
	add.s32 	%r747, %r742, 32;
	shr.s32 	%r748, %r747, 5;
	add.s32 	%r749, %r748, %r742;
	shl.b32 	%r750, %r749, 3;
	add.s32 	%r751, %r740, %r750;
	ld.shared.u64 	%rd638, [%r751+256];
	add.s32 	%r752, %r742, 64;
	shr.s32 	%r753, %r752, 5;
	add.s32 	%r754, %r753, %r742;
	shl.b32 	%r755, %r754, 3;
	add.s32 	%r756, %r740, %r755;
	ld.shared.u64 	%rd639, [%r756+512];
	add.s32 	%r757, %r742, 96;
	shr.s32 	%r758, %r757, 5;
	add.s32 	%r759, %r758, %r742;
	shl.b32 	%r760, %r759, 3;
	add.s32 	%r761, %r740, %r760;
	ld.shared.u64 	%rd640, [%r761+768];
	add.s32 	%r762, %r742, 128;
	shr.s32 	%r763, %r762, 5;
	add.s32 	%r764, %r763, %r742;
	shl.b32 	%r765, %r764, 3;
	add.s32 	%r766, %r740, %r765;
	ld.shared.u64 	%rd641, [%r766+1024];
	add.s32 	%r767, %r742, 160;
	shr.s32 	%r768, %r767, 5;
	add.s32 	%r769, %r768, %r742;
	shl.b32 	%r770, %r769, 3;
	add.s32 	%r771, %r740, %r770;
	ld.shared.u64 	%rd642, [%r771+1280];
	add.s32 	%r772, %r742, 192;
	shr.s32 	%r773, %r772, 5;
	add.s32 	%r774, %r773, %r742;
	shl.b32 	%r775, %r774, 3;
	add.s32 	%r776, %r740, %r775;
	ld.shared.u64 	%rd643, [%r776+1536];
	add.s32 	%r777, %r742, 224;
	shr.s32 	%r778, %r777, 5;
	add.s32 	%r779, %r778, %r742;
	shl.b32 	%r780, %r779, 3;
	add.s32 	%r781, %r740, %r780;
	ld.shared.u64 	%rd644, [%r781+1792];
	and.b32  	%r782, %r2, 31;
	or.b32  	%r783, %r734, %r782;
	cvt.u64.u32 	%rd645, %r783;
	mov.u32 	%r784, %ctaid.x;
	mul.wide.u32 	%rd646, %r784, 2048;
	add.s64 	%rd647, %rd646, %rd645;
	cvta.to.global.u64 	%rd648, %rd678;
	shl.b64 	%rd649, %rd647, 3;
	add.s64 	%rd650, %rd648, %rd649;
	st.global.u64 	[%rd650], %rd637;
	st.global.u64 	[%rd650+256], %rd638;
	st.global.u64 	[%rd650+512], %rd639;
	st.global.u64 	[%rd650+768], %rd640;
	st.global.u64 	[%rd650+1024], %rd641;
	st.global.u64 	[%rd650+1280], %rd642;
	st.global.u64 	[%rd650+1536], %rd643;
	st.global.u64 	[%rd650+1792], %rd644;
	bra.uni 	$L__BB10_104;
$L__BB10_103:
	// begin inline asm
	mov.u32 %r785, %laneid;
	// end inline asm
	shl.b32 	%r786, %r2, 3;
	and.b32  	%r787, %r786, 7936;
	shl.b32 	%r788, %r785, 3;
	add.s32 	%r789, %r788, %r787;
	shr.s32 	%r790, %r789, 5;
	add.s32 	%r791, %r790, %r789;
	shl.b32 	%r792, %r791, 3;
	mov.u32 	%r793, _ZZN3cub18CUB_300001_SM_10006detail10merge_sort26DeviceMergeSortMergeKernelINS2_10policy_hubIN6thrust24THRUST_300001_SM_1000_NS10device_ptrIyEEE9Policy600ES8_NS7_IiEES8_SB_m29MostSignificantBitsComparatoryiEEvbT2_T3_T4_PT6_PT7_T5_PSF_SF_NS1_7vsmem_tEE19static_temp_storage;
	add.s32 	%r794, %r793, %r792;
	st.shared.u64 	[%r794], %rd58;
	st.shared.u64 	[%r794+8], %rd63;
	st.shared.u64 	[%r794+16], %rd68;
	st.shared.u64 	[%r794+24], %rd73;
	st.shared.u64 	[%r794+32], %rd78;
	st.shared.u64 	[%r794+40], %rd83;
	st.shared.u64 	[%r794+48], %rd88;
	st.shared.u64 	[%r794+56], %rd93;
	bar.warp.sync 	-1;
	mad.lo.s32 	%r795, %r785, -7, %r789;
	shr.s32 	%r796, %r795, 5;
	add.s32 	%r797, %r796, %r795;
	shl.b32 	%r798, %r797, 3;
	add.s32 	%r799, %r793, %r798;
	ld.shared.u64 	%rd651, [%r799];
	add.s32 	%r800, %r795, 32;
	shr.s32 	%r801, %r800, 5;
	add.s32 	%r802, %r801, %r795;
	shl.b32 	%r803, %r802, 3;
	add.s32 	%r804, %r793, %r803;
	ld.shared.u64 	%rd652, [%r804+256];
	add.s32 	%r805, %r795, 64;
	shr.s32 	%r806, %r805, 5;
	add.s32 	%r807, %r806, %r795;
	shl.b32 	%r808, %r807, 3;
	add.s32 	%r809, %r793, %r808;
	ld.shared.u64 	%rd653, [%r809+512];
	add.s32 	%r810, %r795, 96;
	shr.s32 	%r811, %r810, 5;
	add.s32 	%r812, %r811, %r795;
	shl.b32 	%r813, %r812, 3;
	add.s32 	%r814, %r793, %r813;
	ld.shared.u64 	%rd654, [%r814+768];
	add.s32 	%r815, %r795, 128;
	shr.s32 	%r816, %r815, 5;
	add.s32 	%r817, %r816, %r795;
	shl.b32 	%r818, %r817, 3;
	add.s32 	%r819, %r793, %r818;
	ld.shared.u64 	%rd655, [%r819+1024];
	add.s32 	%r820, %r795, 160;
	shr.s32 	%r821, %r820, 5;
	add.s32 	%r822, %r821, %r795;
	shl.b32 	%r823, %r822, 3;
	add.s32 	%r824, %r793, %r823;
	ld.shared.u64 	%rd656, [%r824+1280];
	add.s32 	%r825, %r795, 192;
	shr.s32 	%r826, %r825, 5;
	add.s32 	%r827, %r826, %r795;
	shl.b32 	%r828, %r827, 3;
	add.s32 	%r829, %r793, %r828;
	ld.shared.u64 	%rd657, [%r829+1536];
	add.s32 	%r830, %r795, 224;
	shr.s32 	%r831, %r830, 5;
	add.s32 	%r832, %r831, %r795;
	shl.b32 	%r833, %r832, 3;
	add.s32 	%r834, %r793, %r833;
	ld.shared.u64 	%rd658, [%r834+1792];
	and.b32  	%r835, %r2, 31;
	cvt.u64.u32 	%rd659, %r787;
	cvt.u64.u32 	%rd660, %r835;
	mov.u32 	%r836, %ctaid.x;
	mul.wide.u32 	%rd661, %r836, 2048;
	or.b64  	%rd662, %rd661, %rd660;
	add.s64 	%rd663, %rd662, %rd659;
	shl.b64 	%rd664, %rd663, 3;
	add.s64 	%rd665, %rd4, %rd664;
	st.global.u64 	[%rd665], %rd651;
	st.global.u64 	[%rd665+256], %rd652;
	st.global.u64 	[%rd665+512], %rd653;
	st.global.u64 	[%rd665+768], %rd654;
	st.global.u64 	[%rd665+1024], %rd655;
	st.global.u64 	[%rd665+1280], %rd656;
	st.global.u64 	[%rd665+1536], %rd657;
	st.global.u64 	[%rd665+1792], %rd658;
$L__BB10_104:
	ld.param.s8 	%rs9, [_ZN3cub18CUB_300001_SM_10006detail10merge_sort26DeviceMergeSortMergeKernelINS2_10policy_hubIN6thrust24THRUST_300001_SM_1000_NS10device_ptrIyEEE9Policy600ES8_NS7_IiEES8_SB_m29MostSignificantBitsComparatoryiEEvbT2_T3_T4_PT6_PT7_T5_PSF_SF_NS1_7vsmem_tE_param_0];
	mov.u32 	%r837, %ctaid.x;
	mul.wide.u32 	%rd94, %r837, 2048;
	shl.b32 	%r86, %r2, 3;
	setp.eq.s16 	%p275, %rs9, 0;
	bar.sync 	0;
	mov.u32 	%r838, _ZZN3cub18CUB_300001_SM_10006detail10merge_sort26DeviceMergeSortMergeKernelINS2_10policy_hubIN6thrust24THRUST_300001_SM_1000_NS10device_ptrIyEEE9Policy600ES8_NS7_IiEES8_SB_m29MostSignificantBitsComparatoryiEEvbT2_T3_T4_PT6_PT7_T5_PSF_SF_NS1_7vsmem_tEE19static_temp_storage;
	add.s32 	%r839, %r838, %r86;
	shl.b32 	%r840, %r2, 2;
	sub.s32 	%r841, %r839, %r840;
	st.shared.u32 	[%r841], %r989;
	st.shared.u32 	[%r841+1024], %r988;
	st.shared.u32 	[%r841+2048], %r987;
	st.shared.u32 	[%r841+3072], %r986;
	st.shared.u32 	[%r841+4096], %r985;
	st.shared.u32 	[%r841+5120], %r984;
	st.shared.u32 	[%r841+6144], %r983;
	st.shared.u32 	[%r841+7168], %r982;
	bar.sync 	0;
	shl.b32 	%r842, %r66, 2;
	add.s32 	%r843, %r838, %r842;
	ld.shared.u32 	%r87, [%r843];
	shl.b32 	%r844, %r69, 2;
	add.s32 	%r845, %r838, %r844;
	ld.shared.u32 	%r88, [%r845];
	shl.b32 	%r846, %r72, 2;
	add.s32 	%r847, %r838, %r846;
	ld.shared.u32 	%r89, [%r847];
	shl.b32 	%r848, %r75, 2;
	add.s32 	%r849, %r838, %r848;
	ld.shared.u32 	%r90, [%r849];
	shl.b32 	%r850, %r78, 2;
	add.s32 	%r851, %r838, %r850;
	ld.shared.u32 	%r91, [%r851];
	shl.b32 	%r852, %r81, 2;
	add.s32 	%r853, %r838, %r852;
	ld.shared.u32 	%r92, [%r853];
	shl.b32 	%r854, %r84, 2;
	add.s32 	%r855, %r838, %r854;
	ld.shared.u32 	%r93, [%r855];
	shl.b32 	%r856, %r85, 2;
	add.s32 	%r857, %r838, %r856;
	ld.shared.u32 	%r94, [%r857];
	bar.sync 	0;
	@%p275 bra 	$L__BB10_106;
	ld.param.u64 	%rd681, [_ZN3cub18CUB_300001_SM_10006detail10merge_sort26DeviceMergeSortMergeKernelINS2_10policy_hubIN6thrust24THRUST_300001_SM_1000_NS10device_ptrIyEEE9Policy600ES8_NS7_IiEES8_SB_m29MostSignificantBitsComparatoryiEEvbT2_T3_T4_PT6_PT7_T5_PSF_SF_NS1_7vsmem_tE_param_5];
	// begin inline asm
	mov.u32 %r858, %laneid;
	// end inline asm
	and.b32  	%r859, %r86, 7936;
	shl.b32 	%r860, %r858, 3;
	add.s32 	%r861, %r860, %r859;
	shr.s32 	%r862, %r861, 5;
	add.s32 	%r863, %r862, %r861;
	shl.b32 	%r864, %r863, 2;
	add.s32 	%r866, %r838, %r864;
	st.shared.u32 	[%r866], %r87;
	st.shared.u32 	[%r866+4], %r88;
	st.shared.u32 	[%r866+8], %r89;
	st.shared.u32 	[%r866+12], %r90;
	st.shared.u32 	[%r866+16], %r91;
	st.shared.u32 	[%r866+20], %r92;
	st.shared.u32 	[%r866+24], %r93;
	st.shared.u32 	[%r866+28], %r94;
	bar.warp.sync 	-1;
	mad.lo.s32 	%r867, %r858, -7, %r861;
	shr.s32 	%r868, %r867, 5;
	add.s32 	%r869, %r868, %r867;
	shl.b32 	%r870, %r869, 2;
	add.s32 	%r871, %r838, %r870;
	ld.shared.u32 	%r872, [%r871];
	add.s32 	%r873, %r867, 32;
	shr.s32 	%r874, %r873, 5;
	add.s32 	%r875, %r874, %r867;
	shl.b32 	%r876, %r875, 2;
	add.s32 	%r877, %r838, %r876;
	ld.shared.u32 	%r878, [%r877+128];
	add.s32 	%r879, %r867, 64;
	shr.s32 	%r880, %r879, 5;
	add.s32 	%r881, %r880, %r867;
	shl.b32 	%r882, %r881, 2;
	add.s32 	%r883, %r838, %r882;
	ld.shared.u32 	%r884, [%r883+256];
	add.s32 	%r885, %r867, 96;
	shr.s32 	%r886, %r885, 5;
	add.s32 	%r887, %r886, %r867;
	shl.b32 	%r888, %r887, 2;
	add.s32 	%r889, %r838, %r888;
	ld.shared.u32 	%r890, [%r889+384];
	add.s32 	%r891, %r867, 128;
	shr.s32 	%r892, %r891, 5;
	add.s32 	%r893, %r892, %r867;
	shl.b32 	%r894, %r893, 2;
	add.s32 	%r895, %r838, %r894;
	ld.shared.u32 	%r896, [%r895+512];
	add.s32 	%r897, %r867, 160;
	shr.s32 	%r898, %r897, 5;
	add.s32 	%r899, %r898, %r867;
	shl.b32 	%r900, %r899, 2;
	add.s32 	%r901, %r838, %r900;
	ld.shared.u32 	%r902, [%r901+640];
	add.s32 	%r903, %r867, 192;
	shr.s32 	%r904, %r903, 5;
	add.s32 	%r905, %r904, %r867;
	shl.b32 	%r906, %r905, 2;
	add.s32 	%r907, %r838, %r906;
	ld.shared.u32 	%r908, [%r907+768];
	add.s32 	%r909, %r867, 224;
	shr.s32 	%r910, %r909, 5;
	add.s32 	%r911, %r910, %r867;
	shl.b32 	%r912, %r911, 2;
	add.s32 	%r913, %r838, %r912;
	ld.shared.u32 	%r914, [%r913+896];
	and.b32  	%r915, %r2, 31;
	or.b32  	%r916, %r859, %r915;
	cvt.u64.u32 	%rd666, %r916;
	add.s64 	%rd667, %rd94, %rd666;
	cvta.to.global.u64 	%rd668, %rd681;
	shl.b64 	%rd669, %rd667, 2;
	add.s64 	%rd670, %rd668, %rd669;
	st.global.u32 	[%rd670], %r872;
	st.global.u32 	[%rd670+128], %r878;
	st.global.u32 	[%rd670+256], %r884;
	st.global.u32 	[%rd670+384], %r890;
	st.global.u32 	[%rd670+512], %r896;
	st.global.u32 	[%rd670+640], %r902;
	st.global.u32 	[%rd670+768], %r908;
	st.global.u32 	[%rd670+896], %r914;
	bra.uni 	$L__BB10_327;
$L__BB10_106:
	// begin inline asm
	mov.u32 %r917, %laneid;
	// end inline asm
	and.b32  	%r918, %r86, 7936;
	shl.b32 	%r919, %r917, 3;
	add.s32 	%r920, %r919, %r918;
	shr.s32 	%r921, %r920, 5;
	add.s32 	%r922, %r921, %r920;
	shl.b32 	%r923, %r922, 2;
	add.s32 	%r925, %r838, %r923;
	st.shared.u32 	[%r925], %r87;
	st.shared.u32 	[%r925+4], %r88;
	st.shared.u32 	[%r925+8], %r89;
	st.shared.u32 	[%r925+12], %r90;
	st.shared.u32 	[%r925+16], %r91;
	st.shared.u32 	[%r925+20], %r92;
	st.shared.u32 	[%r925+24], %r93;
	st.shared.u32 	[%r925+28], %r94;
	bar.warp.sync 	-1;
	mad.lo.s32 	%r926, %r917, -7, %r920;
	shr.s32 	%r927, %r926, 5;
	add.s32 	%r928, %r927, %r926;
	shl.b32 	%r929, %r928, 2;
	add.s32 	%r930, %r838, %r929;
	ld.shared.u32 	%r931, [%r930];
	add.s32 	%r932, %r926, 32;
	shr.s32 	%r933, %r932, 5;
	add.s32 	%r934, %r933, %r926;
	shl.b32 	%r935, %r934, 2;
	add.s32 	%r936, %r838, %r935;
	ld.shared.u32 	%r937, [%r936+128];
	add.s32 	%r938, %r926, 64;
	shr.s32 	%r939, %r938, 5;
	add.s32 	%r940, %r939, %r926;
	shl.b32 	%r941, %r940, 2;
	add.s32 	%r942, %r838, %r941;
	ld.shared.u32 	%r943, [%r942+256];
	add.s32 	%r944, %r926, 96;
	shr.s32 	%r945, %r944, 5;
	add.s32 	%r946, %r945, %r926;
	shl.b32 	%r947, %r946, 2;
	add.s32 	%r948, %r838, %r947;
	ld.shared.u32 	%r949, [%r948+384];
	add.s32 	%r950, %r926, 128;
	shr.s32 	%r951, %r950, 5;
	add.s32 	%r952, %r951, %r926;
	shl.b32 	%r953, %r952, 2;
	add.s32 	%r954, %r838, %r953;
	ld.shared.u32 	%r955, [%r954+512];
	add.s32 	%r956, %r926, 160;
	shr.s32 	%r957, %r956, 5;
	add.s32 	%r958, %r957, %r926;
	shl.b32 	%r959, %r958, 2;
	add.s32 	%r960, %r838, %r959;
	ld.shared.u32 	%r961, [%r960+640];
	add.s32 	%r962, %r926, 192;
	shr.s32 	%r963, %r962, 5;
	add.s32 	%r964, %r963, %r926;
	shl.b32 	%r965, %r964, 2;
	add.s32 	%r966, %r838, %r965;
	ld.shared.u32 	%r967, [%r966+768];
	add.s32 	%r968, %r926, 224;
	shr.s32 	%r969, %r968, 5;
	add.s32 	%r970, %r969, %r926;
	shl.b32 	%r971, %r970, 2;
	add.s32 	%r972, %r838, %r971;
	ld.shared.u32 	%r973, [%r972+896];
	and.b32  	%r974, %r2, 31;
	cvt.u64.u32 	%rd671, %r918;
	cvt.u64.u32 	%rd672, %r974;
	add.s64 	%rd673, %rd94, %rd672;
	add.s64 	%rd674, %rd673, %rd671;
	shl.b64 	%rd675, %rd674, 2;
	add.s64 	%rd676, %rd5, %rd675;
	st.global.u32 	[%rd676], %r931;
	st.global.u32 	[%rd676+128], %r937;
	st.global.u32 	[%rd676+256], %r943;
	st.global.u32 	[%rd676+384], %r949;
	st.global.u32 	[%rd676+512], %r955;
	st.global.u32 	[%rd676+640], %r961;
	st.global.u32 	[%rd676+768], %r967;
	st.global.u32 	[%rd676+896], %r973;
	bra.uni 	$L__BB10_327;
$L__BB10_107:
	ld.param.s8 	%rs2, [_ZN3cub18CUB_300001_SM_10006detail10merge_sort26DeviceMergeSortMergeKernelINS2_10policy_hubIN6thrust24THRUST_300001_SM_1000_NS10device_ptrIyEEE9Policy600ES8_NS7_IiEES8_SB_m29MostSignificantBitsComparatoryiEEvbT2_T3_T4_PT6_PT7_T5_PSF_SF_NS1_7vsmem_tE_param_0];
	shl.b64 	%rd220, %rd6, 11;
	sub.s64 	%rd221, %rd213, %rd220;
	min.u64 	%rd222, %rd221, 2048;
	cvt.u32.u64 	%r95, %rd222;
	shl.b64 	%rd223, %rd6, 3;
	add.s64 	%rd224, %rd3, %rd223;
	ld.global.u64 	%rd95, [%rd224];
	ld.global.u64 	%rd225, [%rd224+8];
	neg.s64 	%rd226, %rd216;
	and.b64  	%rd227, %rd226, %rd6;
	shl.b64 	%rd96, %rd227, 11;
	shl.b64 	%rd228, %rd216, 10;
	and.b64  	%rd97, %rd228, -2048;
	sub.s64 	%rd229, %rd6, %rd227;
	shl.b64 	%rd230, %rd229, 11;
	sub.s64 	%rd231, %rd95, %rd96;
	sub.s64 	%rd232, %rd225, %rd96;
	sub.s64 	%rd233, %rd213, %rd96;
	max.u64 	%rd234, %rd233, %rd97;
	sub.s64 	%rd235, %rd234, %rd97;
	sub.s64 	%rd236, %rd230, %rd231;
	min.u64 	%rd98, %rd236, %rd235;
	setp.eq.s64 	%p34, %rd229, -1;
	selp.b64 	%rd237, 2047, 2048, %p34;
	add.s64 	%rd238, %rd237, %rd230;
	sub.s64 	%rd239, %rd238, %rd232;
	or.b64  	%rd240, %rd226, %rd6;
	setp.eq.s64 	%p35, %rd240, -1;
	min.u64 	%rd241, %rd97, %rd233;
	selp.b64 	%rd242, %rd241, %rd232, %p35;
	selp.b64 	%rd243, %rd97, %rd239, %p35;
	min.u64 	%rd244, %rd243, %rd235;
	cvt.u32.u64 	%r243, %rd231;
	cvt.u32.u64 	%r244, %rd242;
	sub.s32 	%r96, %r244, %r243;
	cvt.u32.u64 	%r245, %rd244;
	cvt.u32.u64 	%r246, %rd98;
	sub.s32 	%r97, %r245, %r246;
	// begin inline asm
	griddepcontrol.wait;
	// end inline asm
	setp.eq.s16 	%p36, %rs2, 0;
	@%p36 bra 	$L__BB10_140;
	add.s64 	%rd246, %rd96, %rd97;
	add.s64 	%rd247, %rd246, %rd98;
	add.s32 	%r98, %r97, %r96;
	setp.ge.s32 	%p37, %r2, %r98;
	cvt.u64.u32 	%rd248, %r2;
	add.s64 	%rd249, %rd95, %rd248;
	shl.b64 	%rd250, %rd249, 3;
	add.s64 	%rd99, %rd4, %rd250;
	sub.s32 	%r247, %r2, %r96;
	cvt.s64.s32 	%rd251, %r247;
	add.s64 	%rd252, %rd247, %rd251;
	shl.b64 	%rd253, %rd252, 3;
	add.s64 	%rd100, %rd4, %rd253;
	@%p37 bra 	$L__BB10_112;
	setp.ge.s32 	%p38, %r2, %r96;
	@%p38 bra 	$L__BB10_111;
	ld.global.u64 	%rd725, [%rd99];
	bra.uni 	$L__BB10_112;
$L__BB10_111:
	ld.global.u64 	%rd725, [%rd100];
$L__BB10_112:
	add.s32 	%r99, %r2, 256;
	setp.ge.s32 	%p39, %r99, %r98;
	@%p39 bra 	$L__BB10_116;
	setp.lt.s32 	%p40, %r99, %r96;
	@%p40 bra 	$L__BB10_115;
	ld.global.u64 	%rd726, [%rd100+2048];
	bra.uni 	$L__BB10_116;
$L__BB10_115:
	ld.global.u64 	%rd726, [%rd99+2048];
$L__BB10_116:
	add.s32 	%r100, %r2, 512;
	setp.ge.s32 	%p41, %r100, %r98;
	@%p41 bra 	$L__BB10_120;
	setp.lt.s32 	%p42, %r100, %r96;
	@%p42 bra 	$L__BB10_119;
	ld.global.u64 	%rd727, [%rd100+4096];
	bra.uni 	$L__BB10_120;
$L__BB10_119:
	ld.global.u64 	%rd727, [%rd99+4096];
$L__BB10_120:
	add.s32 	%r101, %r2, 768;
	setp.ge.s32 	%p43, %r101, %r98;
	@%p43 bra 	$L__BB10_124;
	setp.lt.s32 	%p44, %r101, %r96;
	@%p44 bra 	$L__BB10_123;
	ld.global.u64 	%rd728, [%rd100+6144];
	bra.uni 	$L__BB10_124;
$L__BB10_123:
	ld.global.u64 	%rd728, [%rd99+6144];
$L__BB10_124:
	or.b32  	%r102, %r2, 1024;
	setp.ge.s32 	%p45, %r102, %r98;
	@%p45 bra 	$L__BB10_128;
	setp.lt.s32 	%p46, %r102, %r96;
	@%p46 bra 	$L__BB10_127;
	ld.global.u64 	%rd729, [%rd100+8192];
	bra.uni 	$L__BB10_128;
$L__BB10_127:
	ld.global.u64 	%rd729, [%rd99+8192];
$L__BB10_128:
	add.s32 	%r103, %r2, 1280;
	setp.ge.s32 	%p47, %r103, %r98;
	@%p47 bra 	$L__BB10_132;
	setp.lt.s32 	%p48, %r103, %r96;
	@%p48 bra 	$L__BB10_131;
	ld.global.u64 	%rd730, [%rd100+10240];
	bra.uni 	$L__BB10_132;
$L__BB10_131:
	ld.global.u64 	%rd730, [%rd99+10240];
$L__BB10_132:
	add.s32 	%r104, %r2, 1536;
	setp.ge.s32 	%p49, %r104, %r98;
	@%p49 bra 	$L__BB10_136;
	setp.lt.s32 	%p50, %r104, %r96;
	@%p50 bra 	$L__BB10_135;
	ld.global.u64 	%rd731, [%rd100+12288];
	bra.uni 	$L__BB10_136;
$L__BB10_135:
	ld.global.u64 	%rd731, [%rd99+12288];
$L__BB10_136:
	add.s32 	%r105, %r2, 1792;
	setp.ge.s32 	%p51, %r105, %r98;
	@%p51 bra 	$L__BB10_156;
	setp.lt.s32 	%p52, %r105, %r96;
	@%p52 bra 	$L__BB10_139;
	ld.global.u64 	%rd732, [%rd100+14336];
	bra.uni 	$L__BB10_156;
$L__BB10_139:
	ld.global.u64 	%rd732, [%rd99+14336];
	bra.uni 	$L__BB10_156;
$L__BB10_140:
	add.s64 	%rd262, %rd96, %rd97;
	add.s64 	%rd124, %rd262, %rd98;
	add.s32 	%r106, %r97, %r96;
	setp.ge.s32 	%p53, %r2, %r106;
	@%p53 bra 	$L__BB10_142;
	setp.lt.s32 	%p54, %r2, %r96;
	sub.s32 	%r248, %r2, %r96;
	cvt.s64.s32 	%rd263, %r248;
	cvt.u64.u32 	%rd264, %r2;
	selp.b64 	%rd265, %rd95, %rd124, %p54;
	selp.b64 	%rd266, %rd264, %rd263, %p54;
	add.s64 	%rd267, %rd266, %rd265;
	shl.b64 	%rd268, %rd267, 3;
	add.s64 	%rd269, %rd2, %rd268;
	ld.global.u64 	%rd725, [%rd269];
$L__BB10_142:
	add.s32 	%r107, %r2, 256;
	setp.ge.s32 	%p55, %r107, %r106;
	@%p55 bra 	$L__BB10_144;
	setp.lt.s32 	%p56, %r107, %r96;
	sub.s32 	%r249, %r107, %r96;
	cvt.s64.s32 	%rd271, %r249;
	cvt.u64.u32 	%rd272, %r107;
	selp.b64 	%rd273, %rd95, %rd124, %p56;
	selp.b64 	%rd274, %rd272, %rd271, %p56;
	add.s64 	%rd275, %rd274, %rd273;
	shl.b64 	%rd276, %rd275, 3;
	add.s64 	%rd277, %rd2, %rd276;
	ld.global.u64 	%rd726, [%rd277];
$L__BB10_144:
	add.s32 	%r108, %r2, 512;
	setp.ge.s32 	%p57, %r108, %r106;
	@%p57 bra 	$L__BB10_146;
	setp.lt.s32 	%p58, %r108, %r96;
	sub.s32 	%r250, %r108, %r96;
	cvt.s64.s32 	%rd279, %r250;
	cvt.u64.u32 	%rd280, %r108;
	selp.b64 	%rd281, %rd95, %rd124, %p58;
	selp.b64 	%rd282, %rd280, %rd279, %p58;
	add.s64 	%rd283, %rd282, %rd281;
	shl.b64 	%rd284, %rd283, 3;
	add.s64 	%rd285, %rd2, %rd284;
	ld.global.u64 	%rd727, [%rd285];
$L__BB10_146:
	add.s32 	%r109, %r2, 768;
	setp.ge.s32 	%p59, %r109, %r106;
	@%p59 bra 	$L__BB10_148;
	setp.lt.s32 	%p60, %r109, %r96;
	sub.s32 	%r251, %r109, %r96;
	cvt.s64.s32 	%rd287, %r251;
	cvt.u64.u32 	%rd288, %r109;
	selp.b64 	%rd289, %rd95, %rd124, %p60;
	selp.b64 	%rd290, %rd288, %rd287, %p60;
	add.s64 	%rd291, %rd290, %rd289;
	shl.b64 	%rd292, %rd291, 3;
	add.s64 	%rd293, %rd2, %rd292;
	ld.global.u64 	%rd728, [%rd293];
$L__BB10_148:
	or.b32  	%r110, %r2, 1024;
	setp.ge.s32 	%p61, %r110, %r106;
	@%p61 bra 	$L__BB10_150;
	setp.lt.s32 	%p62, %r110, %r96;
	sub.s32 	%r252, %r110, %r96;
	cvt.s64.s32 	%rd295, %r252;
	cvt.u64.u32 	%rd296, %r110;
	selp.b64 	%rd297, %rd95, %rd124, %p62;
	selp.b64 	%rd298, %rd296, %rd295, %p62;
	add.s64 	%rd299, %rd298, %rd297;
	shl.b64 	%rd300, %rd299, 3;
	add.s64 	%rd301, %rd2, %rd300;
	ld.global.u64 	%rd729, [%rd301];
$L__BB10_150:
	add.s32 	%r111, %r2, 1280;
	setp.ge.s32 	%p63, %r111, %r106;
	@%p63 bra 	$L__BB10_152;
	setp.lt.s32 	%p64, %r111, %r96;
	sub.s32 	%r253, %r111, %r96;
	cvt.s64.s32 	%rd303, %r253;
	cvt.u64.u32 	%rd304, %r111;
	selp.b64 	%rd305, %rd95, %rd124, %p64;
	selp.b64 	%rd306, %rd304, %rd303, %p64;
	add.s64 	%rd307, %rd306, %rd305;
	shl.b64 	%rd308, %rd307, 3;
	add.s64 	%rd309, %rd2, %rd308;
	ld.global.u64 	%rd730, [%rd309];
$L__BB10_152:
	add.s32 	%r112, %r2, 1536;
	setp.ge.s32 	%p65, %r112, %r106;
	@%p65 bra 	$L__BB10_154;
	setp.lt.s32 	%p66, %r112, %r96;
	sub.s32 	%r254, %r112, %r96;
	cvt.s64.s32 	%rd311, %r254;
	cvt.u64.u32 	%rd312, %r112;
	selp.b64 	%rd313, %rd95, %rd124, %p66;
	selp.b64 	%rd314, %rd312, %rd311, %p66;
	add.s64 	%rd315, %rd314, %rd313;
	shl.b64 	%rd316, %rd315, 3;
	add.s64 	%rd317, %rd2, %rd316;
	ld.global.u64 	%rd731, [%rd317];
$L__BB10_154:
	add.s32 	%r113, %r2, 1792;
	setp.ge.s32 	%p67, %r113, %r106;
	@%p67 bra 	$L__BB10_156;
	setp.lt.s32 	%p68, %r113, %r96;
	sub.s32 	%r255, %r113, %r96;
	cvt.s64.s32 	%rd319, %r255;
	cvt.u64.u32 	%rd320, %r113;
	selp.b64 	%rd321, %rd95, %rd124, %p68;
	selp.b64 	%rd322, %rd320, %rd319, %p68;
	add.s64 	%rd323, %rd322, %rd321;
	shl.b64 	%rd324, %rd323, 3;
	add.s64 	%rd325, %rd2, %rd324;
	ld.global.u64 	%rd732, [%rd325];
$L__BB10_156:
	ld.param.s8 	%rs3, [_ZN3cub18CUB_300001_SM_10006detail10merge_sort26DeviceMergeSortMergeKernelINS2_10policy_hubIN6thrust24THRUST_300001_SM_1000_NS10device_ptrIyEEE9Policy600ES8_NS7_IiEES8_SB_m29MostSignificantBitsComparatoryiEEvbT2_T3_T4_PT6_PT7_T5_PSF_SF_NS1_7vsmem_tE_param_0];
	setp.eq.s16 	%p69, %rs3, 0;
	shl.b32 	%r256, %r2, 3;
	mov.u32 	%r257, _ZZN3cub18CUB_300001_SM_10006detail10merge_sort26DeviceMergeSortMergeKernelINS2_10policy_hubIN6thrust24THRUST_300001_SM_1000_NS10device_ptrIyEEE9Policy600ES8_NS7_IiEES8_SB_m29MostSignificantBitsComparatoryiEEvbT2_T3_T4_PT6_PT7_T5_PSF_SF_NS1_7vsmem_tEE19static_temp_storage;
	add.s32 	%r258, %r257, %r256;
	st.shared.u64 	[%r258], %rd725;
	add.s32 	%r114, %r2, 256;
	st.shared.u64 	[%r258+2048], %rd726;
	add.s32 	%r115, %r2, 512;
	st.shared.u64 	[%r258+4096], %rd727;
	add.s32 	%r116, %r2, 768;
	st.shared.u64 	[%r258+6144], %rd728;
	or.b32  	%r117, %r2, 1024;
	st.shared.u64 	[%r258+8192], %rd729;
	add.s32 	%r118, %r2, 1280;
	st.shared.u64 	[%r258+10240], %rd730;
	add.s32 	%r119, %r2, 1536;
	st.shared.u64 	[%r258+12288], %rd731;
	add.s32 	%r120, %r2, 1792;
	st.shared.u64 	[%r258+14336], %rd732;
	@%p69 bra 	$L__BB10_189;
	add.s64 	%rd326, %rd96, %rd97;
	add.s64 	%rd327, %rd326, %rd98;
	add.s32 	%r121, %r97, %r96;
	setp.ge.s32 	%p70, %r2, %r121;
	cvt.u64.u32 	%rd328, %r2;
	add.s64 	%rd329, %rd95, %rd328;
	shl.b64 	%rd330, %rd329, 2;
	add.s64 	%rd148, %rd5, %rd330;
	sub.s32 	%r260, %r2, %r96;
	cvt.s64.s32 	%rd331, %r260;
	add.s64 	%rd332, %rd327, %rd331;
	shl.b64 	%rd333, %rd332, 2;
	add.s64 	%rd149, %rd5, %rd333;
	@%p70 bra 	$L__BB10_161;
	setp.ge.s32 	%p71, %r2, %r96;
	@%p71 bra 	$L__BB10_160;
	ld.global.u32 	%r1007, [%rd148];
	bra.uni 	$L__BB10_161;
$L__BB10_160:
	ld.global.u32 	%r1007, [%rd149];
$L__BB10_161:
	setp.ge.s32 	%p72, %r114, %r121;
	@%p72 bra 	$L__BB10_165;
	setp.lt.s32 	%p73, %r114, %r96;
	@%p73 bra 	$L__BB10_164;
	ld.global.u32 	%r1008, [%rd149+1024];
	bra.uni 	$L__BB10_165;
$L__BB10_164:
	ld.global.u32 	%r1008, [%rd148+1024];
$L__BB10_165:
	setp.ge.s32 	%p74, %r115, %r121;
	@%p74 bra 	$L__BB10_169;
	setp.lt.s32 	%p75, %r115, %r96;
	@%p75 bra 	$L__BB10_168;
	ld.global.u32 	%r1009, [%rd149+2048];
	bra.uni 	$L__BB10_169;
$L__BB10_168:
	ld.global.u32 	%r1009, [%rd148+2048];
$L__BB10_169:
	setp.ge.s32 	%p76, %r116, %r121;
	@%p76 bra 	$L__BB10_173;
	setp.lt.s32 	%p77, %r116, %r96;
	@%p77 bra 	$L__BB10_172;
	ld.global.u32 	%r1010, [%rd149+3072];
	bra.uni 	$L__BB10_173;
$L__BB10_172:
	ld.global.u32 	%r1010, [%rd148+3072];
$L__BB10_173:
	setp.ge.s32 	%p78, %r117, %r121;
	@%p78 bra 	$L__BB10_177;
	setp.lt.s32 	%p79, %r117, %r96;
	@%p79 bra 	$L__BB10_176;
	ld.global.u32 	%r1011, [%rd149+4096];
	bra.uni 	$L__BB10_177;
$L__BB10_176:
	ld.global.u32 	%r1011, [%rd148+4096];
$L__BB10_177:
	setp.ge.s32 	%p80, %r118, %r121;
	@%p80 bra 	$L__BB10_181;
	setp.lt.s32 	%p81, %r118, %r96;
	@%p81 bra 	$L__BB10_180;
	ld.global.u32 	%r1012, [%rd149+5120];
	bra.uni 	$L__BB10_181;
$L__BB10_180:
	ld.global.u32 	%r1012, [%rd148+5120];
$L__BB10_181:
	setp.ge.s32 	%p82, %r119, %r121;
	@%p82 bra 	$L__BB10_185;
	setp.lt.s32 	%p83, %r119, %r96;
	@%p83 bra 	$L__BB10_184;
	ld.global.u32 	%r1013, [%rd149+6144];
	bra.uni 	$L__BB10_185;
$L__BB10_184:
	ld.global.u32 	%r1013, [%rd148+6144];
$L__BB10_185:
	setp.ge.s32 	%p84, %r120, %r121;
	@%p84 bra 	$L__BB10_205;
	setp.lt.s32 	%p85, %r120, %r96;
	@%p85 bra 	$L__BB10_188;
	ld.global.u32 	%r1014, [%rd149+7168];
	bra.uni 	$L__BB10_205;
$L__BB10_188:
	ld.global.u32 	%r1014, [%rd148+7168];
	bra.uni 	$L__BB10_205;
$L__BB10_189:
	ld.param.u64 	%rd679, [_ZN3cub18CUB_300001_SM_10006detail10merge_sort26DeviceMergeSortMergeKernelINS2_10policy_hubIN6thrust24THRUST_300001_SM_1000_NS10device_ptrIyEEE9Policy600ES8_NS7_IiEES8_SB_m29MostSignificantBitsComparatoryiEEvbT2_T3_T4_PT6_PT7_T5_PSF_SF_NS1_7vsmem_tE_param_5];
	cvta.to.global.u64 	%rd150, %rd679;
	add.s64 	%rd334, %rd96, %rd97;
	add.s64 	%rd151, %rd334, %rd98;
	add.s32 	%r145, %r97, %r96;
	setp.ge.s32 	%p86, %r2, %r145;
	@%p86 bra 	$L__BB10_191;
	setp.lt.s32 	%p87, %r2, %r96;
	sub.s32 	%r269, %r2, %r96;
	cvt.s64.s32 	%rd335, %r269;
	cvt.u64.u32 	%rd336, %r2;
	selp.b64 	%rd337, %rd95, %rd151, %p87;
	selp.b64 	%rd338, %rd336, %rd335, %p87;
	add.s64 	%rd339, %rd338, %rd337;
	shl.b64 	%rd340, %rd339, 2;
	add.s64 	%rd341, %rd150, %rd340;
	ld.global.u32 	%r1007, [%rd341];
$L__BB10_191:
	setp.ge.s32 	%p88, %r114, %r145;
	@%p88 bra 	$L__BB10_193;
	setp.lt.s32 	%p89, %r114, %r96;
	sub.s32 	%r271, %r114, %r96;
	cvt.s64.s32 	%rd342, %r271;
	cvt.u64.u32 	%rd343, %r114;
	selp.b64 	%rd344, %rd95, %rd151, %p89;
	selp.b64 	%rd345, %rd343, %rd342, %p89;
	add.s64 	%rd346, %rd345, %rd344;
	shl.b64 	%rd347, %rd346, 2;
	add.s64 	%rd348, %rd150, %rd347;
	ld.global.u32 	%r1008, [%rd348];
$L__BB10_193:
	setp.ge.s32 	%p90, %r115, %r145;
	@%p90 bra 	$L__BB10_195;
	setp.lt.s32 	%p91, %r115, %r96;
	sub.s32 	%r273, %r115, %r96;
	cvt.s64.s32 	%rd349, %r273;
	cvt.u64.u32 	%rd350, %r115;
	selp.b64 	%rd351, %rd95, %rd151, %p91;
	selp.b64 	%rd352, %rd350, %rd349, %p91;
	add.s64 	%rd353, %rd352, %rd351;
	shl.b64 	%rd354, %rd353, 2;
	add.s64 	%rd355, %rd150, %rd354;
	ld.global.u32 	%r1009, [%rd355];
$L__BB10_195:
	setp.ge.s32 	%p92, %r116, %r145;
	@%p92 bra 	$L__BB10_197;
	setp.lt.s32 	%p93, %r116, %r96;
	sub.s32 	%r275, %r116, %r96;
	cvt.s64.s32 	%rd356, %r275;
	cvt.u64.u32 	%rd357, %r116;
	selp.b64 	%rd358, %rd95, %rd151, %p93;
	selp.b64 	%rd359, %rd357, %rd356, %p93;
	add.s64 	%rd360, %rd359, %rd358;
	shl.b64 	%rd361, %rd360, 2;
	add.s64 	%rd362, %rd150, %rd361;
	ld.global.u32 	%r1010, [%rd362];
$L__BB10_197:
	setp.ge.s32 	%p94, %r117, %r145;
	@%p94 bra 	$L__BB10_199;
	setp.lt.s32 	%p95, %r117, %r96;
	sub.s32 	%r277, %r117, %r96;
	cvt.s64.s32 	%rd363, %r277;
	cvt.u64.u32 	%rd364, %r117;
	selp.b64 	%rd365, %rd95, %rd151, %p95;
	selp.b64 	%rd366, %rd364, %rd363, %p95;
	add.s64 	%rd367, %rd366, %rd365;
	shl.b64 	%rd368, %rd367, 2;
	add.s64 	%rd369, %rd150, %rd368;
	ld.global.u32 	%r1011, [%rd369];
$L__BB10_199:
	setp.ge.s32 	%p96, %r118, %r145;
	@%p96 bra 	$L__BB10_201;
	setp.lt.s32 	%p97, %r118, %r96;
	sub.s32 	%r279, %r118, %r96;
	cvt.s64.s32 	%rd370, %r279;
	cvt.u64.u32 	%rd371, %r118;
	selp.b64 	%rd372, %rd95, %rd151, %p97;
	selp.b64 	%rd373, %rd371, %rd370, %p97;
	add.s64 	%rd374, %rd373, %rd372;
	shl.b64 	%rd375, %rd374, 2;
	add.s64 	%rd376, %rd150, %rd375;
	ld.global.u32 	%r1012, [%rd376];
$L__BB10_201:
	setp.ge.s32 	%p98, %r119, %r145;
	@%p98 bra 	$L__BB10_203;
	setp.lt.s32 	%p99, %r119, %r96;
	sub.s32 	%r281, %r119, %r96;
	cvt.s64.s32 	%rd377, %r281;
	cvt.u64.u32 	%rd378, %r119;
	selp.b64 	%rd379, %rd95, %rd151, %p99;
	selp.b64 	%rd380, %rd378, %rd377, %p99;
	add.s64 	%rd381, %rd380, %rd379;
	shl.b64 	%rd382, %rd381, 2;
	add.s64 	%rd383, %rd150, %rd382;
	ld.global.u32 	%r1013, [%rd383];
$L__BB10_203:
	setp.ge.s32 	%p100, %r120, %r145;
	@%p100 bra 	$L__BB10_205;
	setp.lt.s32 	%p101, %r120, %r96;
	sub.s32 	%r283, %r120, %r96;
	cvt.s64.s32 	%rd384, %r283;
	cvt.u64.u32 	%rd385, %r120;
	selp.b64 	%rd386, %rd95, %rd151, %p101;
	selp.b64 	%rd387, %rd385, %rd384, %p101;
	add.s64 	%rd388, %rd387, %rd386;
	shl.b64 	%rd389, %rd388, 2;
	add.s64 	%rd390, %rd150, %rd389;
	ld.global.u32 	%r1014, [%rd390];
$L__BB10_205:
	bar.sync 	0;
	// begin inline asm
	griddepcontrol.launch_dependents;
	// end inline asm
	add.s32 	%r169, %r97, %r96;
	min.s32 	%r170, %r256, %r169;
	shl.b32 	%r285, %r96, 3;
	add.s32 	%r171, %r257, %r285;
	setp.lt.s32 	%p102, %r170, %r97;
	sub.s32 	%r287, %r170, %r97;
	selp.b32 	%r1017, 0, %r287, %p102;
	min.s32 	%r1015, %r170, %r96;
	setp.ge.s32 	%p103, %r1017, %r1015;
	@%p103 bra 	$L__BB10_208;
	setp.lt.s32 	%p104, %r1, 64;
	sub.s32 	%r288, 64, %r1;
	mov.b64 	%rd391, -1;
	shl.b64 	%rd392, %rd391, %r288;
	selp.b64 	%rd152, %rd392, -1, %p104;
$L__BB10_207:
	sub.s32 	%r289, %r1015, %r1017;
	shr.u32 	%r290, %r289, 31;
	add.s32 	%r291, %r289, %r290;
	shr.s32 	%r292, %r291, 1;
	add.s32 	%r293, %r292, %r1017;
	shl.b32 	%r294, %r293, 3;
	add.s32 	%r296, %r257, %r294;
	ld.shared.u64 	%rd393, [%r296];
	not.b32 	%r297, %r293;
	add.s32 	%r298, %r170, %r297;
	shl.b32 	%r299, %r298, 3;
	add.s32 	%r300, %r171, %r299;
	ld.shared.u64 	%rd394, [%r300];
	and.b64  	%rd395, %rd394, %rd152;
	and.b64  	%rd396, %rd393, %rd152;
	setp.lt.u64 	%p105, %rd395, %rd396;
	add.s32 	%r301, %r293, 1;
	selp.b32 	%r1017, %r1017, %r301, %p105;
	selp.b32 	%r1015, %r293, %r1015, %p105;
	setp.lt.s32 	%p106, %r1017, %r1015;
	@%p106 bra 	$L__BB10_207;
$L__BB10_208:
	sub.s32 	%r302, %r170, %r1017;
	add.s32 	%r179, %r302, %r96;
	shl.b32 	%r303, %r302, 3;
	add.s32 	%r180, %r171, %r303;
	ld.shared.u64 	%rd733, [%r180];
	shl.b32 	%r304, %r1017, 3;
	add.s32 	%r181, %r257, %r304;
	ld.shared.u64 	%rd736, [%r181];
	setp.lt.s32 	%p108, %r1, 64;
	sub.s32 	%r306, 64, %r1;
	mov.b64 	%rd397, -1;
	shl.b64 	%rd398, %rd397, %r306;
	selp.b64 	%rd155, %rd398, -1, %p108;
	setp.ge.s32 	%p109, %r179, %r169;
	mov.pred 	%p284, 0;
	@%p109 bra 	$L__BB10_211;
	setp.ge.s32 	%p111, %r1017, %r96;
	mov.pred 	%p284, -1;
	@%p111 bra 	$L__BB10_211;
	and.b64  	%rd399, %rd733, %rd155;
	and.b64  	%rd400, %rd736, %rd155;
	setp.lt.u64 	%p284, %rd399, %rd400;
$L__BB10_211:
	selp.b64 	%rd156, %rd733, %rd736, %p284;
	selp.u32 	%r307, 1, 0, %p284;
	add.s32 	%r182, %r179, %r307;
	not.pred 	%p112, %p284;
	selp.u32 	%r308, 1, 0, %p112;
	add.s32 	%r183, %r1017, %r308;
	selp.b32 	%r184, %r179, %r1017, %p284;
	@%p112 bra 	$L__BB10_213;
	ld.shared.u64 	%rd733, [%r180+8];
	bra.uni 	$L__BB10_214;
$L__BB10_213:
	ld.shared.u64 	%rd736, [%r181+8];
$L__BB10_214:
	setp.ge.s32 	%p114, %r182, %r169;
	mov.pred 	%p285, 0;
	@%p114 bra 	$L__BB10_217;
	setp.ge.s32 	%p116, %r183, %r96;
	mov.pred 	%p285, -1;
	@%p116 bra 	$L__BB10_217;
	and.b64  	%rd401, %rd733, %rd155;
	and.b64  	%rd402, %rd736, %rd155;
	setp.lt.u64 	%p285, %rd401, %rd402;
$L__BB10_217:
	selp.b64 	%rd161, %rd733, %rd736, %p285;
	selp.u32 	%r309, 1, 0, %p285;
	add.s32 	%r185, %r182, %r309;
	not.pred 	%p117, %p285;
	selp.u32 	%r310, 1, 0, %p117;
	add.s32 	%r186, %r183, %r310;
	selp.b32 	%r187, %r182, %r183, %p285;
	@%p285 bra 	$L__BB10_219;
	shl.b32 	%r311, %r186, 3;
	add.s32 	%r313, %r257, %r311;
	ld.shared.u64 	%rd736, [%r313];
	bra.uni 	$L__BB10_220;
$L__BB10_219:
	shl.b32 	%r314, %r185, 3;
	add.s32 	%r316, %r257, %r314;
	ld.shared.u64 	%rd733, [%r316];
$L__BB10_220:
	setp.ge.s32 	%p119, %r185, %r169;
	mov.pred 	%p286, 0;
	@%p119 bra 	$L__BB10_223;
	setp.ge.s32 	%p121, %r186, %r96;
	mov.pred 	%p286, -1;
	@%p121 bra 	$L__BB10_223;
	and.b64  	%rd403, %rd733, %rd155;
	and.b64  	%rd404, %rd736, %rd155;
	setp.lt.u64 	%p286, %rd403, %rd404;
$L__BB10_223:
	selp.b64 	%rd166, %rd733, %rd736, %p286;
	selp.u32 	%r317, 1, 0, %p286;
	add.s32 	%r188, %r185, %r317;
	not.pred 	%p122, %p286;
	selp.u32 	%r318, 1, 0, %p122;
	add.s32 	%r189, %r186, %r318;
	selp.b32 	%r190, %r185, %r186, %p286;
	@%p286 bra 	$L__BB10_225;
	shl.b32 	%r319, %r189, 3;
	add.s32 	%r321, %r257, %r319;
	ld.shared.u64 	%rd736, [%r321];
	bra.uni 	$L__BB10_226;
$L__BB10_225:
	shl.b32 	%r322, %r188, 3;
	add.s32 	%r324, %r257, %r322;
	ld.shared.u64 	%rd733, [%r324];
$L__BB10_226:
	setp.ge.s32 	%p124, %r188, %r169;
	mov.pred 	%p287, 0;
	@%p124 bra 	$L__BB10_229;
	setp.ge.s32 	%p126, %r189, %r96;
	mov.pred 	%p287, -1;
	@%p126 bra 	$L__BB10_229;
	and.b64  	%rd405, %rd733, %rd155;
	and.b64  	%rd406, %rd736, %rd155;
	setp.lt.u64 	%p287, %rd405, %rd406;
$L__BB10_229:
	selp.b64 	%rd171, %rd733, %rd736, %p287;
	selp.u32 	%r325, 1, 0, %p287;
	add.s32 	%r191, %r188, %r325;
	not.pred 	%p127, %p287;
	selp.u32 	%r326, 1, 0, %p127;
	add.s32 	%r192, %r189, %r326;
	selp.b32 	%r193, %r188, %r189, %p287;
	@%p287 bra 	$L__BB10_231;
	shl.b32 	%r327, %r192, 3;
	add.s32 	%r329, %r257, %r327;
	ld.shared.u64 	%rd736, [%r329];
	bra.uni 	$L__BB10_232;
$L__BB10_231:
	shl.b32 	%r330, %r191, 3;
	add.s32 	%r332, %r257, %r330;
	ld.shared.u64 	%rd733, [%r332];
$L__BB10_232:
	setp.ge.s32 	%p129, %r191, %r169;
	mov.pred 	%p288, 0;
	@%p129 bra 	$L__BB10_235;
	setp.ge.s32 	%p131, %r192, %r96;
	mov.pred 	%p288, -1;
	@%p131 bra 	$L__BB10_235;
	setp.lt.s32 	%p132, %r1, 64;
	sub.s32 	%r333, 64, %r1;
	mov.b64 	%rd407, -1;
	shl.b64 	%rd408, %rd407, %r333;
	selp.b64 	%rd409, %rd408, -1, %p132;
	and.b64  	%rd410, %rd733, %rd409;
	and.b64  	%rd411, %rd736, %rd409;
	setp.lt.u64 	%p288, %rd410, %rd411;
$L__BB10_235:
	selp.b64 	%rd176, %rd733, %rd736, %p288;
	selp.u32 	%r334, 1, 0, %p288;
	add.s32 	%r194, %r191, %r334;
	not.pred 	%p133, %p288;
	selp.u32 	%r335, 1, 0, %p133;
	add.s32 	%r195, %r192, %r335;
	selp.b32 	%r196, %r191, %r192, %p288;
	@%p288 bra 	$L__BB10_237;
	shl.b32 	%r336, %r195, 3;
	mov.u32 	%r337, _ZZN3cub18CUB_300001_SM_10006detail10merge_sort26DeviceMergeSortMergeKernelINS2_10policy_hubIN6thrust24THRUST_300001_SM_1000_NS10device_ptrIyEEE9Policy600ES8_NS7_IiEES8_SB_m29MostSignificantBitsComparatoryiEEvbT2_T3_T4_PT6_PT7_T5_PSF_SF_NS1_7vsmem_tEE19static_temp_storage;
	add.s32 	%r338, %r337, %r336;
	ld.shared.u64 	%rd736, [%r338];
	bra.uni 	$L__BB10_238;
$L__BB10_237:
	shl.b32 	%r339, %r194, 3;
	mov.u32 	%r340, _ZZN3cub18CUB_300001_SM_10006detail10merge_sort26DeviceMergeSortMergeKernelINS2_10policy_hubIN6thrust24THRUST_300001_SM_1000_NS10device_ptrIyEEE9Policy600ES8_NS7_IiEES8_SB_m29MostSignificantBitsComparatoryiEEvbT2_T3_T4_PT6_PT7_T5_PSF_SF_NS1_7vsmem_tEE19static_temp_storage;
	add.s32 	%r341, %r340, %r339;
	ld.shared.u64 	%rd733, [%r341];
$L__BB10_238:
	setp.ge.s32 	%p135, %r194, %r169;
	mov.pred 	%p289, 0;
	@%p135 bra 	$L__BB10_241;
	setp.ge.s32 	%p137, %r195, %r96;
	mov.pred 	%p289, -1;
	@%p137 bra 	$L__BB10_241;
	setp.lt.s32 	%p138, %r1, 64;
	sub.s32 	%r342, 64, %r1;
	mov.b64 	%rd412, -1;
	shl.b64 	%rd413, %rd412, %r342;
	selp.b64 	%rd414, %rd413, -1, %p138;
	and.b64  	%rd415, %rd733, %rd414;
	and.b64  	%rd416, %rd736, %rd414;
	setp.lt.u64 	%p289, %rd415, %rd416;
$L__BB10_241:
	selp.b64 	%rd181, %rd733, %rd736, %p289;
	selp.u32 	%r343, 1, 0, %p289;
	add.s32 	%r197, %r194, %r343;
	not.pred 	%p139, %p289;
	selp.u32 	%r344, 1, 0, %p139;
	add.s32 	%r198, %r195, %r344;
	selp.b32 	%r199, %r194, %r195, %p289;
	@%p289 bra 	$L__BB10_243;
	shl.b32 	%r345, %r198, 3;
	mov.u32 	%r346, _ZZN3cub18CUB_300001_SM_10006detail10merge_sort26DeviceMergeSortMergeKernelINS2_10policy_hubIN6thrust24THRUST_300001_SM_1000_NS10device_ptrIyEEE9Policy600ES8_NS7_IiEES8_SB_m29MostSignificantBitsComparatoryiEEvbT2_T3_T4_PT6_PT7_T5_PSF_SF_NS1_7vsmem_tEE19static_temp_storage;
	add.s32 	%r347, %r346, %r345;
	ld.shared.u64 	%rd736, [%r347];
	bra.uni 	$L__BB10_244;
$L__BB10_243:
	shl.b32 	%r348, %r197, 3;
	mov.u32 	%r349, _ZZN3cub18CUB_300001_SM_10006detail10merge_sort26DeviceMergeSortMergeKernelINS2_10policy_hubIN6thrust24THRUST_300001_SM_1000_NS10device_ptrIyEEE9Policy600ES8_NS7_IiEES8_SB_m29MostSignificantBitsComparatoryiEEvbT2_T3_T4_PT6_PT7_T5_PSF_SF_NS1_7vsmem_tEE19static_temp_storage;
	add.s32 	%r350, %r349, %r348;
	ld.shared.u64 	%rd733, [%r350];
$L__BB10_244:
	setp.ge.s32 	%p141, %r197, %r169;
	mov.pred 	%p290, 0;
	@%p141 bra 	$L__BB10_247;
	setp.ge.s32 	%p143, %r198, %r96;
	mov.pred 	%p290, -1;
	@%p143 bra 	$L__BB10_247;
	setp.lt.s32 	%p144, %r1, 64;
	sub.s32 	%r351, 64, %r1;
	mov.b64 	%rd417, -1;
	shl.b64 	%rd418, %rd417, %r351;
	selp.b64 	%rd419, %rd418, -1, %p144;
	and.b64  	%rd420, %rd733, %rd419;
	and.b64  	%rd421, %rd736, %rd419;
	setp.lt.u64 	%p290, %rd420, %rd421;
$L__BB10_247:
	selp.b64 	%rd186, %rd733, %rd736, %p290;
	selp.u32 	%r352, 1, 0, %p290;
	add.s32 	%r200, %r197, %r352;
	not.pred 	%p145, %p290;
	selp.u32 	%r353, 1, 0, %p145;
	add.s32 	%r201, %r198, %r353;
	selp.b32 	%r202, %r197, %r198, %p290;
	@%p290 bra 	$L__BB10_249;
	shl.b32 	%r354, %r201, 3;
	mov.u32 	%r355, _ZZN3cub18CUB_300001_SM_10006detail10merge_sort26DeviceMergeSortMergeKernelINS2_10policy_hubIN6thrust24THRUST_300001_SM_1000_NS10device_ptrIyEEE9Policy600ES8_NS7_IiEES8_SB_m29MostSignificantBitsComparatoryiEEvbT2_T3_T4_PT6_PT7_T5_PSF_SF_NS1_7vsmem_tEE19static_temp_storage;
	add.s32 	%r356, %r355, %r354;
	ld.shared.u64 	%rd736, [%r356];
	bra.uni 	$L__BB10_250;
$L__BB10_249:
	shl.b32 	%r357, %r200, 3;
	mov.u32 	%r358, _ZZN3cub18CUB_300001_SM_10006detail10merge_sort26DeviceMergeSortMergeKernelINS2_10policy_hubIN6thrust24THRUST_300001_SM_1000_NS10device_ptrIyEEE9Policy600ES8_NS7_IiEES8_SB_m29MostSignificantBitsComparatoryiEEvbT2_T3_T4_PT6_PT7_T5_PSF_SF_NS1_7vsmem_tEE19static_temp_storage;
	add.s32 	%r359, %r358, %r357;
	ld.shared.u64 	%rd733, [%r359];
$L__BB10_250:
	setp.ge.s32 	%p147, %r200, %r169;
	mov.pred 	%p291, 0;
	@%p147 bra 	$L__BB10_253;
	setp.ge.s32 	%p149, %r201, %r96;
	mov.pred 	%p291, -1;
	@%p149 bra 	$L__BB10_253;
	setp.lt.s32 	%p150, %r1, 64;
	sub.s32 	%r360, 64, %r1;
	mov.b64 	%rd422, -1;
	shl.b64 	%rd423, %rd422, %r360;
	selp.b64 	%rd424, %rd423, -1, %p150;
	and.b64  	%rd425, %rd733, %rd424;
	and.b64  	%rd426, %rd736, %rd424;
	setp.lt.u64 	%p291, %rd425, %rd426;
$L__BB10_253:
	ld.param.s8 	%rs4, [_ZN3cub18CUB_300001_SM_10006detail10merge_sort26DeviceMergeSortMergeKernelINS2_10policy_hubIN6thrust24THRUST_300001_SM_1000_NS10device_ptrIyEEE9Policy600ES8_NS7_IiEES8_SB_m29MostSignificantBitsComparatoryiEEvbT2_T3_T4_PT6_PT7_T5_PSF_SF_NS1_7vsmem_tE_param_0];
	setp.eq.s16 	%p151, %rs4, 0;
	selp.b64 	%rd191, %rd733, %rd736, %p291;
	selp.b32 	%r203, %r200, %r201, %p291;
	bar.sync 	0;
	@%p151 bra 	$L__BB10_272;
	// begin inline asm
	mov.u32 %r361, %laneid;
	// end inline asm
	shl.b32 	%r362, %r2, 3;
	and.b32  	%r363, %r362, 7936;
	shl.b32 	%r364, %r361, 3;
	add.s32 	%r365, %r364, %r363;
	shr.s32 	%r366, %r365, 5;
	add.s32 	%r367, %r366, %r365;
	shl.b32 	%r368, %r367, 3;
	mov.u32 	%r369, _ZZN3cub18CUB_300001_SM_10006detail10merge_sort26DeviceMergeSortMergeKernelINS2_10policy_hubIN6thrust24THRUST_300001_SM_1000_NS10device_ptrIyEEE9Policy600ES8_NS7_IiEES8_SB_m29MostSignificantBitsComparatoryiEEvbT2_T3_T4_PT6_PT7_T5_PSF_SF_NS1_7vsmem_tEE19static_temp_storage;
	add.s32 	%r370, %r369, %r368;
	st.shared.u64 	[%r370], %rd156;
	st.shared.u64 	[%r370+8], %rd161;
	st.shared.u64 	[%r370+16], %rd166;
	st.shared.u64 	[%r370+24], %rd171;
	st.shared.u64 	[%r370+32], %rd176;
	st.shared.u64 	[%r370+40], %rd181;
	st.shared.u64 	[%r370+48], %rd186;
	st.shared.u64 	[%r370+56], %rd191;
	bar.warp.sync 	-1;
	mad.lo.s32 	%r371, %r361, -7, %r365;
	shr.s32 	%r372, %r371, 5;
	add.s32 	%r373, %r372, %r371;
	shl.b32 	%r374, %r373, 3;
	add.s32 	%r375, %r369, %r374;
	ld.shared.u64 	%rd192, [%r375];
	add.s32 	%r376, %r371, 32;
	shr.s32 	%r377, %r376, 5;
	add.s32 	%r378, %r377, %r371;
	shl.b32 	%r379, %r378, 3;
	add.s32 	%r380, %r369, %r379;
	ld.shared.u64 	%rd193, [%r380+256];
	add.s32 	%r381, %r371, 64;
	shr.s32 	%r382, %r381, 5;
	add.s32 	%r383, %r382, %r371;
	shl.b32 	%r384, %r383, 3;
	add.s32 	%r385, %r369, %r384;
	ld.shared.u64 	%rd194, [%r385+512];
	add.s32 	%r386, %r371, 96;
	shr.s32 	%r387, %r386, 5;
	add.s32 	%r388, %r387, %r371;
	shl.b32 	%r389, %r388, 3;
	add.s32 	%r390, %r369, %r389;
	ld.shared.u64 	%rd195, [%r390+768];
	add.s32 	%r391, %r371, 128;
	shr.s32 	%r392, %r391, 5;
	add.s32 	%r393, %r392, %r371;
	shl.b32 	%r394, %r393, 3;
	add.s32 	%r395, %r369, %r394;
	ld.shared.u64 	%rd196, [%r395+1024];
	add.s32 	%r396, %r371, 160;
	shr.s32 	%r397, %r396, 5;
	add.s32 	%r398, %r397, %r371;
	shl.b32 	%r399, %r398, 3;
	add.s32 	%r400, %r369, %r399;
	ld.shared.u64 	%rd197, [%r400+1280];
	add.s32 	%r401, %r371, 192;
	shr.s32 	%r402, %r401, 5;
	add.s32 	%r403, %r402, %r371;
	shl.b32 	%r404, %r403, 3;
	add.s32 	%r405, %r369, %r404;
	ld.shared.u64 	%rd198, [%r405+1536];
	add.s32 	%r406, %r371, 224;
	shr.s32 	%r407, %r406, 5;
	add.s32 	%r408, %r407, %r371;
	shl.b32 	%r409, %r408, 3;
	add.s32 	%r410, %r369, %r409;
	ld.shared.u64 	%rd199, [%r410+1792];
	setp.ne.s32 	%p152, %r2, 0;
	@%p152 bra 	$L__BB10_256;
	st.volatile.shared.u32 	[_ZZN3cub18CUB_300001_SM_10006detail10merge_sort26DeviceMergeSortMergeKernelINS2_10policy_hubIN6thrust24THRUST_300001_SM_1000_NS10device_ptrIyEEE9Policy600ES8_NS7_IiEES8_SB_m29MostSignificantBitsComparatoryiEEvbT2_T3_T4_PT6_PT7_T5_PSF_SF_NS1_7vsmem_tEE19static_temp_storage+16896], %r169;
$L__BB10_256:
	ld.param.u64 	%rd677, [_ZN3cub18CUB_300001_SM_10006detail10merge_sort26DeviceMergeSortMergeKernelINS2_10policy_hubIN6thrust24THRUST_300001_SM_1000_NS10device_ptrIyEEE9Policy600ES8_NS7_IiEES8_SB_m29MostSignificantBitsComparatoryiEEvbT2_T3_T4_PT6_PT7_T5_PSF_SF_NS1_7vsmem_tE_param_4];
	bar.sync 	0;
	ld.volatile.shared.u32 	%r204, [_ZZN3cub18CUB_300001_SM_10006detail10merge_sort26DeviceMergeSortMergeKernelINS2_10policy_hubIN6thrust24THRUST_300001_SM_1000_NS10device_ptrIyEEE9Policy600ES8_NS7_IiEES8_SB_m29MostSignificantBitsComparatoryiEEvbT2_T3_T4_PT6_PT7_T5_PSF_SF_NS1_7vsmem_tEE19static_temp_storage+16896];
	and.b32  	%r411, %r2, 31;
	shl.b32 	%r412, %r2, 3;
	and.b32  	%r413, %r412, 7936;
	or.b32  	%r205, %r413, %r411;
	setp.ge.s32 	%p153, %r205, %r204;
	cvt.u64.u32 	%rd427, %r205;
	mov.u32 	%r414, %ctaid.x;
	mul.wide.u32 	%rd428, %r414, 2048;
	add.s64 	%rd429, %rd428, %rd427;
	cvta.to.global.u64 	%rd430, %rd677;
	shl.b64 	%rd431, %rd429, 3;
	add.s64 	%rd200, %rd430, %rd431;
	@%p153 bra 	$L__BB10_258;
	st.global.u64 	[%rd200], %rd192;
$L__BB10_258:
	add.s32 	%r415, %r205, 32;
	setp.ge.s32 	%p154, %r415, %r204;
	@%p154 bra 	$L__BB10_260;
	st.global.u64 	[%rd200+256], %rd193;
$L__BB10_260:
	add.s32 	%r416, %r205, 64;
	setp.ge.s32 	%p155, %r416, %r204;
	@%p155 bra 	$L__BB10_262;
	st.global.u64 	[%rd200+512], %rd194;
$L__BB10_262:
	add.s32 	%r417, %r205, 96;
	setp.ge.s32 	%p156, %r417, %r204;
	@%p156 bra 	$L__BB10_264;
	st.global.u64 	[%rd200+768], %rd195;
$L__BB10_264:
	add.s32 	%r418, %r205, 128;
	setp.ge.s32 	%p157, %r418, %r204;
	@%p157 bra 	$L__BB10_266;
	st.global.u64 	[%rd200+1024], %rd196;
$L__BB10_266:
	add.s32 	%r419, %r205, 160;
	setp.ge.s32 	%p158, %r419, %r204;
	@%p158 bra 	$L__BB10_268;
	st.global.u64 	[%rd200+1280], %rd197;
$L__BB10_268:
	add.s32 	%r420, %r205, 192;
	setp.ge.s32 	%p159, %r420, %r204;
	@%p159 bra 	$L__BB10_270;
	st.global.u64 	[%rd200+1536], %rd198;
$L__BB10_270:
	add.s32 	%r421, %r205, 224;
	setp.ge.s32 	%p160, %r421, %r204;
	@%p160 bra 	$L__BB10_290;
	st.global.u64 	[%rd200+1792], %rd199;
	bra.uni 	$L__BB10_290;
$L__BB10_272:
	// begin inline asm
	mov.u32 %r422, %laneid;
	// end inline asm
	shl.b32 	%r423, %r2, 3;
	and.b32  	%r424, %r423, 7936;
	shl.b32 	%r425, %r422, 3;
	add.s32 	%r426, %r425, %r424;
	shr.s32 	%r427, %r426, 5;
	add.s32 	%r428, %r427, %r426;
	shl.b32 	%r429, %r428, 3;
	mov.u32 	%r430, _ZZN3cub18CUB_300001_SM_10006detail10merge_sort26DeviceMergeSortMergeKernelINS2_10policy_hubIN6thrust24THRUST_300001_SM_1000_NS10device_ptrIyEEE9Policy600ES8_NS7_IiEES8_SB_m29MostSignificantBitsComparatoryiEEvbT2_T3_T4_PT6_PT7_T5_PSF_SF_NS1_7vsmem_tEE19static_temp_storage;
	add.s32 	%r431, %r430, %r429;
	st.shared.u64 	[%r431], %rd156;
	st.shared.u64 	[%r431+8], %rd161;
	st.shared.u64 	[%r431+16], %rd166;
	st.shared.u64 	[%r431+24], %rd171;
	st.shared.u64 	[%r431+32], %rd176;
	st.shared.u64 	[%r431+40], %rd181;
	st.shared.u64 	[%r431+48], %rd186;
	st.shared.u64 	[%r431+56], %rd191;
	bar.warp.sync 	-1;
	mad.lo.s32 	%r432, %r422, -7, %r426;
	shr.s32 	%r433, %r432, 5;
	add.s32 	%r434, %r433, %r432;
	shl.b32 	%r435, %r434, 3;
	add.s32 	%r436, %r430, %r435;
	ld.shared.u64 	%rd201, [%r436];
	add.s32 	%r437, %r432, 32;
	shr.s32 	%r438, %r437, 5;
	add.s32 	%r439, %r438, %r432;
	shl.b32 	%r440, %r439, 3;
	add.s32 	%r441, %r430, %r440;
	ld.shared.u64 	%rd202, [%r441+256];
	add.s32 	%r442, %r432, 64;
	shr.s32 	%r443, %r442, 5;
	add.s32 	%r444, %r443, %r432;
	shl.b32 	%r445, %r444, 3;
	add.s32 	%r446, %r430, %r445;
	ld.shared.u64 	%rd203, [%r446+512];
	add.s32 	%r447, %r432, 96;
	shr.s32 	%r448, %r447, 5;
	add.s32 	%r449, %r448, %r432;
	shl.b32 	%r450, %r449, 3;
	add.s32 	%r451, %r430, %r450;
	ld.shared.u64 	%rd204, [%r451+768];
	add.s32 	%r452, %r432, 128;
	shr.s32 	%r453, %r452, 5;
	add.s32 	%r454, %r453, %r432;
	shl.b32 	%r455, %r454, 3;
	add.s32 	%r456, %r430, %r455;
	ld.shared.u64 	%rd205, [%r456+1024];
	add.s32 	%r457, %r432, 160;
	shr.s32 	%r458, %r457, 5;
	add.s32 	%r459, %r458, %r432;
	shl.b32 	%r460, %r459, 3;
	add.s32 	%r461, %r430, %r460;
	ld.shared.u64 	%rd206, [%r461+1280];
	add.s32 	%r462, %r432, 192;
	shr.s32 	%r463, %r462, 5;
	add.s32 	%r464, %r463, %r432;
	shl.b32 	%r465, %r464, 3;
	add.s32 	%r466, %r430, %r465;
	ld.shared.u64 	%rd207, [%r466+1536];
	add.s32 	%r467, %r432, 224;
	shr.s32 	%r468, %r467, 5;
	add.s32 	%r469, %r468, %r432;
	shl.b32 	%r470, %r469, 3;
	add.s32 	%r471, %r430, %r470;
	ld.shared.u64 	%rd208, [%r471+1792];
	setp.ne.s32 	%p161, %r2, 0;
	@%p161 bra 	$L__BB10_274;
	st.volatile.shared.u32 	[_ZZN3cub18CUB_300001_SM_10006detail10merge_sort26DeviceMergeSortMergeKernelINS2_10policy_hubIN6thrust24THRUST_300001_SM_1000_NS10device_ptrIyEEE9Policy600ES8_NS7_IiEES8_SB_m29MostSignificantBitsComparatoryiEEvbT2_T3_T4_PT6_PT7_T5_PSF_SF_NS1_7vsmem_tEE19static_temp_storage+16896], %r169;
$L__BB10_274:
	bar.sync 	0;
	ld.volatile.shared.u32 	%r206, [_ZZN3cub18CUB_300001_SM_10006detail10merge_sort26DeviceMergeSortMergeKernelINS2_10policy_hubIN6thrust24THRUST_300001_SM_1000_NS10device_ptrIyEEE9Policy600ES8_NS7_IiEES8_SB_m29MostSignificantBitsComparatoryiEEvbT2_T3_T4_PT6_PT7_T5_PSF_SF_NS1_7vsmem_tEE19static_temp_storage+16896];
	and.b32  	%r472, %r2, 31;
	shl.b32 	%r473, %r2, 3;
	and.b32  	%r474, %r473, 7936;
	cvt.u64.u32 	%rd432, %r474;
	cvt.u64.u32 	%rd433, %r472;
	or.b32  	%r207, %r474, %r472;
	mov.u32 	%r475, %ctaid.x;
	mul.wide.u32 	%rd434, %r475, 2048;
	or.b64  	%rd435, %rd434, %rd433;
	add.s64 	%rd436, %rd435, %rd432;
	setp.ge.s32 	%p162, %r207, %r206;
	shl.b64 	%rd437, %rd436, 3;
	add.s64 	%rd209, %rd4, %rd437;
	@%p162 bra 	$L__BB10_276;
	st.global.u64 	[%rd209], %rd201;
$L__BB10_276:
	add.s32 	%r476, %r207, 32;
	setp.ge.s32 	%p163, %r476, %r206;
	@%p163 bra 	$L__BB10_278;
	st.global.u64 	[%rd209+256], %rd202;
$L__BB10_278:
	add.s32 	%r477, %r207, 64;
	setp.ge.s32 	%p164, %r477, %r206;
	@%p164 bra 	$L__BB10_280;
	st.global.u64 	[%rd209+512], %rd203;
$L__BB10_280:
	add.s32 	%r478, %r207, 96;
	setp.ge.s32 	%p165, %r478, %r206;
	@%p165 bra 	$L__BB10_282;
	st.global.u64 	[%rd209+768], %rd204;
$L__BB10_282:
	add.s32 	%r479, %r207, 128;
	setp.ge.s32 	%p166, %r479, %r206;
	@%p166 bra 	$L__BB10_284;
	st.global.u64 	[%rd209+1024], %rd205;
$L__BB10_284:
	add.s32 	%r480, %r207, 160;
	setp.ge.s32 	%p167, %r480, %r206;
	@%p167 bra 	$L__BB10_286;
	st.global.u64 	[%rd209+1280], %rd206;
$L__BB10_286:
	add.s32 	%r481, %r207, 192;
	setp.ge.s32 	%p168, %r481, %r206;
	@%p168 bra 	$L__BB10_288;
	st.global.u64 	[%rd209+1536], %rd207;
$L__BB10_288:
	add.s32 	%r482, %r207, 224;
	setp.ge.s32 	%p169, %r482, %r206;
	@%p169 bra 	$L__BB10_290;
	st.global.u64 	[%rd209+1792], %rd208;
$L__BB10_290:
	ld.param.s8 	%rs5, [_ZN3cub18CUB_300001_SM_10006detail10merge_sort26DeviceMergeSortMergeKernelINS2_10policy_hubIN6thrust24THRUST_300001_SM_1000_NS10device_ptrIyEEE9Policy600ES8_NS7_IiEES8_SB_m29MostSignificantBitsComparatoryiEEvbT2_T3_T4_PT6_PT7_T5_PSF_SF_NS1_7vsmem_tE_param_0];
	mov.u32 	%r483, %ctaid.x;
	mul.wide.u32 	%rd210, %r483, 2048;
	shl.b32 	%r208, %r2, 3;
	setp.eq.s16 	%p170, %rs5, 0;
	bar.sync 	0;
	mov.u32 	%r484, _ZZN3cub18CUB_300001_SM_10006detail10merge_sort26DeviceMergeSortMergeKernelINS2_10policy_hubIN6thrust24THRUST_300001_SM_1000_NS10device_ptrIyEEE9Policy600ES8_NS7_IiEES8_SB_m29MostSignificantBitsComparatoryiEEvbT2_T3_T4_PT6_PT7_T5_PSF_SF_NS1_7vsmem_tEE19static_temp_storage;
	add.s32 	%r485, %r484, %r208;
	shl.b32 	%r486, %r2, 2;
	sub.s32 	%r487, %r485, %r486;
	st.shared.u32 	[%r487], %r1007;
	st.shared.u32 	[%r487+1024], %r1008;
	st.shared.u32 	[%r487+2048], %r1009;
	st.shared.u32 	[%r487+3072], %r1010;
	st.shared.u32 	[%r487+4096], %r1011;
	st.shared.u32 	[%r487+5120], %r1012;
	st.shared.u32 	[%r487+6144], %r1013;
	st.shared.u32 	[%r487+7168], %r1014;
	bar.sync 	0;
	shl.b32 	%r488, %r184, 2;
	add.s32 	%r489, %r484, %r488;
	ld.shared.u32 	%r209, [%r489];
	shl.b32 	%r490, %r187, 2;
	add.s32 	%r491, %r484, %r490;
	ld.shared.u32 	%r210, [%r491];
	shl.b32 	%r492, %r190, 2;
	add.s32 	%r493, %r484, %r492;
	ld.shared.u32 	%r211, [%r493];
	shl.b32 	%r494, %r193, 2;
	add.s32 	%r495, %r484, %r494;
	ld.shared.u32 	%r212, [%r495];
	shl.b32 	%r496, %r196, 2;
	add.s32 	%r497, %r484, %r496;
	ld.shared.u32 	%r213, [%r497];
	shl.b32 	%r498, %r199, 2;
	add.s32 	%r499, %r484, %r498;
	ld.shared.u32 	%r214, [%r499];
	shl.b32 	%r500, %r202, 2;
	add.s32 	%r501, %r484, %r500;
	ld.shared.u32 	%r215, [%r501];
	shl.b32 	%r502, %r203, 2;
	add.s32 	%r503, %r484, %r502;
	ld.shared.u32 	%r216, [%r503];
	bar.sync 	0;
	@%p170 bra 	$L__BB10_309;
	// begin inline asm
	mov.u32 %r504, %laneid;
	// end inline asm
	and.b32  	%r217, %r208, 7936;
	shl.b32 	%r505, %r504, 3;
	add.s32 	%r506, %r505, %r217;
	shr.s32 	%r507, %r506, 5;
	add.s32 	%r508, %r507, %r506;
	shl.b32 	%r509, %r508, 2;
	add.s32 	%r511, %r484, %r509;
	st.shared.u32 	[%r511], %r209;
	st.shared.u32 	[%r511+4], %r210;
	st.shared.u32 	[%r511+8], %r211;
	st.shared.u32 	[%r511+12], %r212;
	st.shared.u32 	[%r511+16], %r213;
	st.shared.u32 	[%r511+20], %r214;
	st.shared.u32 	[%r511+24], %r215;
	st.shared.u32 	[%r511+28], %r216;
	bar.warp.sync 	-1;
	mad.lo.s32 	%r512, %r504, -7, %r506;
	shr.s32 	%r513, %r512, 5;
	add.s32 	%r514, %r513, %r512;
	shl.b32 	%r515, %r514, 2;
	add.s32 	%r516, %r484, %r515;
	ld.shared.u32 	%r218, [%r516];
	add.s32 	%r517, %r512, 32;
	shr.s32 	%r518, %r517, 5;
	add.s32 	%r519, %r518, %r512;
	shl.b32 	%r520, %r519, 2;
	add.s32 	%r521, %r484, %r520;
	ld.shared.u32 	%r219, [%r521+128];
	add.s32 	%r522, %r512, 64;
	shr.s32 	%r523, %r522, 5;
	add.s32 	%r524, %r523, %r512;
	shl.b32 	%r525, %r524, 2;
	add.s32 	%r526, %r484, %r525;
	ld.shared.u32 	%r220, [%r526+256];
	add.s32 	%r527, %r512, 96;
	shr.s32 	%r528, %r527, 5;
	add.s32 	%r529, %r528, %r512;
	shl.b32 	%r530, %r529, 2;
	add.s32 	%r531, %r484, %r530;
	ld.shared.u32 	%r221, [%r531+384];
	add.s32 	%r532, %r512, 128;
	shr.s32 	%r533, %r532, 5;
	add.s32 	%r534, %r533, %r512;
	shl.b32 	%r535, %r534, 2;
	add.s32 	%r536, %r484, %r535;
	ld.shared.u32 	%r222, [%r536+512];
	add.s32 	%r537, %r512, 160;
	shr.s32 	%r538, %r537, 5;
	add.s32 	%r539, %r538, %r512;
	shl.b32 	%r540, %r539, 2;
	add.s32 	%r541, %r484, %r540;
	ld.shared.u32 	%r223, [%r541+640];
	add.s32 	%r542, %r512, 192;
	shr.s32 	%r543, %r542, 5;
	add.s32 	%r544, %r543, %r512;
	shl.b32 	%r545, %r544, 2;
	add.s32 	%r546, %r484, %r545;
	ld.shared.u32 	%r224, [%r546+768];
	add.s32 	%r547, %r512, 224;
	shr.s32 	%r548, %r547, 5;
	add.s32 	%r549, %r548, %r512;
	shl.b32 	%r550, %r549, 2;
	add.s32 	%r551, %r484, %r550;
	ld.shared.u32 	%r225, [%r551+896];
	setp.ne.s32 	%p171, %r2, 0;
	@%p171 bra 	$L__BB10_293;
	st.volatile.shared.u32 	[_ZZN3cub18CUB_300001_SM_10006detail10merge_sort26DeviceMergeSortMergeKernelINS2_10policy_hubIN6thrust24THRUST_300001_SM_1000_NS10device_ptrIyEEE9Policy600ES8_NS7_IiEES8_SB_m29MostSignificantBitsComparatoryiEEvbT2_T3_T4_PT6_PT7_T5_PSF_SF_NS1_7vsmem_tEE19static_temp_storage+8448], %r95;
$L__BB10_293:
	ld.param.u64 	%rd680, [_ZN3cub18CUB_300001_SM_10006detail10merge_sort26DeviceMergeSortMergeKernelINS2_10policy_hubIN6thrust24THRUST_300001_SM_1000_NS10device_ptrIyEEE9Policy600ES8_NS7_IiEES8_SB_m29MostSignificantBitsComparatoryiEEvbT2_T3_T4_PT6_PT7_T5_PSF_SF_NS1_7vsmem_tE_param_5];
	bar.sync 	0;
	ld.volatile.shared.u32 	%r226, [_ZZN3cub18CUB_300001_SM_10006detail10merge_sort26DeviceMergeSortMergeKernelINS2_10policy_hubIN6thrust24THRUST_300001_SM_1000_NS10device_ptrIyEEE9Policy600ES8_NS7_IiEES8_SB_m29MostSignificantBitsComparatoryiEEvbT2_T3_T4_PT6_PT7_T5_PSF_SF_NS1_7vsmem_tEE19static_temp_storage+8448];
	and.b32  	%r552, %r2, 31;
	add.s32 	%r227, %r217, %r552;
	setp.ge.s32 	%p172, %r227, %r226;
	cvt.u64.u32 	%rd438, %r227;
	add.s64 	%rd439, %rd210, %rd438;
	cvta.to.global.u64 	%rd440, %rd680;
	shl.b64 	%rd441, %rd439, 2;
	add.s64 	%rd211, %rd440, %rd441;
	@%p172 bra 	$L__BB10_295;
	st.global.u32 	[%rd211], %r218;
$L__BB10_295:
	add.s32 	%r553, %r227, 32;
	setp.ge.s32 	%p173, %r553, %r226;
	@%p173 bra 	$L__BB10_297;
	st.global.u32 	[%rd211+128], %r219;
$L__BB10_297:
	add.s32 	%r554, %r227, 64;
	setp.ge.s32 	%p174, %r554, %r226;
	@%p174 bra 	$L__BB10_299;
	st.global.u32 	[%rd211+256], %r220;
$L__BB10_299:
	add.s32 	%r555, %r227, 96;
	setp.ge.s32 	%p175, %r555, %r226;
	@%p175 bra 	$L__BB10_301;
	st.global.u32 	[%rd211+384], %r221;
$L__BB10_301:
	add.s32 	%r556, %r227, 128;
	setp.ge.s32 	%p176, %r556, %r226;
	@%p176 bra 	$L__BB10_303;
	st.global.u32 	[%rd211+512], %r222;
$L__BB10_303:
	add.s32 	%r557, %r227, 160;
	setp.ge.s32 	%p177, %r557, %r226;
	@%p177 bra 	$L__BB10_305;
	st.global.u32 	[%rd211+640], %r223;
$L__BB10_305:
	add.s32 	%r558, %r227, 192;
	setp.ge.s32 	%p178, %r558, %r226;
	@%p178 bra 	$L__BB10_307;
	st.global.u32 	[%rd211+768], %r224;
$L__BB10_307:
	add.s32 	%r559, %r227, 224;
	setp.ge.s32 	%p179, %r559, %r226;
	@%p179 bra 	$L__BB10_327;
	st.global.u32 	[%rd211+896], %r225;
	bra.uni 	$L__BB10_327;
$L__BB10_309:
	// begin inline asm
	mov.u32 %r560, %laneid;
	// end inline asm
	and.b32  	%r228, %r208, 7936;
	shl.b32 	%r561, %r560, 3;
	add.s32 	%r562, %r561, %r228;
	shr.s32 	%r563, %r562, 5;
	add.s32 	%r564, %r563, %r562;
	shl.b32 	%r565, %r564, 2;
	add.s32 	%r567, %r484, %r565;
	st.shared.u32 	[%r567], %r209;
	st.shared.u32 	[%r567+4], %r210;
	st.shared.u32 	[%r567+8], %r211;
	st.shared.u32 	[%r567+12], %r212;
	st.shared.u32 	[%r567+16], %r213;
	st.shared.u32 	[%r567+20], %r214;
	st.shared.u32 	[%r567+24], %r215;
	st.shared.u32 	[%r567+28], %r216;
	bar.warp.sync 	-1;
	mad.lo.s32 	%r568, %r560, -7, %r562;
	shr.s32 	%r569, %r568, 5;
	add.s32 	%r570, %r569, %r568;
	shl.b32 	%r571, %r570, 2;
	add.s32 	%r572, %r484, %r571;
	ld.shared.u32 	%r229, [%r572];
	add.s32 	%r573, %r568, 32;
	shr.s32 	%r574, %r573, 5;
	add.s32 	%r575, %r574, %r568;
	shl.b32 	%r576, %r575, 2;
	add.s32 	%r577, %r484, %r576;
	ld.shared.u32 	%r230, [%r577+128];
	add.s32 	%r578, %r568, 64;
	shr.s32 	%r579, %r578, 5;
	add.s32 	%r580, %r579, %r568;
	shl.b32 	%r581, %r580, 2;
	add.s32 	%r582, %r484, %r581;
	ld.shared.u32 	%r231, [%r582+256];
	add.s32 	%r583, %r568, 96;
	shr.s32 	%r584, %r583, 5;
	add.s32 	%r585, %r584, %r568;
	shl.b32 	%r586, %r585, 2;
	add.s32 	%r587, %r484, %r586;
	ld.shared.u32 	%r232, [%r587+384];
	add.s32 	%r588, %r568, 128;
	shr.s32 	%r589, %r588, 5;
	add.s32 	%r590, %r589, %r568;
	shl.b32 	%r591, %r590, 2;
	add.s32 	%r592, %r484, %r591;
	ld.shared.u32 	%r233, [%r592+512];
	add.s32 	%r593, %r568, 160;
	shr.s32 	%r594, %r593, 5;
	add.s32 	%r595, %r594, %r568;
	shl.b32 	%r596, %r595, 2;
	add.s32 	%r597, %r484, %r596;
	ld.shared.u32 	%r234, [%r597+640];
	add.s32 	%r598, %r568, 192;
	shr.s32 	%r599, %r598, 5;
	add.s32 	%r600, %r599, %r568;
	shl.b32 	%r601, %r600, 2;
	add.s32 	%r602, %r484, %r601;
	ld.shared.u32 	%r235, [%r602+768];
	add.s32 	%r603, %r568, 224;
	shr.s32 	%r604, %r603, 5;
	add.s32 	%r605, %r604, %r568;
	shl.b32 	%r606, %r605, 2;
	add.s32 	%r607, %r484, %r606;
	ld.shared.u32 	%r236, [%r607+896];
	setp.ne.s32 	%p180, %r2, 0;
	@%p180 bra 	$L__BB10_311;
	st.volatile.shared.u32 	[_ZZN3cub18CUB_300001_SM_10006detail10merge_sort26DeviceMergeSortMergeKernelINS2_10policy_hubIN6thrust24THRUST_300001_SM_1000_NS10device_ptrIyEEE9Policy600ES8_NS7_IiEES8_SB_m29MostSignificantBitsComparatoryiEEvbT2_T3_T4_PT6_PT7_T5_PSF_SF_NS1_7vsmem_tEE19static_temp_storage+8448], %r95;
$L__BB10_311:
	bar.sync 	0;
	ld.volatile.shared.u32 	%r237, [_ZZN3cub18CUB_300001_SM_10006detail10merge_sort26DeviceMergeSortMergeKernelINS2_10policy_hubIN6thrust24THRUST_300001_SM_1000_NS10device_ptrIyEEE9Policy600ES8_NS7_IiEES8_SB_m29MostSignificantBitsComparatoryiEEvbT2_T3_T4_PT6_PT7_T5_PSF_SF_NS1_7vsmem_tEE19static_temp_storage+8448];
	and.b32  	%r608, %r2, 31;
	cvt.u64.u32 	%rd442, %r228;
	cvt.u64.u32 	%rd443, %r608;
	add.s32 	%r238, %r228, %r608;
	add.s64 	%rd444, %rd210, %rd443;
	add.s64 	%rd445, %rd444, %rd442;
	setp.ge.s32 	%p181, %r238, %r237;
	shl.b64 	%rd446, %rd445, 2;
	add.s64 	%rd212, %rd5, %rd446;
	@%p181 bra 	$L__BB10_313;
	st.global.u32 	[%rd212], %r229;
$L__BB10_313:
	add.s32 	%r609, %r238, 32;
	setp.ge.s32 	%p182, %r609, %r237;
	@%p182 bra 	$L__BB10_315;
	st.global.u32 	[%rd212+128], %r230;
$L__BB10_315:
	add.s32 	%r610, %r238, 64;
	setp.ge.s32 	%p183, %r610, %r237;
	@%p183 bra 	$L__BB10_317;
	st.global.u32 	[%rd212+256], %r231;
$L__BB10_317:
	add.s32 	%r611, %r238, 96;
	setp.ge.s32 	%p184, %r611, %r237;
	@%p184 bra 	$L__BB10_319;
	st.global.u32 	[%rd212+384], %r232;
$L__BB10_319:
	add.s32 	%r612, %r238, 128;
	setp.ge.s32 	%p185, %r612, %r237;
	@%p185 bra 	$L__BB10_321;
	st.global.u32 	[%rd212+512], %r233;
$L__BB10_321:
	add.s32 	%r613, %r238, 160;
	setp.ge.s32 	%p186, %r613, %r237;
	@%p186 bra 	$L__BB10_323;
	st.global.u32 	[%rd212+640], %r234;
$L__BB10_323:
	add.s32 	%r614, %r238, 192;
	setp.ge.s32 	%p187, %r614, %r237;
	@%p187 bra 	$L__BB10_325;
	st.global.u32 	[%rd212+768], %r235;
$L__BB10_325:
	add.s32 	%r615, %r238, 224;
	setp.ge.s32 	%p188, %r615, %r237;
	@%p188 bra 	$L__BB10_327;
	st.global.u32 	[%rd212+896], %r236;
$L__BB10_327:
	ret;

}
	// .globl	_ZN3cub18CUB_300001_SM_10006detail10merge_sort30DeviceMergeSortBlockSortKernelINS2_10policy_hubIN6thrust24THRUST_300001_SM_1000_NS10device_ptrI12KeyValuePairEEE9Policy600ES9_PNS0_8NullTypeES9_SD_j18KeyValueComparatorS8_SC_EEvbT0_T1_T2_T3_T4_PT6_PT7_T5_NS1_7vsmem_tE
.visible .entry _ZN3cub18CUB_300001_SM_10006detail10merge_sort30DeviceMergeSortBlockSortKernelINS2_10policy_hubIN6thrust24THRUST_300001_SM_1000_NS10device_ptrI12KeyValuePairEEE9Policy600ES9_PNS0_8NullTypeES9_SD_j18KeyValueComparatorS8_SC_EEvbT0_T1_T2_T3_T4_PT6_PT7_T5_NS1_7vsmem_tE(
	.param .u8 _ZN3cub18CUB_300001_SM_10006detail10merge_sort30DeviceMergeSortBlockSortKernelINS2_10policy_hubIN6thrust24THRUST_300001_SM_1000_NS10device_ptrI12KeyValuePairEEE9Policy600ES9_PNS0_8NullTypeES9_SD_j18KeyValueComparatorS8_SC_EEvbT0_T1_T2_T3_T4_PT6_PT7_T5_NS1_7vsmem_tE_param_0,
	.param .align 8 .b8 _ZN3cub18CUB_300001_SM_10006detail10merge_sort30DeviceMergeSortBlockSortKernelINS2_10policy_hubIN6thrust24THRUST_300001_SM_1000_NS10device_ptrI12KeyValuePairEEE9Policy600ES9_PNS0_8NullTypeES9_SD_j18KeyValueComparatorS8_SC_EEvbT0_T1_T2_T3_T4_PT6_PT7_T5_NS1_7vsmem_tE_param_1[8],
	.param .u64 .ptr .align 1 _ZN3cub18CUB_300001_SM_10006detail10merge_sort30DeviceMergeSortBlockSortKernelINS2_10policy_hubIN6thrust24THRUST_300001_SM_1000_NS10device_ptrI12KeyValuePairEEE9Policy600ES9_PNS0_8NullTypeES9_SD_j18KeyValueComparatorS8_SC_EEvbT0_T1_T2_T3_T4_PT6_PT7_T5_NS1_7vsmem_tE_param_2,
	.param .align 8 .b8 _ZN3cub18CUB_300001_SM_10006detail10merge_sort30DeviceMergeSortBlockSortKernelINS2_10policy_hubIN6thrust24THRUST_300001_SM_1000_NS10device_ptrI12KeyValuePairEEE9Policy600ES9_PNS0_8NullTypeES9_SD_j18KeyValueComparatorS8_SC_EEvbT0_T1_T2_T3_T4_PT6_PT7_T5_NS1_7vsmem_tE_param_3[8],
	.param .u64 .ptr .align 1 _ZN3cub18CUB_300001_SM_10006detail10merge_sort30DeviceMergeSortBlockSortKernelINS2_10policy_hubIN6thrust24THRUST_300001_SM_1000_NS10device_ptrI12KeyValuePairEEE9Policy600ES9_PNS0_8NullTypeES9_SD_j18KeyValueComparatorS8_SC_EEvbT0_T1_T2_T3_T4_PT6_PT7_T5_NS1_7vsmem_tE_param_4,
	.param .u32 _ZN3cub18CUB_300001_SM_10006detail10merge_sort30DeviceMergeSortBlockSortKernelINS2_10policy_hubIN6thrust24THRUST_300001_SM_1000_NS10device_ptrI12KeyValuePairEEE9Policy600ES9_PNS0_8NullTypeES9_SD_j18KeyValueComparatorS8_SC_EEvbT0_T1_T2_T3_T4_PT6_PT7_T5_NS1_7vsmem_tE_param_5,
	.param .u64 .ptr .align 1 _ZN3cub18CUB_300001_SM_10006detail10merge_sort30DeviceMergeSortBlockSortKernelINS2_10policy_hubIN6thrust24THRUST_300001_SM_1000_NS10device_ptrI12KeyValuePairEEE9Policy600ES9_PNS0_8NullTypeES9_SD_j18KeyValueComparatorS8_SC_EEvbT0_T1_T2_T3_T4_PT6_PT7_T5_NS1_7vsmem_tE_param_6,
	.param .u64 .ptr .align 1 _ZN3cub18CUB_300001_SM_10006detail10merge_sort30DeviceMergeSortBlockSortKernelINS2_10policy_hubIN6thrust24THRUST_300001_SM_1000_NS10device_ptrI12KeyValuePairEEE9Policy600ES9_PNS0_8NullTypeES9_SD_j18KeyValueComparatorS8_SC_EEvbT0_T1_T2_T3_T4_PT6_PT7_T5_NS1_7vsmem_tE_param_7,
	.param .align 4 .b8 _ZN3cub18CUB_300001_SM_10006detail10merge_sort30DeviceMergeSortBlockSortKernelINS2_10policy_hubIN6thrust24THRUST_300001_SM_1000_NS10device_ptrI12KeyValuePairEEE9Policy600ES9_PNS0_8NullTypeES9_SD_j18KeyValueComparatorS8_SC_EEvbT0_T1_T2_T3_T4_PT6_PT7_T5_NS1_7vsmem_tE_param_8[4],
	.param .align 8 .b8 _ZN3cub18CUB_300001_SM_10006detail10merge_sort30DeviceMergeSortBlockSortKernelINS2_10policy_hubIN6thrust24THRUST_300001_SM_1000_NS10device_ptrI12KeyValuePairEEE9Policy600ES9_PNS0_8NullTypeES9_SD_j18KeyValueComparatorS8_SC_EEvbT0_T1_T2_T3_T4_PT6_PT7_T5_NS1_7vsmem_tE_param_9[8]
)
.maxntid 256
{
	.reg .pred 	%p<115>;
	.reg .b16 	%rs<592>;
	.reg .b32 	%r<777>;
	.reg .b64 	%rd<279>;
	// demoted variable
	.shared .align 16 .b8 _ZZN3cub18CUB_300001_SM_10006detail10merge_sort30DeviceMergeSortBlockSortKernelINS2_10policy_hubIN6thrust24THRUST_300001_SM_1000_NS10device_ptrI12KeyValuePairEEE9Policy600ES9_PNS0_8NullTypeES9_SD_j18KeyValueComparatorS8_SC_EEvbT0_T1_T2_T3_T4_PT6_PT7_T5_NS1_7vsmem_tEE19static_temp_storage[16400];
	ld.param.u32 	%r1, [_ZN3cub18CUB_300001_SM_10006detail10merge_sort30DeviceMergeSortBlockSortKernelINS2_10policy_hubIN6thrust24THRUST_300001_SM_1000_NS10device_ptrI12KeyValuePairEEE9Policy600ES9_PNS0_8NullTypeES9_SD_j18KeyValueComparatorS8_SC_EEvbT0_T1_T2_T3_T4_PT6_PT7_T5_NS1_7vsmem_tE_param_8];
	ld.param.u64 	%rd111, [_ZN3cub18CUB_300001_SM_10006detail10merge_sort30DeviceMergeSortBlockSortKernelINS2_10policy_hubIN6thrust24THRUST_300001_SM_1000_NS10device_ptrI12KeyValuePairEEE9Policy600ES9_PNS0_8NullTypeES9_SD_j18KeyValueComparatorS8_SC_EEvbT0_T1_T2_T3_T4_PT6_PT7_T5_NS1_7vsmem_tE_param_3];
	ld.param.u64 	%rd112, [_ZN3cub18CUB_300001_SM_10006detail10merge_sort30DeviceMergeSortBlockSortKernelINS2_10policy_hubIN6thrust24THRUST_300001_SM_1000_NS10device_ptrI12KeyValuePairEEE9Policy600ES9_PNS0_8NullTypeES9_SD_j18KeyValueComparatorS8_SC_EEvbT0_T1_T2_T3_T4_PT6_PT7_T5_NS1_7vsmem_tE_param_1];
	ld.param.u32 	%r174, [_ZN3cub18CUB_300001_SM_10006detail10merge_sort30DeviceMergeSortBlockSortKernelINS2_10policy_hubIN6thrust24THRUST_300001_SM_1000_NS10device_ptrI12KeyValuePairEEE9Policy600ES9_PNS0_8NullTypeES9_SD_j18KeyValueComparatorS8_SC_EEvbT0_T1_T2_T3_T4_PT6_PT7_T5_NS1_7vsmem_tE_param_5];
	cvta.to.global.u64 	%rd1, %rd112;
	cvta.to.global.u64 	%rd2, %rd111;
	mov.u32 	%r176, %ctaid.x;
	mov.u32 	%r177, %nctaid.x;
	shl.b32 	%r2, %r176, 10;
	add.s32 	%r178, %r177, -1;
	setp.ge.u32 	%p17, %r176, %r178;
	@%p17 bra 	$L__BB11_42;
	// begin inline asm
	griddepcontrol.wait;
	// end inline asm
	cvt.u64.u32 	%rd168, %r2;
	mov.u32 	%r470, %tid.x;
	and.b32  	%r471, %r470, 31;
	shl.b32 	%r472, %r470, 2;
	and.b32  	%r473, %r472, 3968;
	or.b32  	%r474, %r473, %r471;
	cvt.u64.u32 	%rd169, %r474;
	add.s64 	%rd170, %rd169, %rd168;
	shl.b64 	%rd171, %rd170, 4;
	add.s64 	%rd172, %rd1, %rd171;
	ld.global.u64 	%rd173, [%rd172];
	ld.global.u32 	%r475, [%rd172+8];
	ld.global.u32 	%r476, [%rd172+12];
	ld.global.u64 	%rd174, [%rd172+512];
	ld.global.u32 	%r477, [%rd172+520];
	ld.global.u32 	%r478, [%rd172+524];
	ld.global.u64 	%rd175, [%rd172+1024];
	ld.global.u32 	%r479, [%rd172+1032];
	ld.global.u32 	%r480, [%rd172+1036];
	ld.global.u64 	%rd176, [%rd172+1536];
	ld.global.u32 	%r481, [%rd172+1544];
	ld.global.u32 	%r482, [%rd172+1548];
	// begin inline asm
	mov.u32 %r467, %laneid;
	// end inline asm
	add.s32 	%r483, %r467, %r473;
	shl.b32 	%r484, %r483, 4;
	mov.u32 	%r485, _ZZN3cub18CUB_300001_SM_10006detail10merge_sort30DeviceMergeSortBlockSortKernelINS2_10policy_hubIN6thrust24THRUST_300001_SM_1000_NS10device_ptrI12KeyValuePairEEE9Policy600ES9_PNS0_8NullTypeES9_SD_j18KeyValueComparatorS8_SC_EEvbT0_T1_T2_T3_T4_PT6_PT7_T5_NS1_7vsmem_tEE19static_temp_storage;
	add.s32 	%r3, %r485, %r484;
	st.shared.u64 	[%r3], %rd173;
	st.shared.u32 	[%r3+8], %r475;
	st.shared.u32 	[%r3+12], %r476;
	st.shared.u64 	[%r3+512], %rd174;
	st.shared.u32 	[%r3+520], %r477;
	st.shared.u32 	[%r3+524], %r478;
	st.shared.u64 	[%r3+1024], %rd175;
	st.shared.u32 	[%r3+1032], %r479;
	st.shared.u32 	[%r3+1036], %r480;
	st.shared.u64 	[%r3+1536], %rd176;
	st.shared.u32 	[%r3+1544], %r481;
	st.shared.u32 	[%r3+1548], %r482;
	bar.warp.sync 	-1;
	mad.lo.s32 	%r4, %r467, 48, %r3;
	ld.shared.u64 	%rd231, [%r4];
	ld.shared.u32 	%r721, [%r4+8];
	ld.shared.u32 	%r486, [%r4+12];
	bfe.u32 	%r487, %r486, 0, 8;
	cvt.u16.u32 	%rs403, %r487;
	bfe.u32 	%r488, %r486, 8, 8;
	cvt.u16.u32 	%rs402, %r488;
	bfe.u32 	%r489, %r486, 16, 8;
	cvt.u16.u32 	%rs401, %r489;
	bfe.u32 	%r490, %r486, 24, 8;
	cvt.u16.u32 	%rs400, %r490;
	ld.shared.u64 	%rd4, [%r4+16];
	ld.shared.u32 	%r6, [%r4+24];
	ld.shared.u32 	%r491, [%r4+28];
	bfe.u32 	%r492, %r491, 0, 8;
	cvt.u16.u32 	%rs5, %r492;
	bfe.u32 	%r493, %r491, 8, 8;
	cvt.u16.u32 	%rs6, %r493;
	bfe.u32 	%r494, %r491, 16, 8;
	cvt.u16.u32 	%rs7, %r494;
	bfe.u32 	%r495, %r491, 24, 8;
	cvt.u16.u32 	%rs8, %r495;
	ld.shared.u64 	%rd227, [%r4+32];
	ld.shared.u32 	%r717, [%r4+40];
	ld.shared.u32 	%r496, [%r4+44];
	bfe.u32 	%r497, %r496, 24, 8;
	cvt.u16.u32 	%rs384, %r497;
	bfe.u32 	%r498, %r496, 16, 8;
	cvt.u16.u32 	%rs385, %r498;
	bfe.u32 	%r499, %r496, 8, 8;
	cvt.u16.u32 	%rs386, %r499;
	bfe.u32 	%r500, %r496, 0, 8;
	cvt.u16.u32 	%rs387, %r500;
	ld.shared.u64 	%rd6, [%r4+48];
	ld.shared.u32 	%r8, [%r4+56];
	ld.shared.u32 	%r501, [%r4+60];
	bfe.u32 	%r502, %r501, 24, 8;
	cvt.u16.u32 	%rs13, %r502;
	bfe.u32 	%r503, %r501, 16, 8;
	cvt.u16.u32 	%rs14, %r503;
	bfe.u32 	%r504, %r501, 8, 8;
	cvt.u16.u32 	%rs15, %r504;
	bfe.u32 	%r505, %r501, 0, 8;
	cvt.u16.u32 	%rs16, %r505;
	bar.sync 	0;
	// begin inline asm
	griddepcontrol.launch_dependents;
	// end inline asm
	setp.lt.s32 	%p75, %r1, 64;
	sub.s32 	%r506, 64, %r1;
	mov.b64 	%rd177, -1;
	shl.b64 	%rd178, %rd177, %r506;
	selp.b64 	%rd7, %rd178, -1, %p75;
	and.b64  	%rd179, %rd4, %rd7;
	and.b64  	%rd180, %rd231, %rd7;
	setp.ge.u64 	%p76, %rd179, %rd180;
	mov.u16 	%rs392, %rs8;
	mov.u16 	%rs393, %rs7;
	mov.u16 	%rs394, %rs6;
	mov.u16 	%rs395, %rs5;
	mov.u32 	%r719, %r6;
	mov.u64 	%rd229, %rd4;
	@%p76 bra 	$L__BB11_3;
	mov.u16 	%rs392, %rs400;
	mov.u16 	%rs393, %rs401;
	mov.u16 	%rs394, %rs402;
	mov.u16 	%rs395, %rs403;
	mov.u32 	%r719, %r721;
	mov.u64 	%rd229, %rd231;
	mov.u16 	%rs400, %rs8;
	mov.u16 	%rs401, %rs7;
	mov.u16 	%rs402, %rs6;
	mov.u16 	%rs403, %rs5;
	mov.u32 	%r721, %r6;
	mov.u64 	%rd231, %rd4;
$L__BB11_3:
	and.b64  	%rd181, %rd6, %rd7;
	and.b64  	%rd182, %rd227, %rd7;
	setp.ge.u64 	%p77, %rd181, %rd182;
	mov.u16 	%rs380, %rs13;
	mov.u16 	%rs381, %rs14;
	mov.u16 	%rs382, %rs15;
	mov.u16 	%rs383, %rs16;
	mov.u32 	%r716, %r8;
	mov.u64 	%rd226, %rd6;
	@%p77 bra 	$L__BB11_5;
	mov.u16 	%rs380, %rs384;
	mov.u16 	%rs381, %rs385;
	mov.u16 	%rs382, %rs386;
	mov.u16 	%rs383, %rs387;
	mov.u32 	%r716, %r717;
	mov.u64 	%rd226, %rd227;
	mov.u16 	%rs384, %rs13;
	mov.u16 	%rs385, %rs14;
	mov.u16 	%rs386, %rs15;
	mov.u16 	%rs387, %rs16;
	mov.u32 	%r717, %r8;
	mov.u64 	%rd227, %rd6;
$L__BB11_5:
	and.b64  	%rd183, %rd227, %rd7;
	and.b64  	%rd184, %rd229, %rd7;
	setp.ge.u64 	%p78, %rd183, %rd184;
	mov.u16 	%rs408, %rs384;
	mov.u16 	%rs409, %rs385;
	mov.u16 	%rs410, %rs386;
	mov.u16 	%rs411, %rs387;
	mov.u32 	%r723, %r717;
	mov.u64 	%rd233, %rd227;
	@%p78 bra 	$L__BB11_7;
	mov.u16 	%rs408, %rs392;
	mov.u16 	%rs409, %rs393;
	mov.u16 	%rs410, %rs394;
	mov.u16 	%rs411, %rs395;
	mov.u32 	%r723, %r719;
	mov.u64 	%rd233, %rd229;
	mov.u16 	%rs392, %rs384;
	mov.u16 	%rs393, %rs385;
	mov.u16 	%rs394, %rs386;
	mov.u16 	%rs395, %rs387;
	mov.u32 	%r719, %r717;
	mov.u64 	%rd229, %rd227;
$L__BB11_7:
	and.b64  	%rd185, %rd229, %rd7;
	and.b64  	%rd186, %rd231, %rd7;
	setp.ge.u64 	%p79, %rd185, %rd186;
	mov.u16 	%rs416, %rs392;
	mov.u16 	%rs417, %rs393;
	mov.u16 	%rs418, %rs394;
	mov.u16 	%rs419, %rs395;
	mov.u32 	%r725, %r719;
	mov.u64 	%rd235, %rd229;
	@%p79 bra 	$L__BB11_9;
	mov.u16 	%rs416, %rs400;
	mov.u16 	%rs417, %rs401;
	mov.u16 	%rs418, %rs402;
	mov.u16 	%rs419, %rs403;
	mov.u32 	%r725, %r721;
	mov.u64 	%rd235, %rd231;
	mov.u16 	%rs400, %rs392;
	mov.u16 	%rs401, %rs393;
	mov.u16 	%rs402, %rs394;
	mov.u16 	%rs403, %rs395;
	mov.u32 	%r721, %r719;
	mov.u64 	%rd231, %rd229;
$L__BB11_9:
	and.b64  	%rd187, %rd226, %rd7;
	and.b64  	%rd188, %rd233, %rd7;
	setp.ge.u64 	%p80, %rd187, %rd188;
	mov.u16 	%rs420, %rs380;
	mov.u16 	%rs421, %rs381;
	mov.u16 	%rs422, %rs382;
	mov.u16 	%rs423, %rs383;
	mov.u32 	%r726, %r716;
	mov.u64 	%rd236, %rd226;
	@%p80 bra 	$L__BB11_11;
	mov.u16 	%rs420, %rs408;
	mov.u16 	%rs421, %rs409;
	mov.u16 	%rs422, %rs410;
	mov.u16 	%rs423, %rs411;
	mov.u32 	%r726, %r723;
	mov.u64 	%rd236, %rd233;
	mov.u16 	%rs408, %rs380;
	mov.u16 	%rs409, %rs381;
	mov.u16 	%rs410, %rs382;
	mov.u16 	%rs411, %rs383;
	mov.u32 	%r723, %r716;
	mov.u64 	%rd233, %rd226;
$L__BB11_11:
	and.b64  	%rd189, %rd233, %rd7;
	and.b64  	%rd190, %rd235, %rd7;
	setp.ge.u64 	%p81, %rd189, %rd190;
	mov.u16 	%rs424, %rs408;
	mov.u16 	%rs425, %rs409;
	mov.u16 	%rs426, %rs410;
	mov.u16 	%rs427, %rs411;
	mov.u32 	%r727, %r723;
	mov.u64 	%rd237, %rd233;
	@%p81 bra 	$L__BB11_13;
	mov.u16 	%rs424, %rs416;
	mov.u16 	%rs425, %rs417;
	mov.u16 	%rs426, %rs418;
	mov.u16 	%rs427, %rs419;
	mov.u32 	%r727, %r725;
	mov.u64 	%rd237, %rd235;
	mov.u16 	%rs416, %rs408;
	mov.u16 	%rs417, %rs409;
	mov.u16 	%rs418, %rs410;
	mov.u16 	%rs419, %rs411;
	mov.u32 	%r725, %r723;
	mov.u64 	%rd235, %rd233;
$L__BB11_13:
	mov.b32 	%r730, 2;
	shl.b32 	%r510, %r470, 6;
	add.s32 	%r512, %r485, %r510;
$L__BB11_14:
	mov.u32 	%r25, %r730;
	bar.sync 	0;
	add.s32 	%r508, %r25, -1;
	st.shared.u64 	[%r512], %rd231;
	st.shared.u32 	[%r512+8], %r721;
	cvt.u32.u16 	%r513, %rs400;
	cvt.u32.u16 	%r514, %rs401;
	prmt.b32 	%r515, %r514, %r513, 0x3340U;
	cvt.u32.u16 	%r516, %rs402;
	cvt.u32.u16 	%r517, %rs403;
	prmt.b32 	%r518, %r517, %r516, 0x3340U;
	prmt.b32 	%r519, %r518, %r515, 0x5410U;
	st.shared.u32 	[%r512+12], %r519;
	st.shared.u64 	[%r512+16], %rd235;
	st.shared.u32 	[%r512+24], %r725;
	cvt.u32.u16 	%r520, %rs416;
	cvt.u32.u16 	%r521, %rs417;
	prmt.b32 	%r522, %r521, %r520, 0x3340U;
	cvt.u32.u16 	%r523, %rs418;
	cvt.u32.u16 	%r524, %rs419;
	prmt.b32 	%r525, %r524, %r523, 0x3340U;
	prmt.b32 	%r526, %r525, %r522, 0x5410U;
	st.shared.u32 	[%r512+28], %r526;
	st.shared.u64 	[%r512+32], %rd237;
	st.shared.u32 	[%r512+40], %r727;
	cvt.u32.u16 	%r527, %rs424;
	cvt.u32.u16 	%r528, %rs425;
	prmt.b32 	%r529, %r528, %r527, 0x3340U;
	cvt.u32.u16 	%r530, %rs426;
	cvt.u32.u16 	%r531, %rs427;
	prmt.b32 	%r532, %r531, %r530, 0x3340U;
	prmt.b32 	%r533, %r532, %r529, 0x5410U;
	st.shared.u32 	[%r512+44], %r533;
	st.shared.u64 	[%r512+48], %rd236;
	st.shared.u32 	[%r512+56], %r726;
	cvt.u32.u16 	%r534, %rs420;
	cvt.u32.u16 	%r535, %rs421;
	prmt.b32 	%r536, %r535, %r534, 0x3340U;
	cvt.u32.u16 	%r537, %rs422;
	cvt.u32.u16 	%r538, %rs423;
	prmt.b32 	%r539, %r538, %r537, 0x3340U;
	prmt.b32 	%r540, %r539, %r536, 0x5410U;
	st.shared.u32 	[%r512+60], %r540;
	bar.sync 	0;
	neg.s32 	%r541, %r25;
	and.b32  	%r542, %r470, %r541;
	shl.b32 	%r543, %r542, 2;
	shl.b32 	%r544, %r25, 1;
	and.b32  	%r545, %r508, %r470;
	shl.b32 	%r546, %r545, 2;
	min.u32 	%r26, %r546, 1024;
	min.u32 	%r27, %r543, 1024;
	add.s32 	%r547, %r27, %r544;
	min.u32 	%r28, %r547, 1024;
	add.s32 	%r548, %r28, %r544;
	min.u32 	%r29, %r548, 1024;
	sub.s32 	%r549, %r28, %r27;
	sub.s32 	%r550, %r29, %r28;
	setp.lt.s32 	%p82, %r26, %r550;
	sub.s32 	%r551, %r26, %r550;
	selp.b32 	%r733, 0, %r551, %p82;
	min.s32 	%r731, %r549, %r26;
	setp.ge.s32 	%p83, %r733, %r731;
	@%p83 bra 	$L__BB11_17;
	add.s32 	%r32, %r28, %r26;
$L__BB11_16:
	sub.s32 	%r552, %r731, %r733;
	shr.u32 	%r553, %r552, 31;
	add.s32 	%r554, %r552, %r553;
	shr.s32 	%r555, %r554, 1;
	add.s32 	%r556, %r555, %r733;
	add.s32 	%r557, %r556, %r27;
	shl.b32 	%r558, %r557, 4;
	mov.u32 	%r559, _ZZN3cub18CUB_300001_SM_10006detail10merge_sort30DeviceMergeSortBlockSortKernelINS2_10policy_hubIN6thrust24THRUST_300001_SM_1000_NS10device_ptrI12KeyValuePairEEE9Policy600ES9_PNS0_8NullTypeES9_SD_j18KeyValueComparatorS8_SC_EEvbT0_T1_T2_T3_T4_PT6_PT7_T5_NS1_7vsmem_tEE19static_temp_storage;
	add.s32 	%r560, %r559, %r558;
	ld.shared.u64 	%rd191, [%r560];
	not.b32 	%r561, %r556;
	add.s32 	%r562, %r32, %r561;
	shl.b32 	%r563, %r562, 4;
	add.s32 	%r564, %r559, %r563;
	ld.shared.u64 	%rd192, [%r564];
	and.b64  	%rd193, %rd192, %rd7;
	and.b64  	%rd194, %rd191, %rd7;
	setp.lt.u64 	%p84, %rd193, %rd194;
	add.s32 	%r565, %r556, 1;
	selp.b32 	%r733, %r733, %r565, %p84;
	selp.b32 	%r731, %r556, %r731, %p84;
	setp.lt.s32 	%p85, %r733, %r731;
	@%p85 bra 	$L__BB11_16;
$L__BB11_17:
	add.s32 	%r38, %r733, %r27;
	add.s32 	%r566, %r28, %r26;
	sub.s32 	%r39, %r566, %r733;
	shl.b32 	%r567, %r38, 4;
	mov.u32 	%r568, _ZZN3cub18CUB_300001_SM_10006detail10merge_sort30DeviceMergeSortBlockSortKernelINS2_10policy_hubIN6thrust24THRUST_300001_SM_1000_NS10device_ptrI12KeyValuePairEEE9Policy600ES9_PNS0_8NullTypeES9_SD_j18KeyValueComparatorS8_SC_EEvbT0_T1_T2_T3_T4_PT6_PT7_T5_NS1_7vsmem_tEE19static_temp_storage;
	add.s32 	%r40, %r568, %r567;
	ld.shared.u64 	%rd243, [%r40];
	ld.shared.u32 	%r737, [%r40+8];
	ld.shared.u32 	%r569, [%r40+12];
	bfe.u32 	%r570, %r569, 0, 8;
	cvt.u16.u32 	%rs448, %r570;
	bfe.u32 	%r571, %r569, 8, 8;
	cvt.u16.u32 	%rs449, %r571;
	bfe.u32 	%r572, %r569, 16, 8;
	cvt.u16.u32 	%rs450, %r572;
	bfe.u32 	%r573, %r569, 24, 8;
	cvt.u16.u32 	%rs451, %r573;
	shl.b32 	%r574, %r39, 4;
	add.s32 	%r42, %r568, %r574;
	ld.shared.u64 	%rd240, [%r42];
	ld.shared.u32 	%r734, [%r42+8];
	ld.shared.u32 	%r575, [%r42+12];
	bfe.u32 	%r576, %r575, 0, 8;
	cvt.u16.u32 	%rs436, %r576;
	bfe.u32 	%r577, %r575, 8, 8;
	cvt.u16.u32 	%rs437, %r577;
	bfe.u32 	%r578, %r575, 16, 8;
	cvt.u16.u32 	%rs438, %r578;
	bfe.u32 	%r579, %r575, 24, 8;
	cvt.u16.u32 	%rs439, %r579;
	setp.ge.s32 	%p87, %r39, %r29;
	mov.pred 	%p107, 0;
	@%p87 bra 	$L__BB11_20;
	setp.ge.s32 	%p89, %r38, %r28;
	mov.pred 	%p107, -1;
	@%p89 bra 	$L__BB11_20;
	and.b64  	%rd195, %rd240, %rd7;
	and.b64  	%rd196, %rd243, %rd7;
	setp.lt.u64 	%p107, %rd195, %rd196;
$L__BB11_20:
	selp.b16 	%rs400, %rs439, %rs451, %p107;
	selp.b16 	%rs401, %rs438, %rs450, %p107;
	selp.b16 	%rs402, %rs437, %rs449, %p107;
	selp.b16 	%rs403, %rs436, %rs448, %p107;
	selp.b32 	%r721, %r734, %r737, %p107;
	selp.b64 	%rd231, %rd240, %rd243, %p107;
	selp.u32 	%r580, 1, 0, %p107;
	add.s32 	%r45, %r39, %r580;
	not.pred 	%p90, %p107;
	selp.u32 	%r581, 1, 0, %p90;
	add.s32 	%r46, %r38, %r581;
	@%p90 bra 	$L__BB11_22;
	ld.shared.u64 	%rd240, [%r42+16];
	ld.shared.u32 	%r734, [%r42+24];
	ld.shared.u32 	%r587, [%r42+28];
	bfe.u32 	%r588, %r587, 0, 8;
	cvt.u16.u32 	%rs436, %r588;
	bfe.u32 	%r589, %r587, 8, 8;
	cvt.u16.u32 	%rs437, %r589;
	bfe.u32 	%r590, %r587, 16, 8;
	cvt.u16.u32 	%rs438, %r590;
	bfe.u32 	%r591, %r587, 24, 8;
	cvt.u16.u32 	%rs439, %r591;
	bra.uni 	$L__BB11_23;
$L__BB11_22:
	ld.shared.u64 	%rd243, [%r40+16];
	ld.shared.u32 	%r737, [%r40+24];
	ld.shared.u32 	%r582, [%r40+28];
	bfe.u32 	%r583, %r582, 0, 8;
	cvt.u16.u32 	%rs448, %r583;
	bfe.u32 	%r584, %r582, 8, 8;
	cvt.u16.u32 	%rs449, %r584;
	bfe.u32 	%r585, %r582, 16, 8;
	cvt.u16.u32 	%rs450, %r585;
	bfe.u32 	%r586, %r582, 24, 8;
	cvt.u16.u32 	%rs451, %r586;
$L__BB11_23:
	setp.ge.s32 	%p92, %r45, %r29;
	mov.pred 	%p108, 0;
	@%p92 bra 	$L__BB11_26;
	setp.ge.s32 	%p94, %r46, %r28;
	mov.pred 	%p108, -1;
	@%p94 bra 	$L__BB11_26;
	and.b64  	%rd197, %rd240, %rd7;
	and.b64  	%rd198, %rd243, %rd7;
	setp.lt.u64 	%p108, %rd197, %rd198;
$L__BB11_26:
	selp.b16 	%rs416, %rs439, %rs451, %p108;
	selp.b16 	%rs417, %rs438, %rs450, %p108;
	selp.b16 	%rs418, %rs437, %rs449, %p108;
	selp.b16 	%rs419, %rs436, %rs448, %p108;
	selp.b32 	%r725, %r734, %r737, %p108;
	selp.b64 	%rd235, %rd240, %rd243, %p108;
	selp.u32 	%r592, 1, 0, %p108;
	add.s32 	%r52, %r45, %r592;
	not.pred 	%p95, %p108;
	selp.u32 	%r593, 1, 0, %p95;
	add.s32 	%r53, %r46, %r593;
	@%p108 bra 	$L__BB11_28;
	shl.b32 	%r594, %r53, 4;
	add.s32 	%r596, %r568, %r594;
	ld.shared.u64 	%rd243, [%r596];
	ld.shared.u32 	%r737, [%r596+8];
	ld.shared.u32 	%r597, [%r596+12];
	bfe.u32 	%r598, %r597, 0, 8;
	cvt.u16.u32 	%rs448, %r598;
	bfe.u32 	%r599, %r597, 8, 8;
	cvt.u16.u32 	%rs449, %r599;
	bfe.u32 	%r600, %r597, 16, 8;
	cvt.u16.u32 	%rs450, %r600;
	bfe.u32 	%r601, %r597, 24, 8;
	cvt.u16.u32 	%rs451, %r601;
	bra.uni 	$L__BB11_29;
$L__BB11_28:
	shl.b32 	%r602, %r52, 4;
	add.s32 	%r604, %r568, %r602;
	ld.shared.u64 	%rd240, [%r604];
	ld.shared.u32 	%r734, [%r604+8];
	ld.shared.u32 	%r605, [%r604+12];
	bfe.u32 	%r606, %r605, 0, 8;
	cvt.u16.u32 	%rs436, %r606;
	bfe.u32 	%r607, %r605, 8, 8;
	cvt.u16.u32 	%rs437, %r607;
	bfe.u32 	%r608, %r605, 16, 8;
	cvt.u16.u32 	%rs438, %r608;
	bfe.u32 	%r609, %r605, 24, 8;
	cvt.u16.u32 	%rs439, %r609;
$L__BB11_29:
	setp.ge.s32 	%p97, %r52, %r29;
	mov.pred 	%p109, 0;
	@%p97 bra 	$L__BB11_32;
	setp.ge.s32 	%p99, %r53, %r28;
	mov.pred 	%p109, -1;
	@%p99 bra 	$L__BB11_32;
	and.b64  	%rd199, %rd240, %rd7;
	and.b64  	%rd200, %rd243, %rd7;
	setp.lt.u64 	%p109, %rd199, %rd200;
$L__BB11_32:
	selp.b16 	%rs424, %rs439, %rs451, %p109;
	selp.b16 	%rs425, %rs438, %rs450, %p109;
	selp.b16 	%rs426, %rs437, %rs449, %p109;
	selp.b16 	%rs427, %rs436, %rs448, %p109;
	selp.b32 	%r727, %r734, %r737, %p109;
	selp.b64 	%rd237, %rd240, %rd243, %p109;
	selp.u32 	%r610, 1, 0, %p109;
	add.s32 	%r59, %r52, %r610;
	not.pred 	%p100, %p109;
	selp.u32 	%r611, 1, 0, %p100;
	add.s32 	%r60, %r53, %r611;
	@%p109 bra 	$L__BB11_34;
	shl.b32 	%r612, %r60, 4;
	mov.u32 	%r613, _ZZN3cub18CUB_300001_SM_10006detail10merge_sort30DeviceMergeSortBlockSortKernelINS2_10policy_hubIN6thrust24THRUST_300001_SM_1000_NS10device_ptrI12KeyValuePairEEE9Policy600ES9_PNS0_8NullTypeES9_SD_j18KeyValueComparatorS8_SC_EEvbT0_T1_T2_T3_T4_PT6_PT7_T5_NS1_7vsmem_tEE19static_temp_storage;
	add.s32 	%r614, %r613, %r612;
	ld.shared.u64 	%rd243, [%r614];
	ld.shared.u32 	%r737, [%r614+8];
	ld.shared.u32 	%r615, [%r614+12];
	bfe.u32 	%r616, %r615, 0, 8;
	cvt.u16.u32 	%rs448, %r616;
	bfe.u32 	%r617, %r615, 8, 8;
	cvt.u16.u32 	%rs449, %r617;
	bfe.u32 	%r618, %r615, 16, 8;
	cvt.u16.u32 	%rs450, %r618;
	bfe.u32 	%r619, %r615, 24, 8;
	cvt.u16.u32 	%rs451, %r619;
	bra.uni 	$L__BB11_35;
$L__BB11_34:
	shl.b32 	%r620, %r59, 4;
	mov.u32 	%r621, _ZZN3cub18CUB_300001_SM_10006detail10merge_sort30DeviceMergeSortBlockSortKernelINS2_10policy_hubIN6thrust24THRUST_300001_SM_1000_NS10device_ptrI12KeyValuePairEEE9Policy600ES9_PNS0_8NullTypeES9_SD_j18KeyValueComparatorS8_SC_EEvbT0_T1_T2_T3_T4_PT6_PT7_T5_NS1_7vsmem_tEE19static_temp_storage;
	add.s32 	%r622, %r621, %r620;
	ld.shared.u64 	%rd240, [%r622];
	ld.shared.u32 	%r734, [%r622+8];
	ld.shared.u32 	%r623, [%r622+12];
	bfe.u32 	%r624, %r623, 0, 8;
	cvt.u16.u32 	%rs436, %r624;
	bfe.u32 	%r625, %r623, 8, 8;
	cvt.u16.u32 	%rs437, %r625;
	bfe.u32 	%r626, %r623, 16, 8;
	cvt.u16.u32 	%rs438, %r626;
	bfe.u32 	%r627, %r623, 24, 8;
	cvt.u16.u32 	%rs439, %r627;
$L__BB11_35:
	setp.ge.s32 	%p102, %r59, %r29;
	mov.pred 	%p110, 0;
	@%p102 bra 	$L__BB11_38;
	setp.ge.s32 	%p104, %r60, %r28;
	mov.pred 	%p110, -1;
	@%p104 bra 	$L__BB11_38;
	and.b64  	%rd201, %rd240, %rd7;
	and.b64  	%rd202, %rd243, %rd7;
	setp.lt.u64 	%p110, %rd201, %rd202;
$L__BB11_38:
	shl.b32 	%r730, %r25, 1;
	selp.b16 	%rs420, %rs439, %rs451, %p110;
	selp.b16 	%rs421, %rs438, %rs450, %p110;
	selp.b16 	%rs422, %rs437, %rs449, %p110;
	selp.b16 	%rs423, %rs436, %rs448, %p110;
	selp.b32 	%r726, %r734, %r737, %p110;
	selp.b64 	%rd236, %rd240, %rd243, %p110;
	setp.lt.u32 	%p105, %r25, 129;
	@%p105 bra 	$L__BB11_14;
	ld.param.s8 	%rs371, [_ZN3cub18CUB_300001_SM_10006detail10merge_sort30DeviceMergeSortBlockSortKernelINS2_10policy_hubIN6thrust24THRUST_300001_SM_1000_NS10device_ptrI12KeyValuePairEEE9Policy600ES9_PNS0_8NullTypeES9_SD_j18KeyValueComparatorS8_SC_EEvbT0_T1_T2_T3_T4_PT6_PT7_T5_NS1_7vsmem_tE_param_0];
	bar.sync 	0;
	setp.eq.s16 	%p106, %rs371, 0;
	@%p106 bra 	$L__BB11_41;
	st.shared.u64 	[%r4], %rd231;
	st.shared.u32 	[%r4+8], %r721;
	cvt.u32.u16 	%r628, %rs400;
	cvt.u32.u16 	%r629, %rs401;
	prmt.b32 	%r630, %r629, %r628, 0x3340U;
	cvt.u32.u16 	%r631, %rs402;
	cvt.u32.u16 	%r632, %rs403;
	prmt.b32 	%r633, %r632, %r631, 0x3340U;
	prmt.b32 	%r634, %r633, %r630, 0x5410U;
	st.shared.u32 	[%r4+12], %r634;
	st.shared.u64 	[%r4+16], %rd235;
	st.shared.u32 	[%r4+24], %r725;
	cvt.u32.u16 	%r635, %rs416;
	cvt.u32.u16 	%r636, %rs417;
	prmt.b32 	%r637, %r636, %r635, 0x3340U;
	cvt.u32.u16 	%r638, %rs418;
	cvt.u32.u16 	%r639, %rs419;
	prmt.b32 	%r640, %r639, %r638, 0x3340U;
	prmt.b32 	%r641, %r640, %r637, 0x5410U;
	st.shared.u32 	[%r4+28], %r641;
	st.shared.u64 	[%r4+32], %rd237;
	st.shared.u32 	[%r4+40], %r727;
	cvt.u32.u16 	%r642, %rs424;
	cvt.u32.u16 	%r643, %rs425;
	prmt.b32 	%r644, %r643, %r642, 0x3340U;
	cvt.u32.u16 	%r645, %rs426;
	cvt.u32.u16 	%r646, %rs427;
	prmt.b32 	%r647, %r646, %r645, 0x3340U;
	prmt.b32 	%r648, %r647, %r644, 0x5410U;
	st.shared.u32 	[%r4+44], %r648;
	st.shared.u64 	[%r4+48], %rd236;
	st.shared.u32 	[%r4+56], %r726;
	cvt.u32.u16 	%r649, %rs420;
	cvt.u32.u16 	%r650, %rs421;
	prmt.b32 	%r651, %r650, %r649, 0x3340U;
	cvt.u32.u16 	%r652, %rs422;
	cvt.u32.u16 	%r653, %rs423;
	prmt.b32 	%r654, %r653, %r652, 0x3340U;
	prmt.b32 	%r655, %r654, %r651, 0x5410U;
	st.shared.u32 	[%r4+60], %r655;
	bar.warp.sync 	-1;
	ld.shared.u64 	%rd203, [%r3];
	ld.shared.u32 	%r656, [%r3+8];
	ld.shared.u32 	%r657, [%r3+12];
	ld.shared.u64 	%rd204, [%r3+512];
	ld.shared.u32 	%r658, [%r3+520];
	ld.shared.u32 	%r659, [%r3+524];
	ld.shared.u64 	%rd205, [%r3+1024];
	ld.shared.u32 	%r660, [%r3+1032];
	ld.shared.u32 	%r661, [%r3+1036];
	ld.shared.u64 	%rd206, [%r3+1536];
	ld.shared.u32 	%r662, [%r3+1544];
	ld.shared.u32 	%r663, [%r3+1548];
	mov.u32 	%r664, %tid.x;
	shl.b32 	%r665, %r664, 2;
	and.b32  	%r666, %r665, 3968;
	cvt.u64.u32 	%rd207, %r666;
	mov.u32 	%r667, %ctaid.x;
	shl.b32 	%r668, %r667, 10;
	and.b32  	%r669, %r664, 31;
	or.b32  	%r670, %r669, %r668;
	cvt.u64.u32 	%rd208, %r670;
	add.s64 	%rd209, %rd208, %rd207;
	shl.b64 	%rd210, %rd209, 4;
	add.s64 	%rd211, %rd2, %rd210;
	st.global.u64 	[%rd211], %rd203;
	st.global.u32 	[%rd211+8], %r656;
	st.global.u32 	[%rd211+12], %r657;
	st.global.u64 	[%rd211+512], %rd204;
	st.global.u32 	[%rd211+520], %r658;
	st.global.u32 	[%rd211+524], %r659;
	st.global.u64 	[%rd211+1024], %rd205;
	st.global.u32 	[%rd211+1032], %r660;
	st.global.u32 	[%rd211+1036], %r661;
	st.global.u64 	[%rd211+1536], %rd206;
	st.global.u32 	[%rd211+1544], %r662;
	st.global.u32 	[%rd211+1548], %r663;
	bra.uni 	$L__BB11_118;
$L__BB11_41:
	ld.param.u64 	%rd223, [_ZN3cub18CUB_300001_SM_10006detail10merge_sort30DeviceMergeSortBlockSortKernelINS2_10policy_hubIN6thrust24THRUST_300001_SM_1000_NS10device_ptrI12KeyValuePairEEE9Policy600ES9_PNS0_8NullTypeES9_SD_j18KeyValueComparatorS8_SC_EEvbT0_T1_T2_T3_T4_PT6_PT7_T5_NS1_7vsmem_tE_param_6];
	st.shared.u64 	[%r4], %rd231;
	st.shared.u32 	[%r4+8], %r721;
	cvt.u32.u16 	%r671, %rs400;
	cvt.u32.u16 	%r672, %rs401;
	prmt.b32 	%r673, %r672, %r671, 0x3340U;
	cvt.u32.u16 	%r674, %rs402;
	cvt.u32.u16 	%r675, %rs403;
	prmt.b32 	%r676, %r675, %r674, 0x3340U;
	prmt.b32 	%r677, %r676, %r673, 0x5410U;
	st.shared.u32 	[%r4+12], %r677;
	st.shared.u64 	[%r4+16], %rd235;
	st.shared.u32 	[%r4+24], %r725;
	cvt.u32.u16 	%r678, %rs416;
	cvt.u32.u16 	%r679, %rs417;
	prmt.b32 	%r680, %r679, %r678, 0x3340U;
	cvt.u32.u16 	%r681, %rs418;
	cvt.u32.u16 	%r682, %rs419;
	prmt.b32 	%r683, %r682, %r681, 0x3340U;
	prmt.b32 	%r684, %r683, %r680, 0x5410U;
	st.shared.u32 	[%r4+28], %r684;
	st.shared.u64 	[%r4+32], %rd237;
	st.shared.u32 	[%r4+40], %r727;
	cvt.u32.u16 	%r685, %rs424;
	cvt.u32.u16 	%r686, %rs425;
	prmt.b32 	%r687, %r686, %r685, 0x3340U;
	cvt.u32.u16 	%r688, %rs426;
	cvt.u32.u16 	%r689, %rs427;
	prmt.b32 	%r690, %r689, %r688, 0x3340U;
	prmt.b32 	%r691, %r690, %r687, 0x5410U;
	st.shared.u32 	[%r4+44], %r691;
	st.shared.u64 	[%r4+48], %rd236;
	st.shared.u32 	[%r4+56], %r726;
	cvt.u32.u16 	%r692, %rs420;
	cvt.u32.u16 	%r693, %rs421;
	prmt.b32 	%r694, %r693, %r692, 0x3340U;
	cvt.u32.u16 	%r695, %rs422;
	cvt.u32.u16 	%r696, %rs423;
	prmt.b32 	%r697, %r696, %r695, 0x3340U;
	prmt.b32 	%r698, %r697, %r694, 0x5410U;
	st.shared.u32 	[%r4+60], %r698;
	bar.warp.sync 	-1;
	ld.shared.u64 	%rd212, [%r3];
	ld.shared.u32 	%r699, [%r3+8];
	ld.shared.u32 	%r700, [%r3+12];
	ld.shared.u64 	%rd213, [%r3+512];
	ld.shared.u32 	%r701, [%r3+520];
	ld.shared.u32 	%r702, [%r3+524];
	ld.shared.u64 	%rd214, [%r3+1024];
	ld.shared.u32 	%r703, [%r3+1032];
	ld.shared.u32 	%r704, [%r3+1036];
	ld.shared.u64 	%rd215, [%r3+1536];
	ld.shared.u32 	%r705, [%r3+1544];
	ld.shared.u32 	%r706, [%r3+1548];
	cvta.to.global.u64 	%rd216, %rd223;
	mov.u32 	%r707, %tid.x;
	shl.b32 	%r708, %r707, 2;
	and.b32  	%r709, %r708, 3968;
	and.b32  	%r710, %r707, 31;
	or.b32  	%r711, %r709, %r710;
	cvt.u64.u32 	%rd217, %r711;
	mov.u32 	%r712, %ctaid.x;
	shl.b32 	%r713, %r712, 10;
	cvt.u64.u32 	%rd218, %r713;
	add.s64 	%rd219, %rd217, %rd218;
	shl.b64 	%rd220, %rd219, 4;
	add.s64 	%rd221, %rd216, %rd220;
	st.global.u64 	[%rd221], %rd212;
	st.global.u32 	[%rd221+8], %r699;
	st.global.u32 	[%rd221+12], %r700;
	st.global.u64 	[%rd221+512], %rd213;
	st.global.u32 	[%rd221+520], %r701;
	st.global.u32 	[%rd221+524], %r702;
	st.global.u64 	[%rd221+1024], %rd214;
	st.global.u32 	[%rd221+1032], %r703;
	st.global.u32 	[%rd221+1036], %r704;
	st.global.u64 	[%rd221+1536], %rd215;
	st.global.u32 	[%rd221+1544], %r705;
	st.global.u32 	[%rd221+1548], %r706;
	bra.uni 	$L__BB11_118;
$L__BB11_42:
	sub.s32 	%r179, %r174, %r2;
	min.s32 	%r67, %r179, 1024;
	// begin inline asm
	griddepcontrol.wait;
	// end inline asm
	mul.wide.u32 	%rd113, %r2, 16;
	add.s64 	%rd114, %rd1, %rd113;
	mov.u32 	%r68, %tid.x;
	ld.global.u32 	%r180, [%rd114+12];
	bfe.u32 	%r181, %r180, 0, 8;
	cvt.u16.u32 	%rs475, %r181;
	bfe.u32 	%r182, %r180, 8, 8;
	cvt.u16.u32 	%rs474, %r182;
	bfe.u32 	%r183, %r180, 16, 8;
	cvt.u16.u32 	%rs473, %r183;
	bfe.u32 	%r184, %r180, 24, 8;
	cvt.u16.u32 	%rs472, %r184;
	ld.global.u32 	%r743, [%rd114+8];
	ld.global.u64 	%rd249, [%rd114];
	and.b32  	%r185, %r68, 31;
	shl.b32 	%r186, %r68, 2;
	and.b32  	%r187, %r186, 3968;
	or.b32  	%r70, %r187, %r185;
	setp.ge.s32 	%p18, %r70, %r67;
	shl.b32 	%r188, %r70, 4;
	cvt.u64.u32 	%rd115, %r188;
	add.s64 	%rd43, %rd114, %rd115;
	mov.u16 	%rs460, %rs472;
	mov.u16 	%rs461, %rs473;
	mov.u16 	%rs462, %rs474;
	mov.u16 	%rs463, %rs475;
	mov.u32 	%r740, %r743;
	mov.u64 	%rd246, %rd249;
	@%p18 bra 	$L__BB11_44;
	ld.global.u64 	%rd246, [%rd43];
	ld.global.u32 	%r740, [%rd43+8];
	ld.global.u32 	%r189, [%rd43+12];
	bfe.u32 	%r190, %r189, 0, 8;
	cvt.u16.u32 	%rs463, %r190;
	bfe.u32 	%r191, %r189, 8, 8;
	cvt.u16.u32 	%rs462, %r191;
	bfe.u32 	%r192, %r189, 16, 8;
	cvt.u16.u32 	%rs461, %r192;
	bfe.u32 	%r193, %r189, 24, 8;
	cvt.u16.u32 	%rs460, %r193;
$L__BB11_44:
	add.s32 	%r194, %r70, 32;
	setp.ge.s32 	%p19, %r194, %r67;
	mov.u16 	%rs464, %rs472;
	mov.u16 	%rs465, %rs473;
	mov.u16 	%rs466, %rs474;
	mov.u16 	%rs467, %rs475;
	mov.u32 	%r741, %r743;
	mov.u64 	%rd247, %rd249;
	@%p19 bra 	$L__BB11_46;
	ld.global.u64 	%rd247, [%rd43+512];
	ld.global.u32 	%r741, [%rd43+520];
	ld.global.u32 	%r195, [%rd43+524];
	bfe.u32 	%r196, %r195, 0, 8;
	cvt.u16.u32 	%rs467, %r196;
	bfe.u32 	%r197, %r195, 8, 8;
	cvt.u16.u32 	%rs466, %r197;
	bfe.u32 	%r198, %r195, 16, 8;
	cvt.u16.u32 	%rs465, %r198;
	bfe.u32 	%r199, %r195, 24, 8;
	cvt.u16.u32 	%rs464, %r199;
$L__BB11_46:
	add.s32 	%r200, %r70, 64;
	setp.ge.s32 	%p20, %r200, %r67;
	mov.u16 	%rs468, %rs472;
	mov.u16 	%rs469, %rs473;
	mov.u16 	%rs470, %rs474;
	mov.u16 	%rs471, %rs475;
	mov.u32 	%r742, %r743;
	mov.u64 	%rd248, %rd249;
	@%p20 bra 	$L__BB11_48;
	ld.global.u64 	%rd248, [%rd43+1024];
	ld.global.u32 	%r742, [%rd43+1032];
	ld.global.u32 	%r201, [%rd43+1036];
	bfe.u32 	%r202, %r201, 0, 8;
	cvt.u16.u32 	%rs471, %r202;
	bfe.u32 	%r203, %r201, 8, 8;
	cvt.u16.u32 	%rs470, %r203;
	bfe.u32 	%r204, %r201, 16, 8;
	cvt.u16.u32 	%rs469, %r204;
	bfe.u32 	%r205, %r201, 24, 8;
	cvt.u16.u32 	%rs468, %r205;
$L__BB11_48:
	add.s32 	%r206, %r70, 96;
	setp.ge.s32 	%p21, %r206, %r67;
	@%p21 bra 	$L__BB11_50;
	ld.global.u64 	%rd249, [%rd43+1536];
	ld.global.u32 	%r743, [%rd43+1544];
	ld.global.u32 	%r207, [%rd43+1548];
	bfe.u32 	%r208, %r207, 0, 8;
	cvt.u16.u32 	%rs475, %r208;
	bfe.u32 	%r209, %r207, 8, 8;
	cvt.u16.u32 	%rs474, %r209;
	bfe.u32 	%r210, %r207, 16, 8;
	cvt.u16.u32 	%rs473, %r210;
	bfe.u32 	%r211, %r207, 24, 8;
	cvt.u16.u32 	%rs472, %r211;
$L__BB11_50:
	// begin inline asm
	mov.u32 %r212, %laneid;
	// end inline asm
	add.s32 	%r215, %r212, %r187;
	shl.b32 	%r216, %r215, 4;
	mov.u32 	%r217, _ZZN3cub18CUB_300001_SM_10006detail10merge_sort30DeviceMergeSortBlockSortKernelINS2_10policy_hubIN6thrust24THRUST_300001_SM_1000_NS10device_ptrI12KeyValuePairEEE9Policy600ES9_PNS0_8NullTypeES9_SD_j18KeyValueComparatorS8_SC_EEvbT0_T1_T2_T3_T4_PT6_PT7_T5_NS1_7vsmem_tEE19static_temp_storage;
	add.s32 	%r79, %r217, %r216;
	st.shared.u64 	[%r79], %rd246;
	st.shared.u32 	[%r79+8], %r740;
	cvt.u32.u16 	%r218, %rs460;
	cvt.u32.u16 	%r219, %rs461;
	prmt.b32 	%r220, %r219, %r218, 0x3340U;
	cvt.u32.u16 	%r221, %rs462;
	cvt.u32.u16 	%r222, %rs463;
	prmt.b32 	%r223, %r222, %r221, 0x3340U;
	prmt.b32 	%r224, %r223, %r220, 0x5410U;
	st.shared.u32 	[%r79+12], %r224;
	st.shared.u64 	[%r79+512], %rd247;
	st.shared.u32 	[%r79+520], %r741;
	cvt.u32.u16 	%r225, %rs464;
	cvt.u32.u16 	%r226, %rs465;
	prmt.b32 	%r227, %r226, %r225, 0x3340U;
	cvt.u32.u16 	%r228, %rs466;
	cvt.u32.u16 	%r229, %rs467;
	prmt.b32 	%r230, %r229, %r228, 0x3340U;
	prmt.b32 	%r231, %r230, %r227, 0x5410U;
	st.shared.u32 	[%r79+524], %r231;
	st.shared.u64 	[%r79+1024], %rd248;
	st.shared.u32 	[%r79+1032], %r742;
	cvt.u32.u16 	%r232, %rs468;
	cvt.u32.u16 	%r233, %rs469;
	prmt.b32 	%r234, %r233, %r232, 0x3340U;
	cvt.u32.u16 	%r235, %rs470;
	cvt.u32.u16 	%r236, %rs471;
	prmt.b32 	%r237, %r236, %r235, 0x3340U;
	prmt.b32 	%r238, %r237, %r234, 0x5410U;
	st.shared.u32 	[%r79+1036], %r238;
	st.shared.u64 	[%r79+1536], %rd249;
	st.shared.u32 	[%r79+1544], %r743;
	cvt.u32.u16 	%r239, %rs472;
	cvt.u32.u16 	%r240, %rs473;
	prmt.b32 	%r241, %r240, %r239, 0x3340U;
	cvt.u32.u16 	%r242, %rs474;
	cvt.u32.u16 	%r243, %rs475;
	prmt.b32 	%r244, %r243, %r242, 0x3340U;
	prmt.b32 	%r245, %r244, %r241, 0x5410U;
	st.shared.u32 	[%r79+1548], %r245;
	bar.warp.sync 	-1;
	mad.lo.s32 	%r80, %r212, 48, %r79;
	ld.shared.u64 	%rd262, [%r80];
	ld.shared.u32 	%r756, [%r80+8];
	ld.shared.u32 	%r246, [%r80+12];
	bfe.u32 	%r247, %r246, 0, 8;
	cvt.u16.u32 	%rs527, %r247;
	bfe.u32 	%r248, %r246, 8, 8;
	cvt.u16.u32 	%rs526, %r248;
	bfe.u32 	%r249, %r246, 16, 8;
	cvt.u16.u32 	%rs525, %r249;
	bfe.u32 	%r250, %r246, 24, 8;
	cvt.u16.u32 	%rs524, %r250;
	ld.shared.u64 	%rd53, [%r80+16];
	ld.shared.u32 	%r82, [%r80+24];
	ld.shared.u32 	%r251, [%r80+28];
	bfe.u32 	%r252, %r251, 24, 8;
	cvt.u16.u32 	%rs193, %r252;
	bfe.u32 	%r253, %r251, 16, 8;
	cvt.u16.u32 	%rs194, %r253;
	bfe.u32 	%r254, %r251, 8, 8;
	cvt.u16.u32 	%rs195, %r254;
	bfe.u32 	%r255, %r251, 0, 8;
	cvt.u16.u32 	%rs196, %r255;
	ld.shared.u64 	%rd54, [%r80+32];
	ld.shared.u32 	%r83, [%r80+40];
	ld.shared.u32 	%r256, [%r80+44];
	bfe.u32 	%r257, %r256, 24, 8;
	cvt.u16.u32 	%rs197, %r257;
	bfe.u32 	%r258, %r256, 16, 8;
	cvt.u16.u32 	%rs198, %r258;
	bfe.u32 	%r259, %r256, 8, 8;
	cvt.u16.u32 	%rs199, %r259;
	bfe.u32 	%r260, %r256, 0, 8;
	cvt.u16.u32 	%rs200, %r260;
	ld.shared.u64 	%rd265, [%r80+48];
	ld.shared.u32 	%r759, [%r80+56];
	ld.shared.u32 	%r261, [%r80+60];
	bfe.u32 	%r262, %r261, 0, 8;
	cvt.u16.u32 	%rs539, %r262;
	bfe.u32 	%r263, %r261, 8, 8;
	cvt.u16.u32 	%rs538, %r263;
	bfe.u32 	%r264, %r261, 16, 8;
	cvt.u16.u32 	%rs537, %r264;
	bfe.u32 	%r265, %r261, 24, 8;
	cvt.u16.u32 	%rs536, %r265;
	bar.sync 	0;
	// begin inline asm
	griddepcontrol.launch_dependents;
	// end inline asm
	setp.lt.s32 	%p22, %r1, 64;
	sub.s32 	%r266, 64, %r1;
	mov.b64 	%rd116, -1;
	shl.b64 	%rd117, %rd116, %r266;
	selp.b64 	%rd56, %rd117, -1, %p22;
	or.b32  	%r267, %r186, 1;
	setp.ge.u32 	%p23, %r267, %r67;
	mov.u16 	%rs544, %rs524;
	mov.u16 	%rs545, %rs525;
	mov.u16 	%rs546, %rs526;
	mov.u16 	%rs547, %rs527;
	mov.u32 	%r761, %r756;
	mov.u64 	%rd267, %rd262;
	mov.u64 	%rd252, %rd262;
	mov.u32 	%r746, %r756;
	mov.u16 	%rs487, %rs527;
	mov.u16 	%rs486, %rs526;
	mov.u16 	%rs485, %rs525;
	mov.u16 	%rs484, %rs524;
	@%p23 bra 	$L__BB11_53;
	and.b64  	%rd118, %rd262, %rd56;
	and.b64  	%rd119, %rd53, %rd56;
	setp.ge.u64 	%p24, %rd118, %rd119;
	mov.u16 	%rs544, %rs193;
	mov.u16 	%rs545, %rs194;
	mov.u16 	%rs546, %rs195;
	mov.u16 	%rs547, %rs196;
	mov.u32 	%r761, %r82;
	mov.u64 	%rd267, %rd53;
	@%p24 bra 	$L__BB11_53;
	mov.u64 	%rd252, %rd53;
	mov.u32 	%r746, %r82;
	mov.u16 	%rs487, %rs196;
	mov.u16 	%rs486, %rs195;
	mov.u16 	%rs485, %rs194;
	mov.u16 	%rs484, %rs193;
$L__BB11_53:
	or.b32  	%r270, %r186, 2;
	setp.ge.u32 	%p25, %r270, %r67;
	mov.u64 	%rd253, %rd252;
	mov.u32 	%r747, %r746;
	mov.u16 	%rs488, %rs487;
	mov.u16 	%rs489, %rs486;
	mov.u16 	%rs490, %rs485;
	mov.u16 	%rs491, %rs484;
	@%p25 bra 	$L__BB11_56;
	setp.lt.s32 	%p26, %r1, 64;
	sub.s32 	%r271, 64, %r1;
	mov.b64 	%rd120, -1;
	shl.b64 	%rd121, %rd120, %r271;
	selp.b64 	%rd122, %rd121, -1, %p26;
	and.b64  	%rd123, %rd252, %rd122;
	and.b64  	%rd124, %rd54, %rd122;
	setp.ge.u64 	%p27, %rd123, %rd124;
	mov.u16 	%rs484, %rs197;
	mov.u16 	%rs485, %rs198;
	mov.u16 	%rs486, %rs199;
	mov.u16 	%rs487, %rs200;
	mov.u32 	%r746, %r83;
	mov.u64 	%rd252, %rd54;
	@%p27 bra 	$L__BB11_56;
	mov.u64 	%rd253, %rd54;
	mov.u32 	%r747, %r83;
	mov.u16 	%rs488, %rs200;
	mov.u16 	%rs489, %rs199;
	mov.u16 	%rs490, %rs198;
	mov.u16 	%rs491, %rs197;
$L__BB11_56:
	shl.b32 	%r89, %r68, 2;
	or.b32  	%r273, %r89, 3;
	setp.lt.u32 	%p28, %r273, %r67;
	@%p28 bra 	$L__BB11_58;
	mov.u16 	%rs536, %rs491;
	mov.u16 	%rs537, %rs490;
	mov.u16 	%rs538, %rs489;
	mov.u16 	%rs539, %rs488;
	mov.u32 	%r759, %r747;
	mov.u64 	%rd265, %rd253;
$L__BB11_58:
	setp.ge.u32 	%p29, %r89, %r67;
	@%p29 bra 	$L__BB11_71;
	setp.lt.s32 	%p30, %r1, 64;
	sub.s32 	%r274, 64, %r1;
	mov.b64 	%rd125, -1;
	shl.b64 	%rd126, %rd125, %r274;
	selp.b64 	%rd62, %rd126, -1, %p30;
	and.b64  	%rd127, %rd267, %rd62;
	and.b64  	%rd128, %rd262, %rd62;
	setp.ge.u64 	%p31, %rd127, %rd128;
	mov.u16 	%rs516, %rs544;
	mov.u16 	%rs517, %rs545;
	mov.u16 	%rs518, %rs546;
	mov.u16 	%rs519, %rs547;
	mov.u32 	%r754, %r761;
	mov.u64 	%rd260, %rd267;
	@%p31 bra 	$L__BB11_61;
	mov.u16 	%rs516, %rs524;
	mov.u16 	%rs517, %rs525;
	mov.u16 	%rs518, %rs526;
	mov.u16 	%rs519, %rs527;
	mov.u32 	%r754, %r756;
	mov.u64 	%rd260, %rd262;
	mov.u16 	%rs524, %rs544;
	mov.u16 	%rs525, %rs545;
	mov.u16 	%rs526, %rs546;
	mov.u16 	%rs527, %rs547;
	mov.u32 	%r756, %r761;
	mov.u64 	%rd262, %rd267;
$L__BB11_61:
	and.b64  	%rd129, %rd265, %rd62;
	and.b64  	%rd130, %rd252, %rd62;
	setp.ge.u64 	%p32, %rd129, %rd130;
	mov.u16 	%rs504, %rs536;
	mov.u16 	%rs505, %rs537;
	mov.u16 	%rs506, %rs538;
	mov.u16 	%rs507, %rs539;
	mov.u32 	%r751, %r759;
	mov.u64 	%rd257, %rd265;
	@%p32 bra 	$L__BB11_63;
	mov.u16 	%rs504, %rs484;
	mov.u16 	%rs505, %rs485;
	mov.u16 	%rs506, %rs486;
	mov.u16 	%rs507, %rs487;
	mov.u32 	%r751, %r746;
	mov.u64 	%rd257, %rd252;
	mov.u16 	%rs484, %rs536;
	mov.u16 	%rs485, %rs537;
	mov.u16 	%rs486, %rs538;
	mov.u16 	%rs487, %rs539;
	mov.u32 	%r746, %r759;
	mov.u64 	%rd252, %rd265;
$L__BB11_63:
	and.b64  	%rd131, %rd252, %rd62;
	and.b64  	%rd132, %rd260, %rd62;
	setp.ge.u64 	%p33, %rd131, %rd132;
	mov.u16 	%rs532, %rs484;
	mov.u16 	%rs533, %rs485;
	mov.u16 	%rs534, %rs486;
	mov.u16 	%rs535, %rs487;
	mov.u32 	%r758, %r746;
	mov.u64 	%rd264, %rd252;
	@%p33 bra 	$L__BB11_65;
	mov.u16 	%rs532, %rs516;
	mov.u16 	%rs533, %rs517;
	mov.u16 	%rs534, %rs518;
	mov.u16 	%rs535, %rs519;
	mov.u32 	%r758, %r754;
	mov.u64 	%rd264, %rd260;
	mov.u16 	%rs516, %rs484;
	mov.u16 	%rs517, %rs485;
	mov.u16 	%rs518, %rs486;
	mov.u16 	%rs519, %rs487;
	mov.u32 	%r754, %r746;
	mov.u64 	%rd260, %rd252;
$L__BB11_65:
	and.b64  	%rd133, %rd260, %rd62;
	and.b64  	%rd134, %rd262, %rd62;
	setp.ge.u64 	%p34, %rd133, %rd134;
	mov.u16 	%rs544, %rs516;
	mov.u16 	%rs545, %rs517;
	mov.u16 	%rs546, %rs518;
	mov.u16 	%rs547, %rs519;
	mov.u32 	%r761, %r754;
	mov.u64 	%rd267, %rd260;
	@%p34 bra 	$L__BB11_67;
	mov.u16 	%rs544, %rs524;
	mov.u16 	%rs545, %rs525;
	mov.u16 	%rs546, %rs526;
	mov.u16 	%rs547, %rs527;
	mov.u32 	%r761, %r756;
	mov.u64 	%rd267, %rd262;
	mov.u16 	%rs524, %rs516;
	mov.u16 	%rs525, %rs517;
	mov.u16 	%rs526, %rs518;
	mov.u16 	%rs527, %rs519;
	mov.u32 	%r756, %r754;
	mov.u64 	%rd262, %rd260;
$L__BB11_67:
	and.b64  	%rd135, %rd257, %rd62;
	and.b64  	%rd136, %rd264, %rd62;
	setp.ge.u64 	%p35, %rd135, %rd136;
	mov.u16 	%rs536, %rs504;
	mov.u16 	%rs537, %rs505;
	mov.u16 	%rs538, %rs506;
	mov.u16 	%rs539, %rs507;
	mov.u32 	%r759, %r751;
	mov.u64 	%rd265, %rd257;
	@%p35 bra 	$L__BB11_69;
	mov.u16 	%rs536, %rs532;
	mov.u16 	%rs537, %rs533;
	mov.u16 	%rs538, %rs534;
	mov.u16 	%rs539, %rs535;
	mov.u32 	%r759, %r758;
	mov.u64 	%rd265, %rd264;
	mov.u16 	%rs532, %rs504;
	mov.u16 	%rs533, %rs505;
	mov.u16 	%rs534, %rs506;
	mov.u16 	%rs535, %rs507;
	mov.u32 	%r758, %r751;
	mov.u64 	%rd264, %rd257;
$L__BB11_69:
	and.b64  	%rd137, %rd264, %rd62;
	and.b64  	%rd138, %rd267, %rd62;
	setp.ge.u64 	%p36, %rd137, %rd138;
	mov.u16 	%rs484, %rs532;
	mov.u16 	%rs485, %rs533;
	mov.u16 	%rs486, %rs534;
	mov.u16 	%rs487, %rs535;
	mov.u32 	%r746, %r758;
	mov.u64 	%rd252, %rd264;
	@%p36 bra 	$L__BB11_71;
	mov.u16 	%rs484, %rs544;
	mov.u16 	%rs485, %rs545;
	mov.u16 	%rs486, %rs546;
	mov.u16 	%rs487, %rs547;
	mov.u32 	%r746, %r761;
	mov.u64 	%rd252, %rd267;
	mov.u16 	%rs544, %rs532;
	mov.u16 	%rs545, %rs533;
	mov.u16 	%rs546, %rs534;
	mov.u16 	%rs547, %rs535;
	mov.u32 	%r761, %r758;
	mov.u64 	%rd267, %rd264;
$L__BB11_71:
	mov.b32 	%r767, 2;
	sub.s32 	%r276, 64, %r1;
$L__BB11_72:
	mov.u32 	%r109, %r767;
	setp.lt.s32 	%p37, %r1, 64;
	mov.b64 	%rd139, -1;
	shl.b64 	%rd140, %rd139, %r276;
	selp.b64 	%rd81, %rd140, -1, %p37;
	bar.sync 	0;
	add.s32 	%r277, %r109, -1;
	mov.u32 	%r278, %tid.x;
	shl.b32 	%r279, %r278, 6;
	mov.u32 	%r280, _ZZN3cub18CUB_300001_SM_10006detail10merge_sort30DeviceMergeSortBlockSortKernelINS2_10policy_hubIN6thrust24THRUST_300001_SM_1000_NS10device_ptrI12KeyValuePairEEE9Policy600ES9_PNS0_8NullTypeES9_SD_j18KeyValueComparatorS8_SC_EEvbT0_T1_T2_T3_T4_PT6_PT7_T5_NS1_7vsmem_tEE19static_temp_storage;
	add.s32 	%r281, %r280, %r279;
	st.shared.u64 	[%r281], %rd262;
	st.shared.u32 	[%r281+8], %r756;
	cvt.u32.u16 	%r282, %rs524;
	cvt.u32.u16 	%r283, %rs525;
	prmt.b32 	%r284, %r283, %r282, 0x3340U;
	cvt.u32.u16 	%r285, %rs526;
	cvt.u32.u16 	%r286, %rs527;
	prmt.b32 	%r287, %r286, %r285, 0x3340U;
	prmt.b32 	%r288, %r287, %r284, 0x5410U;
	st.shared.u32 	[%r281+12], %r288;
	st.shared.u64 	[%r281+16], %rd267;
	st.shared.u32 	[%r281+24], %r761;
	cvt.u32.u16 	%r289, %rs544;
	cvt.u32.u16 	%r290, %rs545;
	prmt.b32 	%r291, %r290, %r289, 0x3340U;
	cvt.u32.u16 	%r292, %rs546;
	cvt.u32.u16 	%r293, %rs547;
	prmt.b32 	%r294, %r293, %r292, 0x3340U;
	prmt.b32 	%r295, %r294, %r291, 0x5410U;
	st.shared.u32 	[%r281+28], %r295;
	st.shared.u64 	[%r281+32], %rd252;
	st.shared.u32 	[%r281+40], %r746;
	cvt.u32.u16 	%r296, %rs484;
	cvt.u32.u16 	%r297, %rs485;
	prmt.b32 	%r298, %r297, %r296, 0x3340U;
	cvt.u32.u16 	%r299, %rs486;
	cvt.u32.u16 	%r300, %rs487;
	prmt.b32 	%r301, %r300, %r299, 0x3340U;
	prmt.b32 	%r302, %r301, %r298, 0x5410U;
	st.shared.u32 	[%r281+44], %r302;
	st.shared.u64 	[%r281+48], %rd265;
	st.shared.u32 	[%r281+56], %r759;
	cvt.u32.u16 	%r303, %rs536;
	cvt.u32.u16 	%r304, %rs537;
	prmt.b32 	%r305, %r304, %r303, 0x3340U;
	cvt.u32.u16 	%r306, %rs538;
	cvt.u32.u16 	%r307, %rs539;
	prmt.b32 	%r308, %r307, %r306, 0x3340U;
	prmt.b32 	%r309, %r308, %r305, 0x5410U;
	st.shared.u32 	[%r281+60], %r309;
	bar.sync 	0;
	neg.s32 	%r310, %r109;
	and.b32  	%r311, %r278, %r310;
	shl.b32 	%r312, %r311, 2;
	shl.b32 	%r313, %r109, 1;
	and.b32  	%r314, %r277, %r278;
	shl.b32 	%r315, %r314, 2;
	min.s32 	%r110, %r315, %r67;
	min.s32 	%r111, %r312, %r67;
	add.s32 	%r316, %r111, %r313;
	min.s32 	%r112, %r316, %r67;
	add.s32 	%r317, %r112, %r313;
	min.s32 	%r113, %r317, %r67;
	sub.s32 	%r318, %r112, %r111;
	sub.s32 	%r319, %r113, %r112;
	setp.lt.s32 	%p38, %r110, %r319;
	sub.s32 	%r320, %r110, %r319;
	selp.b32 	%r770, 0, %r320, %p38;
	min.s32 	%r768, %r318, %r110;
	setp.ge.s32 	%p39, %r770, %r768;
	@%p39 bra 	$L__BB11_75;
	add.s32 	%r116, %r112, %r110;
$L__BB11_74:
	sub.s32 	%r321, %r768, %r770;
	shr.u32 	%r322, %r321, 31;
	add.s32 	%r323, %r321, %r322;
	shr.s32 	%r324, %r323, 1;
	add.s32 	%r325, %r324, %r770;
	add.s32 	%r326, %r325, %r111;
	shl.b32 	%r327, %r326, 4;
	add.s32 	%r329, %r280, %r327;
	ld.shared.u64 	%rd141, [%r329];
	not.b32 	%r330, %r325;
	add.s32 	%r331, %r116, %r330;
	shl.b32 	%r332, %r331, 4;
	add.s32 	%r333, %r280, %r332;
	ld.shared.u64 	%rd142, [%r333];
	and.b64  	%rd143, %rd142, %rd81;
	and.b64  	%rd144, %rd141, %rd81;
	setp.lt.u64 	%p40, %rd143, %rd144;
	add.s32 	%r334, %r325, 1;
	selp.b32 	%r770, %r770, %r334, %p40;
	selp.b32 	%r768, %r325, %r768, %p40;
	setp.lt.s32 	%p41, %r770, %r768;
	@%p41 bra 	$L__BB11_74;
$L__BB11_75:
	add.s32 	%r122, %r770, %r111;
	add.s32 	%r335, %r112, %r110;
	sub.s32 	%r123, %r335, %r770;
	shl.b32 	%r336, %r122, 4;
	add.s32 	%r124, %r280, %r336;
	ld.shared.u64 	%rd276, [%r124];
	ld.shared.u32 	%r774, [%r124+8];
	ld.shared.u32 	%r338, [%r124+12];
	bfe.u32 	%r339, %r338, 0, 8;
	cvt.u16.u32 	%rs580, %r339;
	bfe.u32 	%r340, %r338, 8, 8;
	cvt.u16.u32 	%rs581, %r340;
	bfe.u32 	%r341, %r338, 16, 8;
	cvt.u16.u32 	%rs582, %r341;
	bfe.u32 	%r342, %r338, 24, 8;
	cvt.u16.u32 	%rs583, %r342;
	shl.b32 	%r343, %r123, 4;
	add.s32 	%r126, %r280, %r343;
	ld.shared.u64 	%rd273, [%r126];
	ld.shared.u32 	%r771, [%r126+8];
	ld.shared.u32 	%r344, [%r126+12];
	bfe.u32 	%r345, %r344, 0, 8;
	cvt.u16.u32 	%rs568, %r345;
	bfe.u32 	%r346, %r344, 8, 8;
	cvt.u16.u32 	%rs569, %r346;
	bfe.u32 	%r347, %r344, 16, 8;
	cvt.u16.u32 	%rs570, %r347;
	bfe.u32 	%r348, %r344, 24, 8;
	cvt.u16.u32 	%rs571, %r348;
	setp.ge.s32 	%p43, %r123, %r113;
	mov.pred 	%p111, 0;
	@%p43 bra 	$L__BB11_78;
	setp.ge.s32 	%p45, %r122, %r112;
	mov.pred 	%p111, -1;
	@%p45 bra 	$L__BB11_78;
	and.b64  	%rd145, %rd273, %rd81;
	and.b64  	%rd146, %rd276, %rd81;
	setp.lt.u64 	%p111, %rd145, %rd146;
$L__BB11_78:
	selp.b16 	%rs524, %rs571, %rs583, %p111;
	selp.b16 	%rs525, %rs570, %rs582, %p111;
	selp.b16 	%rs526, %rs569, %rs581, %p111;
	selp.b16 	%rs527, %rs568, %rs580, %p111;
	selp.b32 	%r756, %r771, %r774, %p111;
	selp.b64 	%rd262, %rd273, %rd276, %p111;
	selp.u32 	%r349, 1, 0, %p111;
	add.s32 	%r129, %r123, %r349;
	not.pred 	%p46, %p111;
	selp.u32 	%r350, 1, 0, %p46;
	add.s32 	%r130, %r122, %r350;
	@%p46 bra 	$L__BB11_80;
	ld.shared.u64 	%rd273, [%r126+16];
	ld.shared.u32 	%r771, [%r126+24];
	ld.shared.u32 	%r356, [%r126+28];
	bfe.u32 	%r357, %r356, 0, 8;
	cvt.u16.u32 	%rs568, %r357;
	bfe.u32 	%r358, %r356, 8, 8;
	cvt.u16.u32 	%rs569, %r358;
	bfe.u32 	%r359, %r356, 16, 8;
	cvt.u16.u32 	%rs570, %r359;
	bfe.u32 	%r360, %r356, 24, 8;
	cvt.u16.u32 	%rs571, %r360;
	bra.uni 	$L__BB11_81;
$L__BB11_80:
	ld.shared.u64 	%rd276, [%r124+16];
	ld.shared.u32 	%r774, [%r124+24];
	ld.shared.u32 	%r351, [%r124+28];
	bfe.u32 	%r352, %r351, 0, 8;
	cvt.u16.u32 	%rs580, %r352;
	bfe.u32 	%r353, %r351, 8, 8;
	cvt.u16.u32 	%rs581, %r353;
	bfe.u32 	%r354, %r351, 16, 8;
	cvt.u16.u32 	%rs582, %r354;
	bfe.u32 	%r355, %r351, 24, 8;
	cvt.u16.u32 	%rs583, %r355;
$L__BB11_81:
	setp.ge.s32 	%p48, %r129, %r113;
	mov.pred 	%p112, 0;
	@%p48 bra 	$L__BB11_84;
	setp.ge.s32 	%p50, %r130, %r112;
	mov.pred 	%p112, -1;
	@%p50 bra 	$L__BB11_84;
	and.b64  	%rd147, %rd273, %rd81;
	and.b64  	%rd148, %rd276, %rd81;
	setp.lt.u64 	%p112, %rd147, %rd148;
$L__BB11_84:
	selp.b16 	%rs544, %rs571, %rs583, %p112;
	selp.b16 	%rs545, %rs570, %rs582, %p112;
	selp.b16 	%rs546, %rs569, %rs581, %p112;
	selp.b16 	%rs547, %rs568, %rs580, %p112;
	selp.b32 	%r761, %r771, %r774, %p112;
	selp.b64 	%rd267, %rd273, %rd276, %p112;
	selp.u32 	%r361, 1, 0, %p112;
	add.s32 	%r136, %r129, %r361;
	not.pred 	%p51, %p112;
	selp.u32 	%r362, 1, 0, %p51;
	add.s32 	%r137, %r130, %r362;
	@%p112 bra 	$L__BB11_86;
	shl.b32 	%r363, %r137, 4;
	add.s32 	%r365, %r280, %r363;
	ld.shared.u64 	%rd276, [%r365];
	ld.shared.u32 	%r774, [%r365+8];
	ld.shared.u32 	%r366, [%r365+12];
	bfe.u32 	%r367, %r366, 0, 8;
	cvt.u16.u32 	%rs580, %r367;
	bfe.u32 	%r368, %r366, 8, 8;
	cvt.u16.u32 	%rs581, %r368;
	bfe.u32 	%r369, %r366, 16, 8;
	cvt.u16.u32 	%rs582, %r369;
	bfe.u32 	%r370, %r366, 24, 8;
	cvt.u16.u32 	%rs583, %r370;
	bra.uni 	$L__BB11_87;
$L__BB11_86:
	shl.b32 	%r371, %r136, 4;
	add.s32 	%r373, %r280, %r371;
	ld.shared.u64 	%rd273, [%r373];
	ld.shared.u32 	%r771, [%r373+8];
	ld.shared.u32 	%r374, [%r373+12];
	bfe.u32 	%r375, %r374, 0, 8;
	cvt.u16.u32 	%rs568, %r375;
	bfe.u32 	%r376, %r374, 8, 8;
	cvt.u16.u32 	%rs569, %r376;
	bfe.u32 	%r377, %r374, 16, 8;
	cvt.u16.u32 	%rs570, %r377;
	bfe.u32 	%r378, %r374, 24, 8;
	cvt.u16.u32 	%rs571, %r378;
$L__BB11_87:
	setp.ge.s32 	%p53, %r136, %r113;
	mov.pred 	%p113, 0;
	@%p53 bra 	$L__BB11_90;
	setp.ge.s32 	%p55, %r137, %r112;
	mov.pred 	%p113, -1;
	@%p55 bra 	$L__BB11_90;
	setp.lt.s32 	%p56, %r1, 64;
	sub.s32 	%r379, 64, %r1;
	mov.b64 	%rd149, -1;
	shl.b64 	%rd150, %rd149, %r379;
	selp.b64 	%rd151, %rd150, -1, %p56;
	and.b64  	%rd152, %rd273, %rd151;
	and.b64  	%rd153, %rd276, %rd151;
	setp.lt.u64 	%p113, %rd152, %rd153;
$L__BB11_90:
	selp.b16 	%rs484, %rs571, %rs583, %p113;
	selp.b16 	%rs485, %rs570, %rs582, %p113;
	selp.b16 	%rs486, %rs569, %rs581, %p113;
	selp.b16 	%rs487, %rs568, %rs580, %p113;
	selp.b32 	%r746, %r771, %r774, %p113;
	selp.b64 	%rd252, %rd273, %rd276, %p113;
	selp.u32 	%r380, 1, 0, %p113;
	add.s32 	%r143, %r136, %r380;
	not.pred 	%p57, %p113;
	selp.u32 	%r381, 1, 0, %p57;
	add.s32 	%r144, %r137, %r381;
	@%p113 bra 	$L__BB11_92;
	shl.b32 	%r382, %r144, 4;
	mov.u32 	%r383, _ZZN3cub18CUB_300001_SM_10006detail10merge_sort30DeviceMergeSortBlockSortKernelINS2_10policy_hubIN6thrust24THRUST_300001_SM_1000_NS10device_ptrI12KeyValuePairEEE9Policy600ES9_PNS0_8NullTypeES9_SD_j18KeyValueComparatorS8_SC_EEvbT0_T1_T2_T3_T4_PT6_PT7_T5_NS1_7vsmem_tEE19static_temp_storage;
	add.s32 	%r384, %r383, %r382;
	ld.shared.u64 	%rd276, [%r384];
	ld.shared.u32 	%r774, [%r384+8];
	ld.shared.u32 	%r385, [%r384+12];
	bfe.u32 	%r386, %r385, 0, 8;
	cvt.u16.u32 	%rs580, %r386;
	bfe.u32 	%r387, %r385, 8, 8;
	cvt.u16.u32 	%rs581, %r387;
	bfe.u32 	%r388, %r385, 16, 8;
	cvt.u16.u32 	%rs582, %r388;
	bfe.u32 	%r389, %r385, 24, 8;
	cvt.u16.u32 	%rs583, %r389;
	bra.uni 	$L__BB11_93;
$L__BB11_92:
	shl.b32 	%r390, %r143, 4;
	mov.u32 	%r391, _ZZN3cub18CUB_300001_SM_10006detail10merge_sort30DeviceMergeSortBlockSortKernelINS2_10policy_hubIN6thrust24THRUST_300001_SM_1000_NS10device_ptrI12KeyValuePairEEE9Policy600ES9_PNS0_8NullTypeES9_SD_j18KeyValueComparatorS8_SC_EEvbT0_T1_T2_T3_T4_PT6_PT7_T5_NS1_7vsmem_tEE19static_temp_storage;
	add.s32 	%r392, %r391, %r390;
	ld.shared.u64 	%rd273, [%r392];
	ld.shared.u32 	%r771, [%r392+8];
	ld.shared.u32 	%r393, [%r392+12];
	bfe.u32 	%r394, %r393, 0, 8;
	cvt.u16.u32 	%rs568, %r394;
	bfe.u32 	%r395, %r393, 8, 8;
	cvt.u16.u32 	%rs569, %r395;
	bfe.u32 	%r396, %r393, 16, 8;
	cvt.u16.u32 	%rs570, %r396;
	bfe.u32 	%r397, %r393, 24, 8;
	cvt.u16.u32 	%rs571, %r397;
$L__BB11_93:
	setp.ge.s32 	%p59, %r143, %r113;
	mov.pred 	%p114, 0;
	@%p59 bra 	$L__BB11_96;
	setp.ge.s32 	%p61, %r144, %r112;
	mov.pred 	%p114, -1;
	@%p61 bra 	$L__BB11_96;
	setp.lt.s32 	%p62, %r1, 64;
	sub.s32 	%r398, 64, %r1;
	mov.b64 	%rd154, -1;
	shl.b64 	%rd155, %rd154, %r398;
	selp.b64 	%rd156, %rd155, -1, %p62;
	and.b64  	%rd157, %rd273, %rd156;
	and.b64  	%rd158, %rd276, %rd156;
	setp.lt.u64 	%p114, %rd157, %rd158;
$L__BB11_96:
	shl.b32 	%r767, %r109, 1;
	selp.b16 	%rs536, %rs571, %rs583, %p114;
	selp.b16 	%rs537, %rs570, %rs582, %p114;
	selp.b16 	%rs538, %rs569, %rs581, %p114;
	selp.b16 	%rs539, %rs568, %rs580, %p114;
	selp.b32 	%r759, %r771, %r774, %p114;
	selp.b64 	%rd265, %rd273, %rd276, %p114;
	setp.lt.u32 	%p63, %r109, 129;
	@%p63 bra 	$L__BB11_72;
	ld.param.s8 	%rs370, [_ZN3cub18CUB_300001_SM_10006detail10merge_sort30DeviceMergeSortBlockSortKernelINS2_10policy_hubIN6thrust24THRUST_300001_SM_1000_NS10device_ptrI12KeyValuePairEEE9Policy600ES9_PNS0_8NullTypeES9_SD_j18KeyValueComparatorS8_SC_EEvbT0_T1_T2_T3_T4_PT6_PT7_T5_NS1_7vsmem_tE_param_0];
	mov.u32 	%r151, %tid.x;
	shl.b32 	%r399, %r151, 2;
	and.b32  	%r400, %r399, 3968;
	and.b32  	%r401, %r151, 31;
	or.b32  	%r152, %r400, %r401;
	or.b32  	%r153, %r152, 32;
	or.b32  	%r154, %r152, 96;
	or.b32  	%r155, %r152, 64;
	bar.sync 	0;
	setp.eq.s16 	%p64, %rs370, 0;
	@%p64 bra 	$L__BB11_108;
	st.shared.u64 	[%r80], %rd262;
	st.shared.u32 	[%r80+8], %r756;
	cvt.u32.u16 	%r402, %rs524;
	cvt.u32.u16 	%r403, %rs525;
	prmt.b32 	%r404, %r403, %r402, 0x3340U;
	cvt.u32.u16 	%r405, %rs526;
	cvt.u32.u16 	%r406, %rs527;
	prmt.b32 	%r407, %r406, %r405, 0x3340U;
	prmt.b32 	%r408, %r407, %r404, 0x5410U;
	st.shared.u32 	[%r80+12], %r408;
	st.shared.u64 	[%r80+16], %rd267;
	st.shared.u32 	[%r80+24], %r761;
	cvt.u32.u16 	%r409, %rs544;
	cvt.u32.u16 	%r410, %rs545;
	prmt.b32 	%r411, %r410, %r409, 0x3340U;
	cvt.u32.u16 	%r412, %rs546;
	cvt.u32.u16 	%r413, %rs547;
	prmt.b32 	%r414, %r413, %r412, 0x3340U;
	prmt.b32 	%r415, %r414, %r411, 0x5410U;
	st.shared.u32 	[%r80+28], %r415;
	st.shared.u64 	[%r80+32], %rd252;
	st.shared.u32 	[%r80+40], %r746;
	cvt.u32.u16 	%r416, %rs484;
	cvt.u32.u16 	%r417, %rs485;
	prmt.b32 	%r418, %r417, %r416, 0x3340U;
	cvt.u32.u16 	%r419, %rs486;
	cvt.u32.u16 	%r420, %rs487;
	prmt.b32 	%r421, %r420, %r419, 0x3340U;
	prmt.b32 	%r422, %r421, %r418, 0x5410U;
	st.shared.u32 	[%r80+44], %r422;
	st.shared.u64 	[%r80+48], %rd265;
	st.shared.u32 	[%r80+56], %r759;
	cvt.u32.u16 	%r423, %rs536;
	cvt.u32.u16 	%r424, %rs537;
	prmt.b32 	%r425, %r424, %r423, 0x3340U;
	cvt.u32.u16 	%r426, %rs538;
	cvt.u32.u16 	%r427, %rs539;
	prmt.b32 	%r428, %r427, %r426, 0x3340U;
	prmt.b32 	%r429, %r428, %r425, 0x5410U;
	st.shared.u32 	[%r80+60], %r429;
	bar.warp.sync 	-1;
	ld.shared.u64 	%rd100, [%r79];
	ld.shared.u32 	%r156, [%r79+8];
	ld.shared.u32 	%r157, [%r79+12];
	ld.shared.u64 	%rd101, [%r79+512];
	ld.shared.u32 	%r158, [%r79+520];
	ld.shared.u32 	%r159, [%r79+524];
	ld.shared.u64 	%rd102, [%r79+1024];
	ld.shared.u32 	%r160, [%r79+1032];
	ld.shared.u32 	%r161, [%r79+1036];
	ld.shared.u64 	%rd103, [%r79+1536];
	ld.shared.u32 	%r162, [%r79+1544];
	ld.shared.u32 	%r163, [%r79+1548];
	setp.eq.s32 	%p65, %r151, 0;
	@%p65 bra 	$L__BB11_99;
	bra.uni 	$L__BB11_100;
$L__BB11_99:
	st.volatile.shared.u32 	[_ZZN3cub18CUB_300001_SM_10006detail10merge_sort30DeviceMergeSortBlockSortKernelINS2_10policy_hubIN6thrust24THRUST_300001_SM_1000_NS10device_ptrI12KeyValuePairEEE9Policy600ES9_PNS0_8NullTypeES9_SD_j18KeyValueComparatorS8_SC_EEvbT0_T1_T2_T3_T4_PT6_PT7_T5_NS1_7vsmem_tEE19static_temp_storage+16384], %r67;
$L__BB11_100:
	bar.sync 	0;
	ld.volatile.shared.u32 	%r172, [_ZZN3cub18CUB_300001_SM_10006detail10merge_sort30DeviceMergeSortBlockSortKernelINS2_10policy_hubIN6thrust24THRUST_300001_SM_1000_NS10device_ptrI12KeyValuePairEEE9Policy600ES9_PNS0_8NullTypeES9_SD_j18KeyValueComparatorS8_SC_EEvbT0_T1_T2_T3_T4_PT6_PT7_T5_NS1_7vsmem_tEE19static_temp_storage+16384];
	cvt.u64.u32 	%rd159, %r400;
	mov.u32 	%r433, %ctaid.x;
	shl.b32 	%r434, %r433, 10;
	or.b32  	%r436, %r401, %r434;
	cvt.u64.u32 	%rd160, %r436;
	add.s64 	%rd161, %rd160, %rd159;
	setp.ge.s32 	%p66, %r152, %r172;
	shl.b64 	%rd162, %rd161, 4;
	add.s64 	%rd108, %rd2, %rd162;
	@%p66 bra 	$L__BB11_102;
	st.global.u64 	[%rd108], %rd100;
	st.global.u32 	[%rd108+8], %r156;
	st.global.u32 	[%rd108+12], %r157;
$L__BB11_102:
	setp.ge.s32 	%p67, %r153, %r172;
	@%p67 bra 	$L__BB11_104;
	st.global.u64 	[%rd108+512], %rd101;
	st.global.u32 	[%rd108+520], %r158;
	st.global.u32 	[%rd108+524], %r159;
$L__BB11_104:
	setp.ge.s32 	%p68, %r155, %r172;
	@%p68 bra 	$L__BB11_106;
	st.global.u64 	[%rd108+1024], %rd102;
	st.global.u32 	[%rd108+1032], %r160;
	st.global.u32 	[%rd108+1036], %r161;
$L__BB11_106:
	setp.ge.s32 	%p69, %r154, %r172;
	@%p69 bra 	$L__BB11_118;
	st.global.u64 	[%rd108+1536], %rd103;
	st.global.u32 	[%rd108+1544], %r162;
	st.global.u32 	[%rd108+1548], %r163;
	bra.uni 	$L__BB11_118;
$L__BB11_108:
	st.shared.u64 	[%r80], %rd262;
	st.shared.u32 	[%r80+8], %r756;
	cvt.u32.u16 	%r437, %rs524;
	cvt.u32.u16 	%r438, %rs525;
	prmt.b32 	%r439, %r438, %r437, 0x3340U;
	cvt.u32.u16 	%r440, %rs526;
	cvt.u32.u16 	%r441, %rs527;
	prmt.b32 	%r442, %r441, %r440, 0x3340U;
	prmt.b32 	%r443, %r442, %r439, 0x5410U;
	st.shared.u32 	[%r80+12], %r443;
	st.shared.u64 	[%r80+16], %rd267;
	st.shared.u32 	[%r80+24], %r761;
	cvt.u32.u16 	%r444, %rs544;
	cvt.u32.u16 	%r445, %rs545;
	prmt.b32 	%r446, %r445, %r444, 0x3340U;
	cvt.u32.u16 	%r447, %rs546;
	cvt.u32.u16 	%r448, %rs547;
	prmt.b32 	%r449, %r448, %r447, 0x3340U;
	prmt.b32 	%r450, %r449, %r446, 0x5410U;
	st.shared.u32 	[%r80+28], %r450;
	st.shared.u64 	[%r80+32], %rd252;
	st.shared.u32 	[%r80+40], %r746;
	cvt.u32.u16 	%r451, %rs484;
	cvt.u32.u16 	%r452, %rs485;
	prmt.b32 	%r453, %r452, %r451, 0x3340U;
	cvt.u32.u16 	%r454, %rs486;
	cvt.u32.u16 	%r455, %rs487;
	prmt.b32 	%r456, %r455, %r454, 0x3340U;
	prmt.b32 	%r457, %r456, %r453, 0x5410U;
	st.shared.u32 	[%r80+44], %r457;
	st.shared.u64 	[%r80+48], %rd265;
	st.shared.u32 	[%r80+56], %r759;
	cvt.u32.u16 	%r458, %rs536;
	cvt.u32.u16 	%r459, %rs537;
	prmt.b32 	%r460, %r459, %r458, 0x3340U;
	cvt.u32.u16 	%r461, %rs538;
	cvt.u32.u16 	%r462, %rs539;
	prmt.b32 	%r463, %r462, %r461, 0x3340U;
	prmt.b32 	%r464, %r463, %r460, 0x5410U;
	st.shared.u32 	[%r80+60], %r464;
	bar.warp.sync 	-1;
	ld.shared.u64 	%rd104, [%r79];
	ld.shared.u32 	%r164, [%r79+8];
	ld.shared.u32 	%r165, [%r79+12];
	ld.shared.u64 	%rd105, [%r79+512];
	ld.shared.u32 	%r166, [%r79+520];
	ld.shared.u32 	%r167, [%r79+524];
	ld.shared.u64 	%rd106, [%r79+1024];
	ld.shared.u32 	%r168, [%r79+1032];
	ld.shared.u32 	%r169, [%r79+1036];
	ld.shared.u64 	%rd107, [%r79+1536];
	ld.shared.u32 	%r170, [%r79+1544];
	ld.shared.u32 	%r171, [%r79+1548];
	setp.eq.s32 	%p70, %r151, 0;
	@%p70 bra 	$L__BB11_109;
	bra.uni 	$L__BB11_110;
$L__BB11_109:
	st.volatile.shared.u32 	[_ZZN3cub18CUB_300001_SM_10006detail10merge_sort30DeviceMergeSortBlockSortKernelINS2_10policy_hubIN6thrust24THRUST_300001_SM_1000_NS10device_ptrI12KeyValuePairEEE9Policy600ES9_PNS0_8NullTypeES9_SD_j18KeyValueComparatorS8_SC_EEvbT0_T1_T2_T3_T4_PT6_PT7_T5_NS1_7vsmem_tEE19static_temp_storage+16384], %r67;
$L__BB11_110:
	ld.param.u64 	%rd222, [_ZN3cub18CUB_300001_SM_10006detail10merge_sort30DeviceMergeSortBlockSortKernelINS2_10policy_hubIN6thrust24THRUST_300001_SM_1000_NS10device_ptrI12KeyValuePairEEE9Policy600ES9_PNS0_8NullTypeES9_SD_j18KeyValueComparatorS8_SC_EEvbT0_T1_T2_T3_T4_PT6_PT7_T5_NS1_7vsmem_tE_param_6];
	bar.sync 	0;
	ld.volatile.shared.u32 	%r173, [_ZZN3cub18CUB_300001_SM_10006detail10merge_sort30DeviceMergeSortBlockSortKernelINS2_10policy_hubIN6thrust24THRUST_300001_SM_1000_NS10device_ptrI12KeyValuePairEEE9Policy600ES9_PNS0_8NullTypeES9_SD_j18KeyValueComparatorS8_SC_EEvbT0_T1_T2_T3_T4_PT6_PT7_T5_NS1_7vsmem_tEE19static_temp_storage+16384];
	setp.ge.s32 	%p71, %r152, %r173;
	cvt.u64.u32 	%rd163, %r152;
	mov.u32 	%r465, %ctaid.x;
	shl.b32 	%r466, %r465, 10;
	cvt.u64.u32 	%rd164, %r466;
	add.s64 	%rd165, %rd163, %rd164;
	cvta.to.global.u64 	%rd166, %rd222;
	shl.b64 	%rd167, %rd165, 4;
	add.s64 	%rd109, %rd166, %rd167;
	@%p71 bra 	$L__BB11_112;
	st.global.u64 	[%rd109], %rd104;
	st.global.u32 	[%rd109+8], %r164;
	st.global.u32 	[%rd109+12], %r165;
$L__BB11_112:
	setp.ge.s32 	%p72, %r153, %r173;
	@%p72 bra 	$L__BB11_114;
	st.global.u64 	[%rd109+512], %rd105;
	st.global.u32 	[%rd109+520], %r166;
	st.global.u32 	[%rd109+524], %r167;
$L__BB11_114:
	setp.ge.s32 	%p73, %r155, %r173;
	@%p73 bra 	$L__BB11_116;
	st.global.u64 	[%rd109+1024], %rd106;
	st.global.u32 	[%rd109+1032], %r168;
	st.global.u32 	[%rd109+1036], %r169;
$L__BB11_116:
	setp.ge.s32 	%p74, %r154, %r173;
	@%p74 bra 	$L__BB11_118;
	st.global.u64 	[%rd109+1536], %rd107;
	st.global.u32 	[%rd109+1544], %r170;
	st.global.u32 	[%rd109+1548], %r171;
$L__BB11_118:
	ret;

}
	// .globl	_ZN3cub18CUB_300001_SM_10006detail10merge_sort30DeviceMergeSortPartitionKernelIN6thrust24THRUST_300001_SM_1000_NS10device_ptrI12KeyValuePairEEj18KeyValueComparatorS7_EEvbT_PT2_T0_SD_PSD_T1_SD_i
.visible .entry _ZN3cub18CUB_300001_SM_10006detail10merge_sort30DeviceMergeSortPartitionKernelIN6thrust24THRUST_300001_SM_1000_NS10device_ptrI12KeyValuePairEEj18KeyValueComparatorS7_EEvbT_PT2_T0_SD_PSD_T1_SD_i(
	.param .u8 _ZN3cub18CUB_300001_SM_10006detail10merge_sort30DeviceMergeSortPartitionKernelIN6thrust24THRUST_300001_SM_1000_NS10device_ptrI12KeyValuePairEEj18KeyValueComparatorS7_EEvbT_PT2_T0_SD_PSD_T1_SD_i_param_0,
	.param .align 8 .b8 _ZN3cub18CUB_300001_SM_10006detail10merge_sort30DeviceMergeSortPartitionKernelIN6thrust24THRUST_300001_SM_1000_NS10device_ptrI12KeyValuePairEEj18KeyValueComparatorS7_EEvbT_PT2_T0_SD_PSD_T1_SD_i_param_1[8],
	.param .u64 .ptr .align 1 _ZN3cub18CUB_300001_SM_10006detail10merge_sort30DeviceMergeSortPartitionKernelIN6thrust24THRUST_300001_SM_1000_NS10device_ptrI12KeyValuePairEEj18KeyValueComparatorS7_EEvbT_PT2_T0_SD_PSD_T1_SD_i_param_2,
	.param .u32 _ZN3cub18CUB_300001_SM_10006detail10merge_sort30DeviceMergeSortPartitionKernelIN6thrust24THRUST_300001_SM_1000_NS10device_ptrI12KeyValuePairEEj18KeyValueComparatorS7_EEvbT_PT2_T0_SD_PSD_T1_SD_i_param_3,
	.param .u32 _ZN3cub18CUB_300001_SM_10006detail10merge_sort30DeviceMergeSortPartitionKernelIN6thrust24THRUST_300001_SM_1000_NS10device_ptrI12KeyValuePairEEj18KeyValueComparatorS7_EEvbT_PT2_T0_SD_PSD_T1_SD_i_param_4,
	.param .u64 .ptr .align 1 _ZN3cub18CUB_300001_SM_10006detail10merge_sort30DeviceMergeSortPartitionKernelIN6thrust24THRUST_300001_SM_1000_NS10device_ptrI12KeyValuePairEEj18KeyValueComparatorS7_EEvbT_PT2_T0_SD_PSD_T1_SD_i_param_5,
	.param .align 4 .b8 _ZN3cub18CUB_300001_SM_10006detail10merge_sort30DeviceMergeSortPartitionKernelIN6thrust24THRUST_300001_SM_1000_NS10device_ptrI12KeyValuePairEEj18KeyValueComparatorS7_EEvbT_PT2_T0_SD_PSD_T1_SD_i_param_6[4],
	.param .u32 _ZN3cub18CUB_300001_SM_10006detail10merge_sort30DeviceMergeSortPartitionKernelIN6thrust24THRUST_300001_SM_1000_NS10device_ptrI12KeyValuePairEEj18KeyValueComparatorS7_EEvbT_PT2_T0_SD_PSD_T1_SD_i_param_7,
	.param .u32 _ZN3cub18CUB_300001_SM_10006detail10merge_sort30DeviceMergeSortPartitionKernelIN6thrust24THRUST_300001_SM_1000_NS10device_ptrI12KeyValuePairEEj18KeyValueComparatorS7_EEvbT_PT2_T0_SD_PSD_T1_SD_i_param_8
)
{
	.reg .pred 	%p<12>;
	.reg .b16 	%rs<2>;
	.reg .b32 	%r<70>;
	.reg .b64 	%rd<46>;

	ld.param.u32 	%r23, [_ZN3cub18CUB_300001_SM_10006detail10merge_sort30DeviceMergeSortPartitionKernelIN6thrust24THRUST_300001_SM_1000_NS10device_ptrI12KeyValuePairEEj18KeyValueComparatorS7_EEvbT_PT2_T0_SD_PSD_T1_SD_i_param_6];
	ld.param.u64 	%rd11, [_ZN3cub18CUB_300001_SM_10006detail10merge_sort30DeviceMergeSortPartitionKernelIN6thrust24THRUST_300001_SM_1000_NS10device_ptrI12KeyValuePairEEj18KeyValueComparatorS7_EEvbT_PT2_T0_SD_PSD_T1_SD_i_param_1];
	ld.param.s8 	%rs1, [_ZN3cub18CUB_300001_SM_10006detail10merge_sort30DeviceMergeSortPartitionKernelIN6thrust24THRUST_300001_SM_1000_NS10device_ptrI12KeyValuePairEEj18KeyValueComparatorS7_EEvbT_PT2_T0_SD_PSD_T1_SD_i_param_0];
	ld.param.u64 	%rd12, [_ZN3cub18CUB_300001_SM_10006detail10merge_sort30DeviceMergeSortPartitionKernelIN6thrust24THRUST_300001_SM_1000_NS10device_ptrI12KeyValuePairEEj18KeyValueComparatorS7_EEvbT_PT2_T0_SD_PSD_T1_SD_i_param_2];
	ld.param.u32 	%r21, [_ZN3cub18CUB_300001_SM_10006detail10merge_sort30DeviceMergeSortPartitionKernelIN6thrust24THRUST_300001_SM_1000_NS10device_ptrI12KeyValuePairEEj18KeyValueComparatorS7_EEvbT_PT2_T0_SD_PSD_T1_SD_i_param_3];
	ld.param.u32 	%r22, [_ZN3cub18CUB_300001_SM_10006detail10merge_sort30DeviceMergeSortPartitionKernelIN6thrust24THRUST_300001_SM_1000_NS10device_ptrI12KeyValuePairEEj18KeyValueComparatorS7_EEvbT_PT2_T0_SD_PSD_T1_SD_i_param_4];
	ld.param.u64 	%rd13, [_ZN3cub18CUB_300001_SM_10006detail10merge_sort30DeviceMergeSortPartitionKernelIN6thrust24THRUST_300001_SM_1000_NS10device_ptrI12KeyValuePairEEj18KeyValueComparatorS7_EEvbT_PT2_T0_SD_PSD_T1_SD_i_param_5];
	ld.param.u32 	%r24, [_ZN3cub18CUB_300001_SM_10006detail10merge_sort30DeviceMergeSortPartitionKernelIN6thrust24THRUST_300001_SM_1000_NS10device_ptrI12KeyValuePairEEj18KeyValueComparatorS7_EEvbT_PT2_T0_SD_PSD_T1_SD_i_param_7];
	ld.param.u32 	%r25, [_ZN3cub18CUB_300001_SM_10006detail10merge_sort30DeviceMergeSortPartitionKernelIN6thrust24THRUST_300001_SM_1000_NS10device_ptrI12KeyValuePairEEj18KeyValueComparatorS7_EEvbT_PT2_T0_SD_PSD_T1_SD_i_param_8];
	cvta.to.global.u64 	%rd1, %rd13;
	mov.u32 	%r26, %ntid.x;
	mov.u32 	%r27, %ctaid.x;
	mov.u32 	%r28, %tid.x;
	mad.lo.s32 	%r1, %r26, %r27, %r28;
	setp.ge.u32 	%p1, %r1, %r22;
	@%p1 bra 	$L__BB12_11;
	shr.u32 	%r29, %r24, 1;
	add.s32 	%r2, %r24, -1;
	neg.s32 	%r30, %r24;
	and.b32  	%r31, %r1, %r30;
	mul.lo.s32 	%r32, %r25, %r31;
	mul.lo.s32 	%r33, %r25, %r29;
	min.u32 	%r3, %r32, %r21;
	not.b32 	%r34, %r32;
	min.u32 	%r35, %r33, %r34;
	add.s32 	%r36, %r35, %r32;
	min.u32 	%r4, %r36, %r21;
	not.b32 	%r37, %r4;
	min.u32 	%r38, %r33, %r37;
	add.s32 	%r39, %r38, %r4;
	min.u32 	%r5, %r39, %r21;
	// begin inline asm
	griddepcontrol.wait;
	// end inline asm
	add.s32 	%r40, %r1, 1;
	setp.ne.s32 	%p2, %r40, %r22;
	@%p2 bra 	$L__BB12_3;
	mul.wide.u32 	%rd44, %r1, 4;
	add.s64 	%rd45, %rd1, %rd44;
	st.global.u32 	[%rd45], %r4;
	bra.uni 	$L__BB12_11;
$L__BB12_3:
	sub.s32 	%r41, %r5, %r3;
	and.b32  	%r42, %r2, %r1;
	mul.lo.s32 	%r43, %r42, %r25;
	min.u32 	%r7, %r43, %r41;
	setp.eq.s16 	%p3, %rs1, 0;
	@%p3 bra 	$L__BB12_7;
	sub.s32 	%r44, %r4, %r3;
	sub.s32 	%r45, %r5, %r4;
	max.u32 	%r46, %r7, %r45;
	sub.s32 	%r69, %r46, %r45;
	min.u32 	%r65, %r44, %r7;
	setp.ge.u32 	%p4, %r69, %r65;
	@%p4 bra 	$L__BB12_10;
	cvta.to.global.u64 	%rd3, %rd11;
	setp.lt.s32 	%p5, %r23, 64;
	sub.s32 	%r47, 64, %r23;
	mov.b64 	%rd14, -1;
	shl.b64 	%rd15, %rd14, %r47;
	selp.b64 	%rd4, %rd15, -1, %p5;
	cvt.u64.u32 	%rd5, %r4;
	cvt.u64.u32 	%rd6, %r3;
$L__BB12_6:
	sub.s32 	%r48, %r65, %r69;
	shr.u32 	%r49, %r48, 1;
	add.s32 	%r50, %r49, %r69;
	cvt.u64.u32 	%rd16, %r50;
	add.s64 	%rd17, %rd16, %rd6;
	shl.b64 	%rd18, %rd17, 4;
	add.s64 	%rd19, %rd3, %rd18;
	ld.global.u64 	%rd20, [%rd19];
	not.b32 	%r51, %r50;
	add.s32 	%r52, %r7, %r51;
	cvt.u64.u32 	%rd21, %r52;
	add.s64 	%rd22, %rd21, %rd5;
	shl.b64 	%rd23, %rd22, 4;
	add.s64 	%rd24, %rd3, %rd23;
	ld.global.u64 	%rd25, [%rd24];
	and.b64  	%rd26, %rd25, %rd4;
	and.b64  	%rd27, %rd20, %rd4;
	setp.lt.u64 	%p6, %rd26, %rd27;
	add.s32 	%r53, %r50, 1;
	selp.b32 	%r69, %r69, %r53, %p6;
	selp.b32 	%r65, %r50, %r65, %p6;
	setp.lt.u32 	%p7, %r69, %r65;
	@%p7 bra 	$L__BB12_6;
	bra.uni 	$L__BB12_10;
$L__BB12_7:
	sub.s32 	%r54, %r4, %r3;
	sub.s32 	%r55, %r5, %r4;
	max.u32 	%r56, %r7, %r55;
	sub.s32 	%r69, %r56, %r55;
	min.u32 	%r67, %r54, %r7;
	setp.ge.u32 	%p8, %r69, %r67;
	@%p8 bra 	$L__BB12_10;
	cvta.to.global.u64 	%rd7, %rd12;
	setp.lt.s32 	%p9, %r23, 64;
	sub.s32 	%r57, 64, %r23;
	mov.b64 	%rd28, -1;
	shl.b64 	%rd29, %rd28, %r57;
	selp.b64 	%rd8, %rd29, -1, %p9;
	cvt.u64.u32 	%rd9, %r4;
	cvt.u64.u32 	%rd10, %r3;
$L__BB12_9:
	sub.s32 	%r58, %r67, %r69;
	shr.u32 	%r59, %r58, 1;
	add.s32 	%r60, %r59, %r69;
	cvt.u64.u32 	%rd30, %r60;
	add.s64 	%rd31, %rd30, %rd10;
	shl.b64 	%rd32, %rd31, 4;
	add.s64 	%rd33, %rd7, %rd32;
	ld.global.u64 	%rd34, [%rd33];
	not.b32 	%r61, %r60;
	add.s32 	%r62, %r7, %r61;
	cvt.u64.u32 	%rd35, %r62;
	add.s64 	%rd36, %rd35, %rd9;
	shl.b64 	%rd37, %rd36, 4;
	add.s64 	%rd38, %rd7, %rd37;
	ld.global.u64 	%rd39, [%rd38];
	and.b64  	%rd40, %rd39, %rd8;
	and.b64  	%rd41, %rd34, %rd8;
	setp.lt.u64 	%p10, %rd40, %rd41;
	add.s32 	%r63, %r60, 1;
	selp.b32 	%r69, %r69, %r63, %p10;
	selp.b32 	%r67, %r60, %r67, %p10;
	setp.lt.u32 	%p11, %r69, %r67;
	@%p11 bra 	$L__BB12_9;
$L__BB12_10:
	add.s32 	%r64, %r69, %r3;
	mul.wide.u32 	%rd42, %r1, 4;
	add.s64 	%rd43, %rd1, %rd42;
	st.global.u32 	[%rd43], %r64;
$L__BB12_11:
	ret;

}
	// .globl	_ZN3cub18CUB_300001_SM_10006detail10merge_sort26DeviceMergeSortMergeKernelINS2_10policy_hubIN6thrust24THRUST_300001_SM_1000_NS10device_ptrI12KeyValuePairEEE9Policy600ES9_PNS0_8NullTypeES9_SD_j18KeyValueComparatorS8_SC_EEvbT2_T3_T4_PT6_PT7_T5_PSH_SH_NS1_7vsmem_tE
.visible .entry _ZN3cub18CUB_300001_SM_10006detail10merge_sort26DeviceMergeSortMergeKernelINS2_10policy_hubIN6thrust24THRUST_300001_SM_1000_NS10device_ptrI12KeyValuePairEEE9Policy600ES9_PNS0_8NullTypeES9_SD_j18KeyValueComparatorS8_SC_EEvbT2_T3_T4_PT6_PT7_T5_PSH_SH_NS1_7vsmem_tE(
	.param .u8 _ZN3cub18CUB_300001_SM_10006detail10merge_sort26DeviceMergeSortMergeKernelINS2_10policy_hubIN6thrust24THRUST_300001_SM_1000_NS10device_ptrI12KeyValuePairEEE9Policy600ES9_PNS0_8NullTypeES9_SD_j18KeyValueComparatorS8_SC_EEvbT2_T3_T4_PT6_PT7_T5_PSH_SH_NS1_7vsmem_tE_param_0,
	.param .align 8 .b8 _ZN3cub18CUB_300001_SM_10006detail10merge_sort26DeviceMergeSortMergeKernelINS2_10policy_hubIN6thrust24THRUST_300001_SM_1000_NS10device_ptrI12KeyValuePairEEE9Policy600ES9_PNS0_8NullTypeES9_SD_j18KeyValueComparatorS8_SC_EEvbT2_T3_T4_PT6_PT7_T5_PSH_SH_NS1_7vsmem_tE_param_1[8],
	.param .u64 .ptr .align 1 _ZN3cub18CUB_300001_SM_10006detail10merge_sort26DeviceMergeSortMergeKernelINS2_10policy_hubIN6thrust24THRUST_300001_SM_1000_NS10device_ptrI12KeyValuePairEEE9Policy600ES9_PNS0_8NullTypeES9_SD_j18KeyValueComparatorS8_SC_EEvbT2_T3_T4_PT6_PT7_T5_PSH_SH_NS1_7vsmem_tE_param_2,
	.param .u32 _ZN3cub18CUB_300001_SM_10006detail10merge_sort26DeviceMergeSortMergeKernelINS2_10policy_hubIN6thrust24THRUST_300001_SM_1000_NS10device_ptrI12KeyValuePairEEE9Policy600ES9_PNS0_8NullTypeES9_SD_j18KeyValueComparatorS8_SC_EEvbT2_T3_T4_PT6_PT7_T5_PSH_SH_NS1_7vsmem_tE_param_3,
	.param .u64 .ptr .align 1 _ZN3cub18CUB_300001_SM_10006detail10merge_sort26DeviceMergeSortMergeKernelINS2_10policy_hubIN6thrust24THRUST_300001_SM_1000_NS10device_ptrI12KeyValuePairEEE9Policy600ES9_PNS0_8NullTypeES9_SD_j18KeyValueComparatorS8_SC_EEvbT2_T3_T4_PT6_PT7_T5_PSH_SH_NS1_7vsmem_tE_param_4,
	.param .u64 .ptr .align 1 _ZN3cub18CUB_300001_SM_10006detail10merge_sort26DeviceMergeSortMergeKernelINS2_10policy_hubIN6thrust24THRUST_300001_SM_1000_NS10device_ptrI12KeyValuePairEEE9Policy600ES9_PNS0_8NullTypeES9_SD_j18KeyValueComparatorS8_SC_EEvbT2_T3_T4_PT6_PT7_T5_PSH_SH_NS1_7vsmem_tE_param_5,
	.param .align 4 .b8 _ZN3cub18CUB_300001_SM_10006detail10merge_sort26DeviceMergeSortMergeKernelINS2_10policy_hubIN6thrust24THRUST_300001_SM_1000_NS10device_ptrI12KeyValuePairEEE9Policy600ES9_PNS0_8NullTypeES9_SD_j18KeyValueComparatorS8_SC_EEvbT2_T3_T4_PT6_PT7_T5_PSH_SH_NS1_7vsmem_tE_param_6[4],
	.param .u64 .ptr .align 1 _ZN3cub18CUB_300001_SM_10006detail10merge_sort26DeviceMergeSortMergeKernelINS2_10policy_hubIN6thrust24THRUST_300001_SM_1000_NS10device_ptrI12KeyValuePairEEE9Policy600ES9_PNS0_8NullTypeES9_SD_j18KeyValueComparatorS8_SC_EEvbT2_T3_T4_PT6_PT7_T5_PSH_SH_NS1_7vsmem_tE_param_7,
	.param .u32 _ZN3cub18CUB_300001_SM_10006detail10merge_sort26DeviceMergeSortMergeKernelINS2_10policy_hubIN6thrust24THRUST_300001_SM_1000_NS10device_ptrI12KeyValuePairEEE9Policy600ES9_PNS0_8NullTypeES9_SD_j18KeyValueComparatorS8_SC_EEvbT2_T3_T4_PT6_PT7_T5_PSH_SH_NS1_7vsmem_tE_param_8,
	.param .align 8 .b8 _ZN3cub18CUB_300001_SM_10006detail10merge_sort26DeviceMergeSortMergeKernelINS2_10policy_hubIN6thrust24THRUST_300001_SM_1000_NS10device_ptrI12KeyValuePairEEE9Policy600ES9_PNS0_8NullTypeES9_SD_j18KeyValueComparatorS8_SC_EEvbT2_T3_T4_PT6_PT7_T5_PSH_SH_NS1_7vsmem_tE_param_9[8]
)
.maxntid 256
{
	.reg .pred 	%p<122>;
	.reg .b16 	%rs<494>;
	.reg .b32 	%r<829>;
	.reg .b64 	%rd<287>;
	// demoted variable
	.shared .align 16 .b8 _ZZN3cub18CUB_300001_SM_10006detail10merge_sort26DeviceMergeSortMergeKernelINS2_10policy_hubIN6thrust24THRUST_300001_SM_1000_NS10device_ptrI12KeyValuePairEEE9Policy600ES9_PNS0_8NullTypeES9_SD_j18KeyValueComparatorS8_SC_EEvbT2_T3_T4_PT6_PT7_T5_PSH_SH_NS1_7vsmem_tEE19static_temp_storage[16400];
	ld.param.u32 	%r1, [_ZN3cub18CUB_300001_SM_10006detail10merge_sort26DeviceMergeSortMergeKernelINS2_10policy_hubIN6thrust24THRUST_300001_SM_1000_NS10device_ptrI12KeyValuePairEEE9Policy600ES9_PNS0_8NullTypeES9_SD_j18KeyValueComparatorS8_SC_EEvbT2_T3_T4_PT6_PT7_T5_PSH_SH_NS1_7vsmem_tE_param_6];
	ld.param.u64 	%rd115, [_ZN3cub18CUB_300001_SM_10006detail10merge_sort26DeviceMergeSortMergeKernelINS2_10policy_hubIN6thrust24THRUST_300001_SM_1000_NS10device_ptrI12KeyValuePairEEE9Policy600ES9_PNS0_8NullTypeES9_SD_j18KeyValueComparatorS8_SC_EEvbT2_T3_T4_PT6_PT7_T5_PSH_SH_NS1_7vsmem_tE_param_1];
	ld.param.u32 	%r175, [_ZN3cub18CUB_300001_SM_10006detail10merge_sort26DeviceMergeSortMergeKernelINS2_10policy_hubIN6thrust24THRUST_300001_SM_1000_NS10device_ptrI12KeyValuePairEEE9Policy600ES9_PNS0_8NullTypeES9_SD_j18KeyValueComparatorS8_SC_EEvbT2_T3_T4_PT6_PT7_T5_PSH_SH_NS1_7vsmem_tE_param_3];
	ld.param.u64 	%rd114, [_ZN3cub18CUB_300001_SM_10006detail10merge_sort26DeviceMergeSortMergeKernelINS2_10policy_hubIN6thrust24THRUST_300001_SM_1000_NS10device_ptrI12KeyValuePairEEE9Policy600ES9_PNS0_8NullTypeES9_SD_j18KeyValueComparatorS8_SC_EEvbT2_T3_T4_PT6_PT7_T5_PSH_SH_NS1_7vsmem_tE_param_4];
	ld.param.u64 	%rd116, [_ZN3cub18CUB_300001_SM_10006detail10merge_sort26DeviceMergeSortMergeKernelINS2_10policy_hubIN6thrust24THRUST_300001_SM_1000_NS10device_ptrI12KeyValuePairEEE9Policy600ES9_PNS0_8NullTypeES9_SD_j18KeyValueComparatorS8_SC_EEvbT2_T3_T4_PT6_PT7_T5_PSH_SH_NS1_7vsmem_tE_param_7];
	ld.param.u32 	%r177, [_ZN3cub18CUB_300001_SM_10006detail10merge_sort26DeviceMergeSortMergeKernelINS2_10policy_hubIN6thrust24THRUST_300001_SM_1000_NS10device_ptrI12KeyValuePairEEE9Policy600ES9_PNS0_8NullTypeES9_SD_j18KeyValueComparatorS8_SC_EEvbT2_T3_T4_PT6_PT7_T5_PSH_SH_NS1_7vsmem_tE_param_8];
	cvta.to.global.u64 	%rd1, %rd114;
	cvta.to.global.u64 	%rd2, %rd116;
	cvta.to.global.u64 	%rd3, %rd115;
	mov.u32 	%r2, %ctaid.x;
	mov.u32 	%r178, %nctaid.x;
	shl.b32 	%r3, %r2, 10;
	mov.u32 	%r4, %tid.x;
	add.s32 	%r179, %r178, -1;
	setp.ge.u32 	%p17, %r2, %r179;
	@%p17 bra 	$L__BB13_53;
	ld.param.s8 	%rs364, [_ZN3cub18CUB_300001_SM_10006detail10merge_sort26DeviceMergeSortMergeKernelINS2_10policy_hubIN6thrust24THRUST_300001_SM_1000_NS10device_ptrI12KeyValuePairEEE9Policy600ES9_PNS0_8NullTypeES9_SD_j18KeyValueComparatorS8_SC_EEvbT2_T3_T4_PT6_PT7_T5_PSH_SH_NS1_7vsmem_tE_param_0];
	mul.wide.u32 	%rd184, %r2, 4;
	add.s64 	%rd185, %rd2, %rd184;
	ld.global.u32 	%r480, [%rd185];
	ld.global.u32 	%r481, [%rd185+4];
	neg.s32 	%r482, %r177;
	and.b32  	%r483, %r2, %r482;
	shl.b32 	%r5, %r483, 10;
	shl.b32 	%r484, %r177, 9;
	and.b32  	%r6, %r484, -1024;
	sub.s32 	%r485, %r2, %r483;
	shl.b32 	%r486, %r485, 10;
	sub.s32 	%r7, %r480, %r5;
	sub.s32 	%r487, %r481, %r5;
	sub.s32 	%r488, %r175, %r5;
	max.u32 	%r489, %r488, %r6;
	sub.s32 	%r490, %r489, %r6;
	sub.s32 	%r491, %r486, %r7;
	min.u32 	%r8, %r491, %r490;
	setp.eq.s32 	%p75, %r486, -1024;
	selp.b32 	%r492, 1023, 1024, %p75;
	add.s32 	%r493, %r492, %r486;
	sub.s32 	%r494, %r493, %r487;
	or.b32  	%r495, %r2, %r482;
	setp.eq.s32 	%p76, %r495, -1;
	min.u32 	%r496, %r6, %r488;
	selp.b32 	%r497, %r496, %r487, %p76;
	selp.b32 	%r498, %r6, %r494, %p76;
	min.u32 	%r9, %r498, %r490;
	sub.s32 	%r10, %r497, %r7;
	// begin inline asm
	griddepcontrol.wait;
	// end inline asm
	setp.eq.s16 	%p77, %rs364, 0;
	@%p77 bra 	$L__BB13_14;
	cvt.u64.u32 	%rd186, %r5;
	cvt.u64.u32 	%rd187, %r7;
	add.s64 	%rd188, %rd187, %rd186;
	cvt.u64.u32 	%rd189, %r6;
	add.s64 	%rd190, %rd186, %rd189;
	cvt.u64.u32 	%rd191, %r8;
	add.s64 	%rd192, %rd190, %rd191;
	setp.ge.s32 	%p78, %r4, %r10;
	cvt.u64.u32 	%rd193, %r4;
	add.s64 	%rd194, %rd188, %rd193;
	shl.b64 	%rd195, %rd194, 4;
	add.s64 	%rd4, %rd3, %rd195;
	sub.s32 	%r499, %r4, %r10;
	cvt.s64.s32 	%rd196, %r499;
	add.s64 	%rd197, %rd192, %rd196;
	shl.b64 	%rd198, %rd197, 4;
	add.s64 	%rd5, %rd3, %rd198;
	@%p78 bra 	$L__BB13_4;
	ld.global.u64 	%rd264, [%rd4];
	ld.global.u32 	%r800, [%rd4+8];
	ld.global.u32 	%r505, [%rd4+12];
	bfe.u32 	%r506, %r505, 0, 8;
	cvt.u16.u32 	%rs405, %r506;
	bfe.u32 	%r507, %r505, 8, 8;
	cvt.u16.u32 	%rs404, %r507;
	bfe.u32 	%r508, %r505, 16, 8;
	cvt.u16.u32 	%rs403, %r508;
	bfe.u32 	%r509, %r505, 24, 8;
	cvt.u16.u32 	%rs402, %r509;
	bra.uni 	$L__BB13_5;
$L__BB13_4:
	ld.global.u64 	%rd264, [%rd5];
	ld.global.u32 	%r800, [%rd5+8];
	ld.global.u32 	%r500, [%rd5+12];
	bfe.u32 	%r501, %r500, 0, 8;
	cvt.u16.u32 	%rs405, %r501;
	bfe.u32 	%r502, %r500, 8, 8;
	cvt.u16.u32 	%rs404, %r502;
	bfe.u32 	%r503, %r500, 16, 8;
	cvt.u16.u32 	%rs403, %r503;
	bfe.u32 	%r504, %r500, 24, 8;
	cvt.u16.u32 	%rs402, %r504;
$L__BB13_5:
	add.s32 	%r510, %r4, 256;
	setp.lt.s32 	%p79, %r510, %r10;
	@%p79 bra 	$L__BB13_7;
	ld.global.u64 	%rd263, [%rd5+4096];
	ld.global.u32 	%r799, [%rd5+4104];
	ld.global.u32 	%r511, [%rd5+4108];
	bfe.u32 	%r512, %r511, 0, 8;
	cvt.u16.u32 	%rs401, %r512;
	bfe.u32 	%r513, %r511, 8, 8;
	cvt.u16.u32 	%rs400, %r513;
	bfe.u32 	%r514, %r511, 16, 8;
	cvt.u16.u32 	%rs399, %r514;
	bfe.u32 	%r515, %r511, 24, 8;
	cvt.u16.u32 	%rs398, %r515;
	bra.uni 	$L__BB13_8;
$L__BB13_7:
	ld.global.u64 	%rd263, [%rd4+4096];
	ld.global.u32 	%r799, [%rd4+4104];
	ld.global.u32 	%r516, [%rd4+4108];
	bfe.u32 	%r517, %r516, 0, 8;
	cvt.u16.u32 	%rs401, %r517;
	bfe.u32 	%r518, %r516, 8, 8;
	cvt.u16.u32 	%rs400, %r518;
	bfe.u32 	%r519, %r516, 16, 8;
	cvt.u16.u32 	%rs399, %r519;
	bfe.u32 	%r520, %r516, 24, 8;
	cvt.u16.u32 	%rs398, %r520;
$L__BB13_8:
	add.s32 	%r521, %r4, 512;
	setp.lt.s32 	%p80, %r521, %r10;
	@%p80 bra 	$L__BB13_10;
	ld.global.u64 	%rd262, [%rd5+8192];
	ld.global.u32 	%r798, [%rd5+8200];
	ld.global.u32 	%r522, [%rd5+8204];
	bfe.u32 	%r523, %r522, 0, 8;
	cvt.u16.u32 	%rs397, %r523;
	bfe.u32 	%r524, %r522, 8, 8;
	cvt.u16.u32 	%rs396, %r524;
	bfe.u32 	%r525, %r522, 16, 8;
	cvt.u16.u32 	%rs395, %r525;
	bfe.u32 	%r526, %r522, 24, 8;
	cvt.u16.u32 	%rs394, %r526;
	bra.uni 	$L__BB13_11;
$L__BB13_10:
	ld.global.u64 	%rd262, [%rd4+8192];
	ld.global.u32 	%r798, [%rd4+8200];
	ld.global.u32 	%r527, [%rd4+8204];
	bfe.u32 	%r528, %r527, 0, 8;
	cvt.u16.u32 	%rs397, %r528;
	bfe.u32 	%r529, %r527, 8, 8;
	cvt.u16.u32 	%rs396, %r529;
	bfe.u32 	%r530, %r527, 16, 8;
	cvt.u16.u32 	%rs395, %r530;
	bfe.u32 	%r531, %r527, 24, 8;
	cvt.u16.u32 	%rs394, %r531;
$L__BB13_11:
	add.s32 	%r532, %r4, 768;
	setp.lt.s32 	%p81, %r532, %r10;
	@%p81 bra 	$L__BB13_13;
	ld.global.u64 	%rd261, [%rd5+12288];
	ld.global.u32 	%r797, [%rd5+12296];
	ld.global.u32 	%r533, [%rd5+12300];
	bfe.u32 	%r534, %r533, 0, 8;
	cvt.u16.u32 	%rs393, %r534;
	bfe.u32 	%r535, %r533, 8, 8;
	cvt.u16.u32 	%rs392, %r535;
	bfe.u32 	%r536, %r533, 16, 8;
	cvt.u16.u32 	%rs391, %r536;
	bfe.u32 	%r537, %r533, 24, 8;
	cvt.u16.u32 	%rs390, %r537;
	bra.uni 	$L__BB13_26;
$L__BB13_13:
	ld.global.u64 	%rd261, [%rd4+12288];
	ld.global.u32 	%r797, [%rd4+12296];
	ld.global.u32 	%r538, [%rd4+12300];
	bfe.u32 	%r539, %r538, 0, 8;
	cvt.u16.u32 	%rs393, %r539;
	bfe.u32 	%r540, %r538, 8, 8;
	cvt.u16.u32 	%rs392, %r540;
	bfe.u32 	%r541, %r538, 16, 8;
	cvt.u16.u32 	%rs391, %r541;
	bfe.u32 	%r542, %r538, 24, 8;
	cvt.u16.u32 	%rs390, %r542;
	bra.uni 	$L__BB13_26;
$L__BB13_14:
	cvt.u64.u32 	%rd199, %r5;
	cvt.u64.u32 	%rd200, %r7;
	add.s64 	%rd201, %rd200, %rd199;
	cvt.u64.u32 	%rd202, %r6;
	add.s64 	%rd203, %rd199, %rd202;
	cvt.u64.u32 	%rd204, %r8;
	add.s64 	%rd205, %rd203, %rd204;
	setp.ge.s32 	%p82, %r4, %r10;
	cvt.u64.u32 	%rd206, %r4;
	add.s64 	%rd207, %rd201, %rd206;
	shl.b64 	%rd208, %rd207, 4;
	add.s64 	%rd17, %rd1, %rd208;
	sub.s32 	%r543, %r4, %r10;
	cvt.s64.s32 	%rd209, %r543;
	add.s64 	%rd210, %rd205, %rd209;
	shl.b64 	%rd211, %rd210, 4;
	add.s64 	%rd18, %rd1, %rd211;
	@%p82 bra 	$L__BB13_16;
	ld.global.u64 	%rd264, [%rd17];
	ld.global.u32 	%r800, [%rd17+8];
	ld.global.u32 	%r549, [%rd17+12];
	bfe.u32 	%r550, %r549, 0, 8;
	cvt.u16.u32 	%rs405, %r550;
	bfe.u32 	%r551, %r549, 8, 8;
	cvt.u16.u32 	%rs404, %r551;
	bfe.u32 	%r552, %r549, 16, 8;
	cvt.u16.u32 	%rs403, %r552;
	bfe.u32 	%r553, %r549, 24, 8;
	cvt.u16.u32 	%rs402, %r553;
	bra.uni 	$L__BB13_17;
$L__BB13_16:
	ld.global.u64 	%rd264, [%rd18];
	ld.global.u32 	%r800, [%rd18+8];
	ld.global.u32 	%r544, [%rd18+12];
	bfe.u32 	%r545, %r544, 0, 8;
	cvt.u16.u32 	%rs405, %r545;
	bfe.u32 	%r546, %r544, 8, 8;
	cvt.u16.u32 	%rs404, %r546;
	bfe.u32 	%r547, %r544, 16, 8;
	cvt.u16.u32 	%rs403, %r547;
	bfe.u32 	%r548, %r544, 24, 8;
	cvt.u16.u32 	%rs402, %r548;
$L__BB13_17:
	add.s32 	%r554, %r4, 256;
	setp.lt.s32 	%p83, %r554, %r10;
	@%p83 bra 	$L__BB13_19;
	ld.global.u64 	%rd263, [%rd18+4096];
	ld.global.u32 	%r799, [%rd18+4104];
	ld.global.u32 	%r555, [%rd18+4108];
	bfe.u32 	%r556, %r555, 0, 8;
	cvt.u16.u32 	%rs401, %r556;
	bfe.u32 	%r557, %r555, 8, 8;
	cvt.u16.u32 	%rs400, %r557;
	bfe.u32 	%r558, %r555, 16, 8;
	cvt.u16.u32 	%rs399, %r558;
	bfe.u32 	%r559, %r555, 24, 8;
	cvt.u16.u32 	%rs398, %r559;
	bra.uni 	$L__BB13_20;
$L__BB13_19:
	ld.global.u64 	%rd263, [%rd17+4096];
	ld.global.u32 	%r799, [%rd17+4104];
	ld.global.u32 	%r560, [%rd17+4108];
	bfe.u32 	%r561, %r560, 0, 8;
	cvt.u16.u32 	%rs401, %r561;
	bfe.u32 	%r562, %r560, 8, 8;
	cvt.u16.u32 	%rs400, %r562;
	bfe.u32 	%r563, %r560, 16, 8;
	cvt.u16.u32 	%rs399, %r563;
	bfe.u32 	%r564, %r560, 24, 8;
	cvt.u16.u32 	%rs398, %r564;
$L__BB13_20:
	add.s32 	%r565, %r4, 512;
	setp.lt.s32 	%p84, %r565, %r10;
	@%p84 bra 	$L__BB13_22;
	ld.global.u64 	%rd262, [%rd18+8192];
	ld.global.u32 	%r798, [%rd18+8200];
	ld.global.u32 	%r566, [%rd18+8204];
	bfe.u32 	%r567, %r566, 0, 8;
	cvt.u16.u32 	%rs397, %r567;
	bfe.u32 	%r568, %r566, 8, 8;
	cvt.u16.u32 	%rs396, %r568;
	bfe.u32 	%r569, %r566, 16, 8;
	cvt.u16.u32 	%rs395, %r569;
	bfe.u32 	%r570, %r566, 24, 8;
	cvt.u16.u32 	%rs394, %r570;
	bra.uni 	$L__BB13_23;
$L__BB13_22:
	ld.global.u64 	%rd262, [%rd17+8192];
	ld.global.u32 	%r798, [%rd17+8200];
	ld.global.u32 	%r571, [%rd17+8204];
	bfe.u32 	%r572, %r571, 0, 8;
	cvt.u16.u32 	%rs397, %r572;
	bfe.u32 	%r573, %r571, 8, 8;
	cvt.u16.u32 	%rs396, %r573;
	bfe.u32 	%r574, %r571, 16, 8;
	cvt.u16.u32 	%rs395, %r574;
	bfe.u32 	%r575, %r571, 24, 8;
	cvt.u16.u32 	%rs394, %r575;
$L__BB13_23:
	add.s32 	%r576, %r4, 768;
	setp.lt.s32 	%p85, %r576, %r10;
	@%p85 bra 	$L__BB13_25;
	ld.global.u64 	%rd261, [%rd18+12288];
	ld.global.u32 	%r797, [%rd18+12296];
	ld.global.u32 	%r577, [%rd18+12300];
	bfe.u32 	%r578, %r577, 0, 8;
	cvt.u16.u32 	%rs393, %r578;
	bfe.u32 	%r579, %r577, 8, 8;
	cvt.u16.u32 	%rs392, %r579;
	bfe.u32 	%r580, %r577, 16, 8;
	cvt.u16.u32 	%rs391, %r580;
	bfe.u32 	%r581, %r577, 24, 8;
	cvt.u16.u32 	%rs390, %r581;
	bra.uni 	$L__BB13_26;
$L__BB13_25:
	ld.global.u64 	%rd261, [%rd17+12288];
	ld.global.u32 	%r797, [%rd17+12296];
	ld.global.u32 	%r582, [%rd17+12300];
	bfe.u32 	%r583, %r582, 0, 8;
	cvt.u16.u32 	%rs393, %r583;
	bfe.u32 	%r584, %r582, 8, 8;
	cvt.u16.u32 	%rs392, %r584;
	bfe.u32 	%r585, %r582, 16, 8;
	cvt.u16.u32 	%rs391, %r585;
	bfe.u32 	%r586, %r582, 24, 8;
	cvt.u16.u32 	%rs390, %r586;
$L__BB13_26:
	sub.s32 	%r587, %r9, %r8;
	shl.b32 	%r588, %r4, 4;
	mov.u32 	%r589, _ZZN3cub18CUB_300001_SM_10006detail10merge_sort26DeviceMergeSortMergeKernelINS2_10policy_hubIN6thrust24THRUST_300001_SM_1000_NS10device_ptrI12KeyValuePairEEE9Policy600ES9_PNS0_8NullTypeES9_SD_j18KeyValueComparatorS8_SC_EEvbT2_T3_T4_PT6_PT7_T5_PSH_SH_NS1_7vsmem_tEE19static_temp_storage;
	add.s32 	%r590, %r589, %r588;
	st.shared.u64 	[%r590], %rd264;
	st.shared.u32 	[%r590+8], %r800;
	cvt.u32.u16 	%r591, %rs402;
	cvt.u32.u16 	%r592, %rs403;
	prmt.b32 	%r593, %r592, %r591, 0x3340U;
	cvt.u32.u16 	%r594, %rs404;
	cvt.u32.u16 	%r595, %rs405;
	prmt.b32 	%r596, %r595, %r594, 0x3340U;
	prmt.b32 	%r597, %r596, %r593, 0x5410U;
	st.shared.u32 	[%r590+12], %r597;
	st.shared.u64 	[%r590+4096], %rd263;
	st.shared.u32 	[%r590+4104], %r799;
	cvt.u32.u16 	%r598, %rs398;
	cvt.u32.u16 	%r599, %rs399;
	prmt.b32 	%r600, %r599, %r598, 0x3340U;
	cvt.u32.u16 	%r601, %rs400;
	cvt.u32.u16 	%r602, %rs401;
	prmt.b32 	%r603, %r602, %r601, 0x3340U;
	prmt.b32 	%r604, %r603, %r600, 0x5410U;
	st.shared.u32 	[%r590+4108], %r604;
	st.shared.u64 	[%r590+8192], %rd262;
	st.shared.u32 	[%r590+8200], %r798;
	cvt.u32.u16 	%r605, %rs394;
	cvt.u32.u16 	%r606, %rs395;
	prmt.b32 	%r607, %r606, %r605, 0x3340U;
	cvt.u32.u16 	%r608, %rs396;
	cvt.u32.u16 	%r609, %rs397;
	prmt.b32 	%r610, %r609, %r608, 0x3340U;
	prmt.b32 	%r611, %r610, %r607, 0x5410U;
	st.shared.u32 	[%r590+8204], %r611;
	st.shared.u64 	[%r590+12288], %rd261;
	st.shared.u32 	[%r590+12296], %r797;
	cvt.u32.u16 	%r612, %rs390;
	cvt.u32.u16 	%r613, %rs391;
	prmt.b32 	%r614, %r613, %r612, 0x3340U;
	cvt.u32.u16 	%r615, %rs392;
	cvt.u32.u16 	%r616, %rs393;
	prmt.b32 	%r617, %r616, %r615, 0x3340U;
	prmt.b32 	%r618, %r617, %r614, 0x5410U;
	st.shared.u32 	[%r590+12300], %r618;
	bar.sync 	0;
	// begin inline asm
	griddepcontrol.launch_dependents;
	// end inline asm
	add.s32 	%r37, %r587, %r10;
	shl.b32 	%r38, %r4, 2;
	min.s32 	%r39, %r38, %r37;
	setp.lt.s32 	%p86, %r39, %r587;
	sub.s32 	%r619, %r39, %r587;
	selp.b32 	%r803, 0, %r619, %p86;
	min.s32 	%r801, %r10, %r39;
	setp.ge.s32 	%p87, %r803, %r801;
	@%p87 bra 	$L__BB13_29;
	add.s32 	%r42, %r39, %r10;
	setp.lt.s32 	%p88, %r1, 64;
	sub.s32 	%r620, 64, %r1;
	mov.b64 	%rd212, -1;
	shl.b64 	%rd213, %rd212, %r620;
	selp.b64 	%rd34, %rd213, -1, %p88;
$L__BB13_28:
	sub.s32 	%r621, %r801, %r803;
	shr.u32 	%r622, %r621, 31;
	add.s32 	%r623, %r621, %r622;
	shr.s32 	%r624, %r623, 1;
	add.s32 	%r625, %r624, %r803;
	shl.b32 	%r626, %r625, 4;
	add.s32 	%r628, %r589, %r626;
	ld.shared.u64 	%rd214, [%r628];
	not.b32 	%r629, %r625;
	add.s32 	%r630, %r42, %r629;
	shl.b32 	%r631, %r630, 4;
	add.s32 	%r632, %r589, %r631;
	ld.shared.u64 	%rd215, [%r632];
	and.b64  	%rd216, %rd215, %rd34;
	and.b64  	%rd217, %rd214, %rd34;
	setp.lt.u64 	%p89, %rd216, %rd217;
	add.s32 	%r633, %r625, 1;
	selp.b32 	%r803, %r803, %r633, %p89;
	selp.b32 	%r801, %r625, %r801, %p89;
	setp.lt.s32 	%p90, %r803, %r801;
	@%p90 bra 	$L__BB13_28;
$L__BB13_29:
	sub.s32 	%r634, %r39, %r803;
	add.s32 	%r48, %r634, %r10;
	shl.b32 	%r635, %r48, 4;
	add.s32 	%r49, %r589, %r635;
	ld.shared.u32 	%r637, [%r49+12];
	bfe.u32 	%r638, %r637, 0, 8;
	cvt.u16.u32 	%rs406, %r638;
	bfe.u32 	%r639, %r637, 8, 8;
	cvt.u16.u32 	%rs407, %r639;
	bfe.u32 	%r640, %r637, 16, 8;
	cvt.u16.u32 	%rs408, %r640;
	bfe.u32 	%r641, %r637, 24, 8;
	cvt.u16.u32 	%rs409, %r641;
	ld.shared.u32 	%r804, [%r49+8];
	ld.shared.u64 	%rd265, [%r49];
	shl.b32 	%r642, %r803, 4;
	add.s32 	%r51, %r589, %r642;
	ld.shared.u32 	%r643, [%r51+12];
	bfe.u32 	%r644, %r643, 0, 8;
	cvt.u16.u32 	%rs418, %r644;
	bfe.u32 	%r645, %r643, 8, 8;
	cvt.u16.u32 	%rs419, %r645;
	bfe.u32 	%r646, %r643, 16, 8;
	cvt.u16.u32 	%rs420, %r646;
	bfe.u32 	%r647, %r643, 24, 8;
	cvt.u16.u32 	%rs421, %r647;
	ld.shared.u32 	%r807, [%r51+8];
	ld.shared.u64 	%rd268, [%r51];
	setp.lt.s32 	%p92, %r1, 64;
	sub.s32 	%r648, 64, %r1;
	mov.b64 	%rd218, -1;
	shl.b64 	%rd219, %rd218, %r648;
	selp.b64 	%rd37, %rd219, -1, %p92;
	setp.ge.s32 	%p93, %r48, %r37;
	mov.pred 	%p114, 0;
	@%p93 bra 	$L__BB13_32;
	setp.ge.s32 	%p95, %r803, %r10;
	mov.pred 	%p114, -1;
	@%p95 bra 	$L__BB13_32;
	and.b64  	%rd220, %rd265, %rd37;
	and.b64  	%rd221, %rd268, %rd37;
	setp.lt.u64 	%p114, %rd220, %rd221;
$L__BB13_32:
	selp.b16 	%rs113, %rs409, %rs421, %p114;
	selp.b16 	%rs114, %rs408, %rs420, %p114;
	selp.b16 	%rs115, %rs407, %rs419, %p114;
	selp.b16 	%rs116, %rs406, %rs418, %p114;
	selp.b32 	%r53, %r804, %r807, %p114;
	selp.b64 	%rd38, %rd265, %rd268, %p114;
	selp.u32 	%r649, 1, 0, %p114;
	add.s32 	%r54, %r48, %r649;
	not.pred 	%p96, %p114;
	selp.u32 	%r650, 1, 0, %p96;
	add.s32 	%r55, %r803, %r650;
	@%p96 bra 	$L__BB13_34;
	ld.shared.u64 	%rd265, [%r49+16];
	ld.shared.u32 	%r804, [%r49+24];
	ld.shared.u32 	%r656, [%r49+28];
	bfe.u32 	%r657, %r656, 0, 8;
	cvt.u16.u32 	%rs406, %r657;
	bfe.u32 	%r658, %r656, 8, 8;
	cvt.u16.u32 	%rs407, %r658;
	bfe.u32 	%r659, %r656, 16, 8;
	cvt.u16.u32 	%rs408, %r659;
	bfe.u32 	%r660, %r656, 24, 8;
	cvt.u16.u32 	%rs409, %r660;
	bra.uni 	$L__BB13_35;
$L__BB13_34:
	ld.shared.u64 	%rd268, [%r51+16];
	ld.shared.u32 	%r807, [%r51+24];
	ld.shared.u32 	%r651, [%r51+28];
	bfe.u32 	%r652, %r651, 0, 8;
	cvt.u16.u32 	%rs418, %r652;
	bfe.u32 	%r653, %r651, 8, 8;
	cvt.u16.u32 	%rs419, %r653;
	bfe.u32 	%r654, %r651, 16, 8;
	cvt.u16.u32 	%rs420, %r654;
	bfe.u32 	%r655, %r651, 24, 8;
	cvt.u16.u32 	%rs421, %r655;
$L__BB13_35:
	setp.ge.s32 	%p98, %r54, %r37;
	mov.pred 	%p115, 0;
	@%p98 bra 	$L__BB13_38;
	setp.ge.s32 	%p100, %r55, %r10;
	mov.pred 	%p115, -1;
	@%p100 bra 	$L__BB13_38;
	and.b64  	%rd222, %rd265, %rd37;
	and.b64  	%rd223, %rd268, %rd37;
	setp.lt.u64 	%p115, %rd222, %rd223;
$L__BB13_38:
	selp.b16 	%rs133, %rs409, %rs421, %p115;
	selp.b16 	%rs134, %rs408, %rs420, %p115;
	selp.b16 	%rs135, %rs407, %rs419, %p115;
	selp.b16 	%rs136, %rs406, %rs418, %p115;
	selp.b32 	%r60, %r804, %r807, %p115;
	selp.b64 	%rd43, %rd265, %rd268, %p115;
	selp.u32 	%r661, 1, 0, %p115;
	add.s32 	%r61, %r54, %r661;
	not.pred 	%p101, %p115;
	selp.u32 	%r662, 1, 0, %p101;
	add.s32 	%r62, %r55, %r662;
	@%p115 bra 	$L__BB13_40;
	shl.b32 	%r663, %r62, 4;
	mov.u32 	%r664, _ZZN3cub18CUB_300001_SM_10006detail10merge_sort26DeviceMergeSortMergeKernelINS2_10policy_hubIN6thrust24THRUST_300001_SM_1000_NS10device_ptrI12KeyValuePairEEE9Policy600ES9_PNS0_8NullTypeES9_SD_j18KeyValueComparatorS8_SC_EEvbT2_T3_T4_PT6_PT7_T5_PSH_SH_NS1_7vsmem_tEE19static_temp_storage;
	add.s32 	%r665, %r664, %r663;
	ld.shared.u64 	%rd268, [%r665];
	ld.shared.u32 	%r807, [%r665+8];
	ld.shared.u32 	%r666, [%r665+12];
	bfe.u32 	%r667, %r666, 0, 8;
	cvt.u16.u32 	%rs418, %r667;
	bfe.u32 	%r668, %r666, 8, 8;
	cvt.u16.u32 	%rs419, %r668;
	bfe.u32 	%r669, %r666, 16, 8;
	cvt.u16.u32 	%rs420, %r669;
	bfe.u32 	%r670, %r666, 24, 8;
	cvt.u16.u32 	%rs421, %r670;
	bra.uni 	$L__BB13_41;
$L__BB13_40:
	shl.b32 	%r671, %r61, 4;
	mov.u32 	%r672, _ZZN3cub18CUB_300001_SM_10006detail10merge_sort26DeviceMergeSortMergeKernelINS2_10policy_hubIN6thrust24THRUST_300001_SM_1000_NS10device_ptrI12KeyValuePairEEE9Policy600ES9_PNS0_8NullTypeES9_SD_j18KeyValueComparatorS8_SC_EEvbT2_T3_T4_PT6_PT7_T5_PSH_SH_NS1_7vsmem_tEE19static_temp_storage;
	add.s32 	%r673, %r672, %r671;
	ld.shared.u64 	%rd265, [%r673];
	ld.shared.u32 	%r804, [%r673+8];
	ld.shared.u32 	%r674, [%r673+12];
	bfe.u32 	%r675, %r674, 0, 8;
	cvt.u16.u32 	%rs406, %r675;
	bfe.u32 	%r676, %r674, 8, 8;
	cvt.u16.u32 	%rs407, %r676;
	bfe.u32 	%r677, %r674, 16, 8;
	cvt.u16.u32 	%rs408, %r677;
	bfe.u32 	%r678, %r674, 24, 8;
	cvt.u16.u32 	%rs409, %r678;
$L__BB13_41:
	setp.ge.s32 	%p103, %r61, %r37;
	mov.pred 	%p116, 0;
	@%p103 bra 	$L__BB13_44;
	setp.ge.s32 	%p105, %r62, %r10;
	mov.pred 	%p116, -1;
	@%p105 bra 	$L__BB13_44;
	setp.lt.s32 	%p106, %r1, 64;
	sub.s32 	%r679, 64, %r1;
	mov.b64 	%rd224, -1;
	shl.b64 	%rd225, %rd224, %r679;
	selp.b64 	%rd226, %rd225, -1, %p106;
	and.b64  	%rd227, %rd265, %rd226;
	and.b64  	%rd228, %rd268, %rd226;
	setp.lt.u64 	%p116, %rd227, %rd228;
$L__BB13_44:
	selp.b16 	%rs153, %rs409, %rs421, %p116;
	selp.b16 	%rs154, %rs408, %rs420, %p116;
	selp.b16 	%rs155, %rs407, %rs419, %p116;
	selp.b16 	%rs156, %rs406, %rs418, %p116;
	selp.b32 	%r67, %r804, %r807, %p116;
	selp.b64 	%rd48, %rd265, %rd268, %p116;
	selp.u32 	%r680, 1, 0, %p116;
	add.s32 	%r68, %r61, %r680;
	not.pred 	%p107, %p116;
	selp.u32 	%r681, 1, 0, %p107;
	add.s32 	%r69, %r62, %r681;
	@%p116 bra 	$L__BB13_46;
	shl.b32 	%r682, %r69, 4;
	mov.u32 	%r683, _ZZN3cub18CUB_300001_SM_10006detail10merge_sort26DeviceMergeSortMergeKernelINS2_10policy_hubIN6thrust24THRUST_300001_SM_1000_NS10device_ptrI12KeyValuePairEEE9Policy600ES9_PNS0_8NullTypeES9_SD_j18KeyValueComparatorS8_SC_EEvbT2_T3_T4_PT6_PT7_T5_PSH_SH_NS1_7vsmem_tEE19static_temp_storage;
	add.s32 	%r684, %r683, %r682;
	ld.shared.u64 	%rd268, [%r684];
	ld.shared.u32 	%r807, [%r684+8];
	ld.shared.u32 	%r685, [%r684+12];
	bfe.u32 	%r686, %r685, 0, 8;
	cvt.u16.u32 	%rs418, %r686;
	bfe.u32 	%r687, %r685, 8, 8;
	cvt.u16.u32 	%rs419, %r687;
	bfe.u32 	%r688, %r685, 16, 8;
	cvt.u16.u32 	%rs420, %r688;
	bfe.u32 	%r689, %r685, 24, 8;
	cvt.u16.u32 	%rs421, %r689;
	bra.uni 	$L__BB13_47;
$L__BB13_46:
	shl.b32 	%r690, %r68, 4;
	mov.u32 	%r691, _ZZN3cub18CUB_300001_SM_10006detail10merge_sort26DeviceMergeSortMergeKernelINS2_10policy_hubIN6thrust24THRUST_300001_SM_1000_NS10device_ptrI12KeyValuePairEEE9Policy600ES9_PNS0_8NullTypeES9_SD_j18KeyValueComparatorS8_SC_EEvbT2_T3_T4_PT6_PT7_T5_PSH_SH_NS1_7vsmem_tEE19static_temp_storage;
	add.s32 	%r692, %r691, %r690;
	ld.shared.u64 	%rd265, [%r692];
	ld.shared.u32 	%r804, [%r692+8];
	ld.shared.u32 	%r693, [%r692+12];
	bfe.u32 	%r694, %r693, 0, 8;
	cvt.u16.u32 	%rs406, %r694;
	bfe.u32 	%r695, %r693, 8, 8;
	cvt.u16.u32 	%rs407, %r695;
	bfe.u32 	%r696, %r693, 16, 8;
	cvt.u16.u32 	%rs408, %r696;
	bfe.u32 	%r697, %r693, 24, 8;
	cvt.u16.u32 	%rs409, %r697;
$L__BB13_47:
	setp.ge.s32 	%p109, %r68, %r37;
	mov.pred 	%p117, 0;
	@%p109 bra 	$L__BB13_50;
	setp.ge.s32 	%p111, %r69, %r10;
	mov.pred 	%p117, -1;
	@%p111 bra 	$L__BB13_50;
	setp.lt.s32 	%p112, %r1, 64;
	sub.s32 	%r698, 64, %r1;
	mov.b64 	%rd229, -1;
	shl.b64 	%rd230, %rd229, %r698;
	selp.b64 	%rd231, %rd230, -1, %p112;
	and.b64  	%rd232, %rd265, %rd231;
	and.b64  	%rd233, %rd268, %rd231;
	setp.lt.u64 	%p117, %rd232, %rd233;
$L__BB13_50:
	ld.param.s8 	%rs365, [_ZN3cub18CUB_300001_SM_10006detail10merge_sort26DeviceMergeSortMergeKernelINS2_10policy_hubIN6thrust24THRUST_300001_SM_1000_NS10device_ptrI12KeyValuePairEEE9Policy600ES9_PNS0_8NullTypeES9_SD_j18KeyValueComparatorS8_SC_EEvbT2_T3_T4_PT6_PT7_T5_PSH_SH_NS1_7vsmem_tE_param_0];
	setp.eq.s16 	%p113, %rs365, 0;
	selp.b16 	%rs173, %rs409, %rs421, %p117;
	selp.b16 	%rs174, %rs408, %rs420, %p117;
	selp.b16 	%rs175, %rs407, %rs419, %p117;
	selp.b16 	%rs176, %rs406, %rs418, %p117;
	selp.b32 	%r74, %r804, %r807, %p117;
	selp.b64 	%rd53, %rd265, %rd268, %p117;
	bar.sync 	0;
	@%p113 bra 	$L__BB13_52;
	ld.param.u64 	%rd254, [_ZN3cub18CUB_300001_SM_10006detail10merge_sort26DeviceMergeSortMergeKernelINS2_10policy_hubIN6thrust24THRUST_300001_SM_1000_NS10device_ptrI12KeyValuePairEEE9Policy600ES9_PNS0_8NullTypeES9_SD_j18KeyValueComparatorS8_SC_EEvbT2_T3_T4_PT6_PT7_T5_PSH_SH_NS1_7vsmem_tE_param_4];
	cvt.u64.u32 	%rd234, %r3;
	// begin inline asm
	mov.u32 %r699, %laneid;
	// end inline asm
	and.b32  	%r700, %r38, 3968;
	shl.b32 	%r701, %r699, 2;
	add.s32 	%r702, %r701, %r700;
	shl.b32 	%r703, %r702, 4;
	mov.u32 	%r704, _ZZN3cub18CUB_300001_SM_10006detail10merge_sort26DeviceMergeSortMergeKernelINS2_10policy_hubIN6thrust24THRUST_300001_SM_1000_NS10device_ptrI12KeyValuePairEEE9Policy600ES9_PNS0_8NullTypeES9_SD_j18KeyValueComparatorS8_SC_EEvbT2_T3_T4_PT6_PT7_T5_PSH_SH_NS1_7vsmem_tEE19static_temp_storage;
	add.s32 	%r705, %r704, %r703;
	st.shared.u64 	[%r705], %rd38;
	st.shared.u32 	[%r705+8], %r53;
	cvt.u32.u16 	%r706, %rs113;
	cvt.u32.u16 	%r707, %rs114;
	prmt.b32 	%r708, %r707, %r706, 0x3340U;
	cvt.u32.u16 	%r709, %rs115;
	cvt.u32.u16 	%r710, %rs116;
	prmt.b32 	%r711, %r710, %r709, 0x3340U;
	prmt.b32 	%r712, %r711, %r708, 0x5410U;
	st.shared.u32 	[%r705+12], %r712;
	st.shared.u64 	[%r705+16], %rd43;
	st.shared.u32 	[%r705+24], %r60;
	cvt.u32.u16 	%r713, %rs133;
	cvt.u32.u16 	%r714, %rs134;
	prmt.b32 	%r715, %r714, %r713, 0x3340U;
	cvt.u32.u16 	%r716, %rs135;
	cvt.u32.u16 	%r717, %rs136;
	prmt.b32 	%r718, %r717, %r716, 0x3340U;
	prmt.b32 	%r719, %r718, %r715, 0x5410U;
	st.shared.u32 	[%r705+28], %r719;
	st.shared.u64 	[%r705+32], %rd48;
	st.shared.u32 	[%r705+40], %r67;
	cvt.u32.u16 	%r720, %rs153;
	cvt.u32.u16 	%r721, %rs154;
	prmt.b32 	%r722, %r721, %r720, 0x3340U;
	cvt.u32.u16 	%r723, %rs155;
	cvt.u32.u16 	%r724, %rs156;
	prmt.b32 	%r725, %r724, %r723, 0x3340U;
	prmt.b32 	%r726, %r725, %r722, 0x5410U;
	st.shared.u32 	[%r705+44], %r726;
	st.shared.u64 	[%r705+48], %rd53;
	st.shared.u32 	[%r705+56], %r74;
	cvt.u32.u16 	%r727, %rs173;
	cvt.u32.u16 	%r728, %rs174;
	prmt.b32 	%r729, %r728, %r727, 0x3340U;
	cvt.u32.u16 	%r730, %rs175;
	cvt.u32.u16 	%r731, %rs176;
	prmt.b32 	%r732, %r731, %r730, 0x3340U;
	prmt.b32 	%r733, %r732, %r729, 0x5410U;
	st.shared.u32 	[%r705+60], %r733;
	bar.warp.sync 	-1;
	mad.lo.s32 	%r734, %r699, -48, %r705;
	ld.shared.u64 	%rd235, [%r734];
	ld.shared.u32 	%r735, [%r734+8];
	ld.shared.u32 	%r736, [%r734+12];
	ld.shared.u64 	%rd236, [%r734+512];
	ld.shared.u32 	%r737, [%r734+520];
	ld.shared.u32 	%r738, [%r734+524];
	ld.shared.u64 	%rd237, [%r734+1024];
	ld.shared.u32 	%r739, [%r734+1032];
	ld.shared.u32 	%r740, [%r734+1036];
	ld.shared.u64 	%rd238, [%r734+1536];
	ld.shared.u32 	%r741, [%r734+1544];
	ld.shared.u32 	%r742, [%r734+1548];
	and.b32  	%r743, %r4, 31;
	or.b32  	%r744, %r700, %r743;
	cvt.u64.u32 	%rd239, %r744;
	add.s64 	%rd240, %rd239, %rd234;
	cvta.to.global.u64 	%rd241, %rd254;
	shl.b64 	%rd242, %rd240, 4;
	add.s64 	%rd243, %rd241, %rd242;
	st.global.u64 	[%rd243], %rd235;
	st.global.u32 	[%rd243+8], %r735;
	st.global.u32 	[%rd243+12], %r736;
	st.global.u64 	[%rd243+512], %rd236;
	st.global.u32 	[%rd243+520], %r737;
	st.global.u32 	[%rd243+524], %r738;
	st.global.u64 	[%rd243+1024], %rd237;
	st.global.u32 	[%rd243+1032], %r739;
	st.global.u32 	[%rd243+1036], %r740;
	st.global.u64 	[%rd243+1536], %rd238;
	st.global.u32 	[%rd243+1544], %r741;
	st.global.u32 	[%rd243+1548], %r742;
	bra.uni 	$L__BB13_131;
$L__BB13_52:
	// begin inline asm
	mov.u32 %r745, %laneid;
	// end inline asm
	and.b32  	%r746, %r38, 3968;
	shl.b32 	%r747, %r745, 2;
	add.s32 	%r748, %r747, %r746;
	shl.b32 	%r749, %r748, 4;
	mov.u32 	%r750, _ZZN3cub18CUB_300001_SM_10006detail10merge_sort26DeviceMergeSortMergeKernelINS2_10policy_hubIN6thrust24THRUST_300001_SM_1000_NS10device_ptrI12KeyValuePairEEE9Policy600ES9_PNS0_8NullTypeES9_SD_j18KeyValueComparatorS8_SC_EEvbT2_T3_T4_PT6_PT7_T5_PSH_SH_NS1_7vsmem_tEE19static_temp_storage;
	add.s32 	%r751, %r750, %r749;
	st.shared.u64 	[%r751], %rd38;
	st.shared.u32 	[%r751+8], %r53;
	cvt.u32.u16 	%r752, %rs113;
	cvt.u32.u16 	%r753, %rs114;
	prmt.b32 	%r754, %r753, %r752, 0x3340U;
	cvt.u32.u16 	%r755, %rs115;
	cvt.u32.u16 	%r756, %rs116;
	prmt.b32 	%r757, %r756, %r755, 0x3340U;
	prmt.b32 	%r758, %r757, %r754, 0x5410U;
	st.shared.u32 	[%r751+12], %r758;
	st.shared.u64 	[%r751+16], %rd43;
	st.shared.u32 	[%r751+24], %r60;
	cvt.u32.u16 	%r759, %rs133;
	cvt.u32.u16 	%r760, %rs134;
	prmt.b32 	%r761, %r760, %r759, 0x3340U;
	cvt.u32.u16 	%r762, %rs135;
	cvt.u32.u16 	%r763, %rs136;
	prmt.b32 	%r764, %r763, %r762, 0x3340U;
	prmt.b32 	%r765, %r764, %r761, 0x5410U;
	st.shared.u32 	[%r751+28], %r765;
	st.shared.u64 	[%r751+32], %rd48;
	st.shared.u32 	[%r751+40], %r67;
	cvt.u32.u16 	%r766, %rs153;
	cvt.u32.u16 	%r767, %rs154;
	prmt.b32 	%r768, %r767, %r766, 0x3340U;
	cvt.u32.u16 	%r769, %rs155;
	cvt.u32.u16 	%r770, %rs156;
	prmt.b32 	%r771, %r770, %r769, 0x3340U;
	prmt.b32 	%r772, %r771, %r768, 0x5410U;
	st.shared.u32 	[%r751+44], %r772;
	st.shared.u64 	[%r751+48], %rd53;
	st.shared.u32 	[%r751+56], %r74;
	cvt.u32.u16 	%r773, %rs173;
	cvt.u32.u16 	%r774, %rs174;
	prmt.b32 	%r775, %r774, %r773, 0x3340U;
	cvt.u32.u16 	%r776, %rs175;
	cvt.u32.u16 	%r777, %rs176;
	prmt.b32 	%r778, %r777, %r776, 0x3340U;
	prmt.b32 	%r779, %r778, %r775, 0x5410U;
	st.shared.u32 	[%r751+60], %r779;
	bar.warp.sync 	-1;
	mad.lo.s32 	%r780, %r745, -48, %r751;
	ld.shared.u64 	%rd244, [%r780];
	ld.shared.u32 	%r781, [%r780+8];
	ld.shared.u32 	%r782, [%r780+12];
	ld.shared.u64 	%rd245, [%r780+512];
	ld.shared.u32 	%r783, [%r780+520];
	ld.shared.u32 	%r784, [%r780+524];
	ld.shared.u64 	%rd246, [%r780+1024];
	ld.shared.u32 	%r785, [%r780+1032];
	ld.shared.u32 	%r786, [%r780+1036];
	ld.shared.u64 	%rd247, [%r780+1536];
	ld.shared.u32 	%r787, [%r780+1544];
	ld.shared.u32 	%r788, [%r780+1548];
	and.b32  	%r789, %r4, 31;
	cvt.u64.u32 	%rd248, %r746;
	add.s32 	%r790, %r789, %r3;
	cvt.u64.u32 	%rd249, %r790;
	add.s64 	%rd250, %rd249, %rd248;
	shl.b64 	%rd251, %rd250, 4;
	add.s64 	%rd252, %rd3, %rd251;
	st.global.u64 	[%rd252], %rd244;
	st.global.u32 	[%rd252+8], %r781;
	st.global.u32 	[%rd252+12], %r782;
	st.global.u64 	[%rd252+512], %rd245;
	st.global.u32 	[%rd252+520], %r783;
	st.global.u32 	[%rd252+524], %r784;
	st.global.u64 	[%rd252+1024], %rd246;
	st.global.u32 	[%rd252+1032], %r785;
	st.global.u32 	[%rd252+1036], %r786;
	st.global.u64 	[%rd252+1536], %rd247;
	st.global.u32 	[%rd252+1544], %r787;
	st.global.u32 	[%rd252+1548], %r788;
	bra.uni 	$L__BB13_131;
$L__BB13_53:
	ld.param.s8 	%rs362, [_ZN3cub18CUB_300001_SM_10006detail10merge_sort26DeviceMergeSortMergeKernelINS2_10policy_hubIN6thrust24THRUST_300001_SM_1000_NS10device_ptrI12KeyValuePairEEE9Policy600ES9_PNS0_8NullTypeES9_SD_j18KeyValueComparatorS8_SC_EEvbT2_T3_T4_PT6_PT7_T5_PSH_SH_NS1_7vsmem_tE_param_0];
	mul.wide.u32 	%rd117, %r2, 4;
	add.s64 	%rd118, %rd2, %rd117;
	ld.global.u32 	%r180, [%rd118];
	ld.global.u32 	%r181, [%rd118+4];
	neg.s32 	%r182, %r177;
	and.b32  	%r183, %r2, %r182;
	shl.b32 	%r75, %r183, 10;
	shl.b32 	%r184, %r177, 9;
	and.b32  	%r76, %r184, -1024;
	sub.s32 	%r185, %r2, %r183;
	shl.b32 	%r186, %r185, 10;
	sub.s32 	%r77, %r180, %r75;
	sub.s32 	%r187, %r181, %r75;
	sub.s32 	%r188, %r175, %r75;
	max.u32 	%r189, %r188, %r76;
	sub.s32 	%r190, %r189, %r76;
	sub.s32 	%r191, %r186, %r77;
	min.u32 	%r78, %r191, %r190;
	setp.eq.s32 	%p18, %r186, -1024;
	selp.b32 	%r192, 1023, 1024, %p18;
	add.s32 	%r193, %r192, %r186;
	sub.s32 	%r194, %r193, %r187;
	or.b32  	%r195, %r2, %r182;
	setp.eq.s32 	%p19, %r195, -1;
	min.u32 	%r196, %r76, %r188;
	selp.b32 	%r197, %r196, %r187, %p19;
	selp.b32 	%r198, %r76, %r194, %p19;
	min.u32 	%r199, %r198, %r190;
	sub.s32 	%r79, %r197, %r77;
	sub.s32 	%r80, %r199, %r78;
	// begin inline asm
	griddepcontrol.wait;
	// end inline asm
	setp.eq.s16 	%p20, %rs362, 0;
	@%p20 bra 	$L__BB13_70;
	cvt.u64.u32 	%rd120, %r75;
	cvt.u64.u32 	%rd121, %r77;
	add.s64 	%rd122, %rd121, %rd120;
	cvt.u64.u32 	%rd123, %r76;
	add.s64 	%rd124, %rd120, %rd123;
	cvt.u64.u32 	%rd125, %r78;
	add.s64 	%rd126, %rd124, %rd125;
	add.s32 	%r81, %r80, %r79;
	setp.ge.s32 	%p21, %r4, %r81;
	cvt.u64.u32 	%rd127, %r4;
	add.s64 	%rd128, %rd122, %rd127;
	shl.b64 	%rd129, %rd128, 4;
	add.s64 	%rd54, %rd3, %rd129;
	sub.s32 	%r201, %r4, %r79;
	cvt.s64.s32 	%rd130, %r201;
	add.s64 	%rd131, %rd126, %rd130;
	shl.b64 	%rd132, %rd131, 4;
	add.s64 	%rd55, %rd3, %rd132;
	@%p21 bra 	$L__BB13_58;
	setp.ge.s32 	%p22, %r4, %r79;
	@%p22 bra 	$L__BB13_57;
	ld.global.u64 	%rd280, [%rd54];
	ld.global.u32 	%r819, [%rd54+8];
	ld.global.u32 	%r207, [%rd54+12];
	bfe.u32 	%r208, %r207, 0, 8;
	cvt.u16.u32 	%rs469, %r208;
	bfe.u32 	%r209, %r207, 8, 8;
	cvt.u16.u32 	%rs468, %r209;
	bfe.u32 	%r210, %r207, 16, 8;
	cvt.u16.u32 	%rs467, %r210;
	bfe.u32 	%r211, %r207, 24, 8;
	cvt.u16.u32 	%rs466, %r211;
	bra.uni 	$L__BB13_58;
$L__BB13_57:
	ld.global.u64 	%rd280, [%rd55];
	ld.global.u32 	%r819, [%rd55+8];
	ld.global.u32 	%r202, [%rd55+12];
	bfe.u32 	%r203, %r202, 0, 8;
	cvt.u16.u32 	%rs469, %r203;
	bfe.u32 	%r204, %r202, 8, 8;
	cvt.u16.u32 	%rs468, %r204;
	bfe.u32 	%r205, %r202, 16, 8;
	cvt.u16.u32 	%rs467, %r205;
	bfe.u32 	%r206, %r202, 24, 8;
	cvt.u16.u32 	%rs466, %r206;
$L__BB13_58:
	add.s32 	%r85, %r4, 256;
	setp.ge.s32 	%p23, %r85, %r81;
	@%p23 bra 	$L__BB13_62;
	setp.lt.s32 	%p24, %r85, %r79;
	@%p24 bra 	$L__BB13_61;
	ld.global.u64 	%rd279, [%rd55+4096];
	ld.global.u32 	%r818, [%rd55+4104];
	ld.global.u32 	%r213, [%rd55+4108];
	bfe.u32 	%r214, %r213, 0, 8;
	cvt.u16.u32 	%rs465, %r214;
	bfe.u32 	%r215, %r213, 8, 8;
	cvt.u16.u32 	%rs464, %r215;
	bfe.u32 	%r216, %r213, 16, 8;
	cvt.u16.u32 	%rs463, %r216;
	bfe.u32 	%r217, %r213, 24, 8;
	cvt.u16.u32 	%rs462, %r217;
	bra.uni 	$L__BB13_62;
$L__BB13_61:
	ld.global.u64 	%rd279, [%rd54+4096];
	ld.global.u32 	%r818, [%rd54+4104];
	ld.global.u32 	%r218, [%rd54+4108];
	bfe.u32 	%r219, %r218, 0, 8;
	cvt.u16.u32 	%rs465, %r219;
	bfe.u32 	%r220, %r218, 8, 8;
	cvt.u16.u32 	%rs464, %r220;
	bfe.u32 	%r221, %r218, 16, 8;
	cvt.u16.u32 	%rs463, %r221;
	bfe.u32 	%r222, %r218, 24, 8;
	cvt.u16.u32 	%rs462, %r222;
$L__BB13_62:
	add.s32 	%r89, %r4, 512;
	setp.ge.s32 	%p25, %r89, %r81;
	@%p25 bra 	$L__BB13_66;
	setp.lt.s32 	%p26, %r89, %r79;
	@%p26 bra 	$L__BB13_65;
	ld.global.u64 	%rd278, [%rd55+8192];
	ld.global.u32 	%r817, [%rd55+8200];
	ld.global.u32 	%r224, [%rd55+8204];
	bfe.u32 	%r225, %r224, 0, 8;
	cvt.u16.u32 	%rs461, %r225;
	bfe.u32 	%r226, %r224, 8, 8;
	cvt.u16.u32 	%rs460, %r226;
	bfe.u32 	%r227, %r224, 16, 8;
	cvt.u16.u32 	%rs459, %r227;
	bfe.u32 	%r228, %r224, 24, 8;
	cvt.u16.u32 	%rs458, %r228;
	bra.uni 	$L__BB13_66;
$L__BB13_65:
	ld.global.u64 	%rd278, [%rd54+8192];
	ld.global.u32 	%r817, [%rd54+8200];
	ld.global.u32 	%r229, [%rd54+8204];
	bfe.u32 	%r230, %r229, 0, 8;
	cvt.u16.u32 	%rs461, %r230;
	bfe.u32 	%r231, %r229, 8, 8;
	cvt.u16.u32 	%rs460, %r231;
	bfe.u32 	%r232, %r229, 16, 8;
	cvt.u16.u32 	%rs459, %r232;
	bfe.u32 	%r233, %r229, 24, 8;
	cvt.u16.u32 	%rs458, %r233;
$L__BB13_66:
	add.s32 	%r93, %r4, 768;
	setp.ge.s32 	%p27, %r93, %r81;
	@%p27 bra 	$L__BB13_86;
	setp.lt.s32 	%p28, %r93, %r79;
	@%p28 bra 	$L__BB13_69;
	ld.global.u64 	%rd277, [%rd55+12288];
	ld.global.u32 	%r816, [%rd55+12296];
	ld.global.u32 	%r235, [%rd55+12300];
	bfe.u32 	%r236, %r235, 0, 8;
	cvt.u16.u32 	%rs457, %r236;
	bfe.u32 	%r237, %r235, 8, 8;
	cvt.u16.u32 	%rs456, %r237;
	bfe.u32 	%r238, %r235, 16, 8;
	cvt.u16.u32 	%rs455, %r238;
	bfe.u32 	%r239, %r235, 24, 8;
	cvt.u16.u32 	%rs454, %r239;
	bra.uni 	$L__BB13_86;
$L__BB13_69:
	ld.global.u64 	%rd277, [%rd54+12288];
	ld.global.u32 	%r816, [%rd54+12296];
	ld.global.u32 	%r240, [%rd54+12300];
	bfe.u32 	%r241, %r240, 0, 8;
	cvt.u16.u32 	%rs457, %r241;
	bfe.u32 	%r242, %r240, 8, 8;
	cvt.u16.u32 	%rs456, %r242;
	bfe.u32 	%r243, %r240, 16, 8;
	cvt.u16.u32 	%rs455, %r243;
	bfe.u32 	%r244, %r240, 24, 8;
	cvt.u16.u32 	%rs454, %r244;
	bra.uni 	$L__BB13_86;
$L__BB13_70:
	cvt.u64.u32 	%rd137, %r75;
	cvt.u64.u32 	%rd138, %r77;
	add.s64 	%rd139, %rd138, %rd137;
	cvt.u64.u32 	%rd140, %r76;
	add.s64 	%rd141, %rd137, %rd140;
	cvt.u64.u32 	%rd142, %r78;
	add.s64 	%rd143, %rd141, %rd142;
	add.s32 	%r96, %r80, %r79;
	setp.ge.s32 	%p29, %r4, %r96;
	cvt.u64.u32 	%rd144, %r4;
	add.s64 	%rd145, %rd139, %rd144;
	shl.b64 	%rd146, %rd145, 4;
	add.s64 	%rd67, %rd1, %rd146;
	sub.s32 	%r246, %r4, %r79;
	cvt.s64.s32 	%rd147, %r246;
	add.s64 	%rd148, %rd143, %rd147;
	shl.b64 	%rd149, %rd148, 4;
	add.s64 	%rd68, %rd1, %rd149;
	@%p29 bra 	$L__BB13_74;
	setp.ge.s32 	%p30, %r4, %r79;
	@%p30 bra 	$L__BB13_73;
	ld.global.u64 	%rd280, [%rd67];
	ld.global.u32 	%r819, [%rd67+8];
	ld.global.u32 	%r252, [%rd67+12];
	bfe.u32 	%r253, %r252, 0, 8;
	cvt.u16.u32 	%rs469, %r253;
	bfe.u32 	%r254, %r252, 8, 8;
	cvt.u16.u32 	%rs468, %r254;
	bfe.u32 	%r255, %r252, 16, 8;
	cvt.u16.u32 	%rs467, %r255;
	bfe.u32 	%r256, %r252, 24, 8;
	cvt.u16.u32 	%rs466, %r256;
	bra.uni 	$L__BB13_74;
$L__BB13_73:
	ld.global.u64 	%rd280, [%rd68];
	ld.global.u32 	%r819, [%rd68+8];
	ld.global.u32 	%r247, [%rd68+12];
	bfe.u32 	%r248, %r247, 0, 8;
	cvt.u16.u32 	%rs469, %r248;
	bfe.u32 	%r249, %r247, 8, 8;
	cvt.u16.u32 	%rs468, %r249;
	bfe.u32 	%r250, %r247, 16, 8;
	cvt.u16.u32 	%rs467, %r250;
	bfe.u32 	%r251, %r247, 24, 8;
	cvt.u16.u32 	%rs466, %r251;
$L__BB13_74:
	add.s32 	%r100, %r4, 256;
	setp.ge.s32 	%p31, %r100, %r96;
	@%p31 bra 	$L__BB13_78;
	setp.lt.s32 	%p32, %r100, %r79;
	@%p32 bra 	$L__BB13_77;
	ld.global.u64 	%rd279, [%rd68+4096];
	ld.global.u32 	%r818, [%rd68+4104];
	ld.global.u32 	%r258, [%rd68+4108];
	bfe.u32 	%r259, %r258, 0, 8;
	cvt.u16.u32 	%rs465, %r259;
	bfe.u32 	%r260, %r258, 8, 8;
	cvt.u16.u32 	%rs464, %r260;
	bfe.u32 	%r261, %r258, 16, 8;
	cvt.u16.u32 	%rs463, %r261;
	bfe.u32 	%r262, %r258, 24, 8;
	cvt.u16.u32 	%rs462, %r262;
	bra.uni 	$L__BB13_78;
$L__BB13_77:
	ld.global.u64 	%rd279, [%rd67+4096];
	ld.global.u32 	%r818, [%rd67+4104];
	ld.global.u32 	%r263, [%rd67+4108];
	bfe.u32 	%r264, %r263, 0, 8;
	cvt.u16.u32 	%rs465, %r264;
	bfe.u32 	%r265, %r263, 8, 8;
	cvt.u16.u32 	%rs464, %r265;
	bfe.u32 	%r266, %r263, 16, 8;
	cvt.u16.u32 	%rs463, %r266;
	bfe.u32 	%r267, %r263, 24, 8;
	cvt.u16.u32 	%rs462, %r267;
$L__BB13_78:
	add.s32 	%r104, %r4, 512;
	setp.ge.s32 	%p33, %r104, %r96;
	@%p33 bra 	$L__BB13_82;
	setp.lt.s32 	%p34, %r104, %r79;
	@%p34 bra 	$L__BB13_81;
	ld.global.u64 	%rd278, [%rd68+8192];
	ld.global.u32 	%r817, [%rd68+8200];
	ld.global.u32 	%r269, [%rd68+8204];
	bfe.u32 	%r270, %r269, 0, 8;
	cvt.u16.u32 	%rs461, %r270;
	bfe.u32 	%r271, %r269, 8, 8;
	cvt.u16.u32 	%rs460, %r271;
	bfe.u32 	%r272, %r269, 16, 8;
	cvt.u16.u32 	%rs459, %r272;
	bfe.u32 	%r273, %r269, 24, 8;
	cvt.u16.u32 	%rs458, %r273;
	bra.uni 	$L__BB13_82;
$L__BB13_81:
	ld.global.u64 	%rd278, [%rd67+8192];
	ld.global.u32 	%r817, [%rd67+8200];
	ld.global.u32 	%r274, [%rd67+8204];
	bfe.u32 	%r275, %r274, 0, 8;
	cvt.u16.u32 	%rs461, %r275;
	bfe.u32 	%r276, %r274, 8, 8;
	cvt.u16.u32 	%rs460, %r276;
	bfe.u32 	%r277, %r274, 16, 8;
	cvt.u16.u32 	%rs459, %r277;
	bfe.u32 	%r278, %r274, 24, 8;
	cvt.u16.u32 	%rs458, %r278;
$L__BB13_82:
	add.s32 	%r108, %r4, 768;
	setp.ge.s32 	%p35, %r108, %r96;
	@%p35 bra 	$L__BB13_86;
	setp.lt.s32 	%p36, %r108, %r79;
	@%p36 bra 	$L__BB13_85;
	ld.global.u64 	%rd277, [%rd68+12288];
	ld.global.u32 	%r816, [%rd68+12296];
	ld.global.u32 	%r280, [%rd68+12300];
	bfe.u32 	%r281, %r280, 0, 8;
	cvt.u16.u32 	%rs457, %r281;
	bfe.u32 	%r282, %r280, 8, 8;
	cvt.u16.u32 	%rs456, %r282;
	bfe.u32 	%r283, %r280, 16, 8;
	cvt.u16.u32 	%rs455, %r283;
	bfe.u32 	%r284, %r280, 24, 8;
	cvt.u16.u32 	%rs454, %r284;
	bra.uni 	$L__BB13_86;
$L__BB13_85:
	ld.global.u64 	%rd277, [%rd67+12288];
	ld.global.u32 	%r816, [%rd67+12296];
	ld.global.u32 	%r285, [%rd67+12300];
	bfe.u32 	%r286, %r285, 0, 8;
	cvt.u16.u32 	%rs457, %r286;
	bfe.u32 	%r287, %r285, 8, 8;
	cvt.u16.u32 	%rs456, %r287;
	bfe.u32 	%r288, %r285, 16, 8;
	cvt.u16.u32 	%rs455, %r288;
	bfe.u32 	%r289, %r285, 24, 8;
	cvt.u16.u32 	%rs454, %r289;
$L__BB13_86:
	shl.b32 	%r290, %r4, 4;
	mov.u32 	%r291, _ZZN3cub18CUB_300001_SM_10006detail10merge_sort26DeviceMergeSortMergeKernelINS2_10policy_hubIN6thrust24THRUST_300001_SM_1000_NS10device_ptrI12KeyValuePairEEE9Policy600ES9_PNS0_8NullTypeES9_SD_j18KeyValueComparatorS8_SC_EEvbT2_T3_T4_PT6_PT7_T5_PSH_SH_NS1_7vsmem_tEE19static_temp_storage;
	add.s32 	%r292, %r291, %r290;
	st.shared.u64 	[%r292], %rd280;
	st.shared.u32 	[%r292+8], %r819;
	cvt.u32.u16 	%r293, %rs466;
	cvt.u32.u16 	%r294, %rs467;
	prmt.b32 	%r295, %r294, %r293, 0x3340U;
	cvt.u32.u16 	%r296, %rs468;
	cvt.u32.u16 	%r297, %rs469;
	prmt.b32 	%r298, %r297, %r296, 0x3340U;
	prmt.b32 	%r299, %r298, %r295, 0x5410U;
	st.shared.u32 	[%r292+12], %r299;
	st.shared.u64 	[%r292+4096], %rd279;
	st.shared.u32 	[%r292+4104], %r818;
	cvt.u32.u16 	%r300, %rs462;
	cvt.u32.u16 	%r301, %rs463;
	prmt.b32 	%r302, %r301, %r300, 0x3340U;
	cvt.u32.u16 	%r303, %rs464;
	cvt.u32.u16 	%r304, %rs465;
	prmt.b32 	%r305, %r304, %r303, 0x3340U;
	prmt.b32 	%r306, %r305, %r302, 0x5410U;
	st.shared.u32 	[%r292+4108], %r306;
	st.shared.u64 	[%r292+8192], %rd278;
	st.shared.u32 	[%r292+8200], %r817;
	cvt.u32.u16 	%r307, %rs458;
	cvt.u32.u16 	%r308, %rs459;
	prmt.b32 	%r309, %r308, %r307, 0x3340U;
	cvt.u32.u16 	%r310, %rs460;
	cvt.u32.u16 	%r311, %rs461;
	prmt.b32 	%r312, %r311, %r310, 0x3340U;
	prmt.b32 	%r313, %r312, %r309, 0x5410U;
	st.shared.u32 	[%r292+8204], %r313;
	st.shared.u64 	[%r292+12288], %rd277;
	st.shared.u32 	[%r292+12296], %r816;
	cvt.u32.u16 	%r314, %rs454;
	cvt.u32.u16 	%r315, %rs455;
	prmt.b32 	%r316, %r315, %r314, 0x3340U;
	cvt.u32.u16 	%r317, %rs456;
	cvt.u32.u16 	%r318, %rs457;
	prmt.b32 	%r319, %r318, %r317, 0x3340U;
	prmt.b32 	%r320, %r319, %r316, 0x5410U;
	st.shared.u32 	[%r292+12300], %r320;
	bar.sync 	0;
	// begin inline asm
	griddepcontrol.launch_dependents;
	// end inline asm
	add.s32 	%r115, %r80, %r79;
	shl.b32 	%r116, %r4, 2;
	min.s32 	%r117, %r116, %r115;
	setp.lt.s32 	%p37, %r117, %r80;
	sub.s32 	%r321, %r117, %r80;
	selp.b32 	%r822, 0, %r321, %p37;
	min.s32 	%r820, %r79, %r117;
	setp.ge.s32 	%p38, %r822, %r820;
	@%p38 bra 	$L__BB13_89;
	add.s32 	%r120, %r117, %r79;
	setp.lt.s32 	%p39, %r1, 64;
	sub.s32 	%r322, 64, %r1;
	mov.b64 	%rd153, -1;
	shl.b64 	%rd154, %rd153, %r322;
	selp.b64 	%rd84, %rd154, -1, %p39;
$L__BB13_88:
	sub.s32 	%r323, %r820, %r822;
	shr.u32 	%r324, %r323, 31;
	add.s32 	%r325, %r323, %r324;
	shr.s32 	%r326, %r325, 1;
	add.s32 	%r327, %r326, %r822;
	shl.b32 	%r328, %r327, 4;
	add.s32 	%r330, %r291, %r328;
	ld.shared.u64 	%rd155, [%r330];
	not.b32 	%r331, %r327;
	add.s32 	%r332, %r120, %r331;
	shl.b32 	%r333, %r332, 4;
	add.s32 	%r334, %r291, %r333;
	ld.shared.u64 	%rd156, [%r334];
	and.b64  	%rd157, %rd156, %rd84;
	and.b64  	%rd158, %rd155, %rd84;
	setp.lt.u64 	%p40, %rd157, %rd158;
	add.s32 	%r335, %r327, 1;
	selp.b32 	%r822, %r822, %r335, %p40;
	selp.b32 	%r820, %r327, %r820, %p40;
	setp.lt.s32 	%p41, %r822, %r820;
	@%p41 bra 	$L__BB13_88;
$L__BB13_89:
	sub.s32 	%r336, %r117, %r822;
	add.s32 	%r126, %r336, %r79;
	shl.b32 	%r337, %r126, 4;
	add.s32 	%r127, %r291, %r337;
	ld.shared.u32 	%r339, [%r127+12];
	bfe.u32 	%r340, %r339, 0, 8;
	cvt.u16.u32 	%rs470, %r340;
	bfe.u32 	%r341, %r339, 8, 8;
	cvt.u16.u32 	%rs471, %r341;
	bfe.u32 	%r342, %r339, 16, 8;
	cvt.u16.u32 	%rs472, %r342;
	bfe.u32 	%r343, %r339, 24, 8;
	cvt.u16.u32 	%rs473, %r343;
	ld.shared.u32 	%r823, [%r127+8];
	ld.shared.u64 	%rd281, [%r127];
	shl.b32 	%r344, %r822, 4;
	add.s32 	%r129, %r291, %r344;
	ld.shared.u32 	%r345, [%r129+12];
	bfe.u32 	%r346, %r345, 0, 8;
	cvt.u16.u32 	%rs482, %r346;
	bfe.u32 	%r347, %r345, 8, 8;
	cvt.u16.u32 	%rs483, %r347;
	bfe.u32 	%r348, %r345, 16, 8;
	cvt.u16.u32 	%rs484, %r348;
	bfe.u32 	%r349, %r345, 24, 8;
	cvt.u16.u32 	%rs485, %r349;
	ld.shared.u32 	%r826, [%r129+8];
	ld.shared.u64 	%rd284, [%r129];
	setp.lt.s32 	%p43, %r1, 64;
	sub.s32 	%r350, 64, %r1;
	mov.b64 	%rd159, -1;
	shl.b64 	%rd160, %rd159, %r350;
	selp.b64 	%rd87, %rd160, -1, %p43;
	setp.ge.s32 	%p44, %r126, %r115;
	mov.pred 	%p118, 0;
	@%p44 bra 	$L__BB13_92;
	setp.ge.s32 	%p46, %r822, %r79;
	mov.pred 	%p118, -1;
	@%p46 bra 	$L__BB13_92;
	and.b64  	%rd161, %rd281, %rd87;
	and.b64  	%rd162, %rd284, %rd87;
	setp.lt.u64 	%p118, %rd161, %rd162;
$L__BB13_92:
	selp.b16 	%rs289, %rs473, %rs485, %p118;
	selp.b16 	%rs290, %rs472, %rs484, %p118;
	selp.b16 	%rs291, %rs471, %rs483, %p118;
	selp.b16 	%rs292, %rs470, %rs482, %p118;
	selp.b32 	%r131, %r823, %r826, %p118;
	selp.b64 	%rd88, %rd281, %rd284, %p118;
	selp.u32 	%r351, 1, 0, %p118;
	add.s32 	%r132, %r126, %r351;
	not.pred 	%p47, %p118;
	selp.u32 	%r352, 1, 0, %p47;
	add.s32 	%r133, %r822, %r352;
	@%p47 bra 	$L__BB13_94;
	ld.shared.u64 	%rd281, [%r127+16];
	ld.shared.u32 	%r823, [%r127+24];
	ld.shared.u32 	%r358, [%r127+28];
	bfe.u32 	%r359, %r358, 0, 8;
	cvt.u16.u32 	%rs470, %r359;
	bfe.u32 	%r360, %r358, 8, 8;
	cvt.u16.u32 	%rs471, %r360;
	bfe.u32 	%r361, %r358, 16, 8;
	cvt.u16.u32 	%rs472, %r361;
	bfe.u32 	%r362, %r358, 24, 8;
	cvt.u16.u32 	%rs473, %r362;
	bra.uni 	$L__BB13_95;
$L__BB13_94:
	ld.shared.u64 	%rd284, [%r129+16];
	ld.shared.u32 	%r826, [%r129+24];
	ld.shared.u32 	%r353, [%r129+28];
	bfe.u32 	%r354, %r353, 0, 8;
	cvt.u16.u32 	%rs482, %r354;
	bfe.u32 	%r355, %r353, 8, 8;
	cvt.u16.u32 	%rs483, %r355;
	bfe.u32 	%r356, %r353, 16, 8;
	cvt.u16.u32 	%rs484, %r356;
	bfe.u32 	%r357, %r353, 24, 8;
	cvt.u16.u32 	%rs485, %r357;
$L__BB13_95:
	setp.ge.s32 	%p49, %r132, %r115;
	mov.pred 	%p119, 0;
	@%p49 bra 	$L__BB13_98;
	setp.ge.s32 	%p51, %r133, %r79;
	mov.pred 	%p119, -1;
	@%p51 bra 	$L__BB13_98;
	and.b64  	%rd163, %rd281, %rd87;
	and.b64  	%rd164, %rd284, %rd87;
	setp.lt.u64 	%p119, %rd163, %rd164;
$L__BB13_98:
	selp.b16 	%rs309, %rs473, %rs485, %p119;
	selp.b16 	%rs310, %rs472, %rs484, %p119;
	selp.b16 	%rs311, %rs471, %rs483, %p119;
	selp.b16 	%rs312, %rs470, %rs482, %p119;
	selp.b32 	%r138, %r823, %r826, %p119;
	selp.b64 	%rd93, %rd281, %rd284, %p119;
	selp.u32 	%r363, 1, 0, %p119;
	add.s32 	%r139, %r132, %r363;
	not.pred 	%p52, %p119;
	selp.u32 	%r364, 1, 0, %p52;
	add.s32 	%r140, %r133, %r364;
	@%p119 bra 	$L__BB13_100;
	shl.b32 	%r365, %r140, 4;
	mov.u32 	%r366, _ZZN3cub18CUB_300001_SM_10006detail10merge_sort26DeviceMergeSortMergeKernelINS2_10policy_hubIN6thrust24THRUST_300001_SM_1000_NS10device_ptrI12KeyValuePairEEE9Policy600ES9_PNS0_8NullTypeES9_SD_j18KeyValueComparatorS8_SC_EEvbT2_T3_T4_PT6_PT7_T5_PSH_SH_NS1_7vsmem_tEE19static_temp_storage;
	add.s32 	%r367, %r366, %r365;
	ld.shared.u64 	%rd284, [%r367];
	ld.shared.u32 	%r826, [%r367+8];
	ld.shared.u32 	%r368, [%r367+12];
	bfe.u32 	%r369, %r368, 0, 8;
	cvt.u16.u32 	%rs482, %r369;
	bfe.u32 	%r370, %r368, 8, 8;
	cvt.u16.u32 	%rs483, %r370;
	bfe.u32 	%r371, %r368, 16, 8;
	cvt.u16.u32 	%rs484, %r371;
	bfe.u32 	%r372, %r368, 24, 8;
	cvt.u16.u32 	%rs485, %r372;
	bra.uni 	$L__BB13_101;
$L__BB13_100:
	shl.b32 	%r373, %r139, 4;
	mov.u32 	%r374, _ZZN3cub18CUB_300001_SM_10006detail10merge_sort26DeviceMergeSortMergeKernelINS2_10policy_hubIN6thrust24THRUST_300001_SM_1000_NS10device_ptrI12KeyValuePairEEE9Policy600ES9_PNS0_8NullTypeES9_SD_j18KeyValueComparatorS8_SC_EEvbT2_T3_T4_PT6_PT7_T5_PSH_SH_NS1_7vsmem_tEE19static_temp_storage;
	add.s32 	%r375, %r374, %r373;
	ld.shared.u64 	%rd281, [%r375];
	ld.shared.u32 	%r823, [%r375+8];
	ld.shared.u32 	%r376, [%r375+12];
	bfe.u32 	%r377, %r376, 0, 8;
	cvt.u16.u32 	%rs470, %r377;
	bfe.u32 	%r378, %r376, 8, 8;
	cvt.u16.u32 	%rs471, %r378;
	bfe.u32 	%r379, %r376, 16, 8;
	cvt.u16.u32 	%rs472, %r379;
	bfe.u32 	%r380, %r376, 24, 8;
	cvt.u16.u32 	%rs473, %r380;
$L__BB13_101:
	setp.ge.s32 	%p54, %r139, %r115;
	mov.pred 	%p120, 0;
	@%p54 bra 	$L__BB13_104;
	setp.ge.s32 	%p56, %r140, %r79;
	mov.pred 	%p120, -1;
	@%p56 bra 	$L__BB13_104;
	setp.lt.s32 	%p57, %r1, 64;
	sub.s32 	%r381, 64, %r1;
	mov.b64 	%rd165, -1;
	shl.b64 	%rd166, %rd165, %r381;
	selp.b64 	%rd167, %rd166, -1, %p57;
	and.b64  	%rd168, %rd281, %rd167;
	and.b64  	%rd169, %rd284, %rd167;
	setp.lt.u64 	%p120, %rd168, %rd169;
$L__BB13_104:
	selp.b16 	%rs329, %rs473, %rs485, %p120;
	selp.b16 	%rs330, %rs472, %rs484, %p120;
	selp.b16 	%rs331, %rs471, %rs483, %p120;
	selp.b16 	%rs332, %rs470, %rs482, %p120;
	selp.b32 	%r145, %r823, %r826, %p120;
	selp.b64 	%rd98, %rd281, %rd284, %p120;
	selp.u32 	%r382, 1, 0, %p120;
	add.s32 	%r146, %r139, %r382;
	not.pred 	%p58, %p120;
	selp.u32 	%r383, 1, 0, %p58;
	add.s32 	%r147, %r140, %r383;
	@%p120 bra 	$L__BB13_106;
	shl.b32 	%r384, %r147, 4;
	mov.u32 	%r385, _ZZN3cub18CUB_300001_SM_10006detail10merge_sort26DeviceMergeSortMergeKernelINS2_10policy_hubIN6thrust24THRUST_300001_SM_1000_NS10device_ptrI12KeyValuePairEEE9Policy600ES9_PNS0_8NullTypeES9_SD_j18KeyValueComparatorS8_SC_EEvbT2_T3_T4_PT6_PT7_T5_PSH_SH_NS1_7vsmem_tEE19static_temp_storage;
	add.s32 	%r386, %r385, %r384;
	ld.shared.u64 	%rd284, [%r386];
	ld.shared.u32 	%r826, [%r386+8];
	ld.shared.u32 	%r387, [%r386+12];
	bfe.u32 	%r388, %r387, 0, 8;
	cvt.u16.u32 	%rs482, %r388;
	bfe.u32 	%r389, %r387, 8, 8;
	cvt.u16.u32 	%rs483, %r389;
	bfe.u32 	%r390, %r387, 16, 8;
	cvt.u16.u32 	%rs484, %r390;
	bfe.u32 	%r391, %r387, 24, 8;
	cvt.u16.u32 	%rs485, %r391;
	bra.uni 	$L__BB13_107;
$L__BB13_106:
	shl.b32 	%r392, %r146, 4;
	mov.u32 	%r393, _ZZN3cub18CUB_300001_SM_10006detail10merge_sort26DeviceMergeSortMergeKernelINS2_10policy_hubIN6thrust24THRUST_300001_SM_1000_NS10device_ptrI12KeyValuePairEEE9Policy600ES9_PNS0_8NullTypeES9_SD_j18KeyValueComparatorS8_SC_EEvbT2_T3_T4_PT6_PT7_T5_PSH_SH_NS1_7vsmem_tEE19static_temp_storage;
	add.s32 	%r394, %r393, %r392;
	ld.shared.u64 	%rd281, [%r394];
	ld.shared.u32 	%r823, [%r394+8];
	ld.shared.u32 	%r395, [%r394+12];
	bfe.u32 	%r396, %r395, 0, 8;
	cvt.u16.u32 	%rs470, %r396;
	bfe.u32 	%r397, %r395, 8, 8;
	cvt.u16.u32 	%rs471, %r397;
	bfe.u32 	%r398, %r395, 16, 8;
	cvt.u16.u32 	%rs472, %r398;
	bfe.u32 	%r399, %r395, 24, 8;
	cvt.u16.u32 	%rs473, %r399;
$L__BB13_107:
	setp.ge.s32 	%p60, %r146, %r115;
	mov.pred 	%p121, 0;
	@%p60 bra 	$L__BB13_110;
	setp.ge.s32 	%p62, %r147, %r79;
	mov.pred 	%p121, -1;
	@%p62 bra 	$L__BB13_110;
	setp.lt.s32 	%p63, %r1, 64;
	sub.s32 	%r400, 64, %r1;
	mov.b64 	%rd170, -1;
	shl.b64 	%rd171, %rd170, %r400;
	selp.b64 	%rd172, %rd171, -1, %p63;
	and.b64  	%rd173, %rd281, %rd172;
	and.b64  	%rd174, %rd284, %rd172;
	setp.lt.u64 	%p121, %rd173, %rd174;
$L__BB13_110:
	ld.param.s8 	%rs363, [_ZN3cub18CUB_300001_SM_10006detail10merge_sort26DeviceMergeSortMergeKernelINS2_10policy_hubIN6thrust24THRUST_300001_SM_1000_NS10device_ptrI12KeyValuePairEEE9Policy600ES9_PNS0_8NullTypeES9_SD_j18KeyValueComparatorS8_SC_EEvbT2_T3_T4_PT6_PT7_T5_PSH_SH_NS1_7vsmem_tE_param_0];
	setp.eq.s16 	%p64, %rs363, 0;
	selp.b16 	%rs349, %rs473, %rs485, %p121;
	selp.b16 	%rs350, %rs472, %rs484, %p121;
	selp.b16 	%rs351, %rs471, %rs483, %p121;
	selp.b16 	%rs352, %rs470, %rs482, %p121;
	selp.b32 	%r152, %r823, %r826, %p121;
	selp.b64 	%rd103, %rd281, %rd284, %p121;
	bar.sync 	0;
	@%p64 bra 	$L__BB13_121;
	// begin inline asm
	mov.u32 %r401, %laneid;
	// end inline asm
	and.b32  	%r153, %r116, 3968;
	shl.b32 	%r402, %r401, 2;
	add.s32 	%r403, %r402, %r153;
	shl.b32 	%r404, %r403, 4;
	mov.u32 	%r405, _ZZN3cub18CUB_300001_SM_10006detail10merge_sort26DeviceMergeSortMergeKernelINS2_10policy_hubIN6thrust24THRUST_300001_SM_1000_NS10device_ptrI12KeyValuePairEEE9Policy600ES9_PNS0_8NullTypeES9_SD_j18KeyValueComparatorS8_SC_EEvbT2_T3_T4_PT6_PT7_T5_PSH_SH_NS1_7vsmem_tEE19static_temp_storage;
	add.s32 	%r406, %r405, %r404;
	st.shared.u64 	[%r406], %rd88;
	st.shared.u32 	[%r406+8], %r131;
	cvt.u32.u16 	%r407, %rs289;
	cvt.u32.u16 	%r408, %rs290;
	prmt.b32 	%r409, %r408, %r407, 0x3340U;
	cvt.u32.u16 	%r410, %rs291;
	cvt.u32.u16 	%r411, %rs292;
	prmt.b32 	%r412, %r411, %r410, 0x3340U;
	prmt.b32 	%r413, %r412, %r409, 0x5410U;
	st.shared.u32 	[%r406+12], %r413;
	st.shared.u64 	[%r406+16], %rd93;
	st.shared.u32 	[%r406+24], %r138;
	cvt.u32.u16 	%r414, %rs309;
	cvt.u32.u16 	%r415, %rs310;
	prmt.b32 	%r416, %r415, %r414, 0x3340U;
	cvt.u32.u16 	%r417, %rs311;
	cvt.u32.u16 	%r418, %rs312;
	prmt.b32 	%r419, %r418, %r417, 0x3340U;
	prmt.b32 	%r420, %r419, %r416, 0x5410U;
	st.shared.u32 	[%r406+28], %r420;
	st.shared.u64 	[%r406+32], %rd98;
	st.shared.u32 	[%r406+40], %r145;
	cvt.u32.u16 	%r421, %rs329;
	cvt.u32.u16 	%r422, %rs330;
	prmt.b32 	%r423, %r422, %r421, 0x3340U;
	cvt.u32.u16 	%r424, %rs331;
	cvt.u32.u16 	%r425, %rs332;
	prmt.b32 	%r426, %r425, %r424, 0x3340U;
	prmt.b32 	%r427, %r426, %r423, 0x5410U;
	st.shared.u32 	[%r406+44], %r427;
	st.shared.u64 	[%r406+48], %rd103;
	st.shared.u32 	[%r406+56], %r152;
	cvt.u32.u16 	%r428, %rs349;
	cvt.u32.u16 	%r429, %rs350;
	prmt.b32 	%r430, %r429, %r428, 0x3340U;
	cvt.u32.u16 	%r431, %rs351;
	cvt.u32.u16 	%r432, %rs352;
	prmt.b32 	%r433, %r432, %r431, 0x3340U;
	prmt.b32 	%r434, %r433, %r430, 0x5410U;
	st.shared.u32 	[%r406+60], %r434;
	bar.warp.sync 	-1;
	mad.lo.s32 	%r435, %r401, -48, %r406;
	ld.shared.u64 	%rd104, [%r435];
	ld.shared.u32 	%r154, [%r435+8];
	ld.shared.u32 	%r155, [%r435+12];
	ld.shared.u64 	%rd105, [%r435+512];
	ld.shared.u32 	%r156, [%r435+520];
	ld.shared.u32 	%r157, [%r435+524];
	ld.shared.u64 	%rd106, [%r435+1024];
	ld.shared.u32 	%r158, [%r435+1032];
	ld.shared.u32 	%r159, [%r435+1036];
	ld.shared.u64 	%rd107, [%r435+1536];
	ld.shared.u32 	%r160, [%r435+1544];
	ld.shared.u32 	%r161, [%r435+1548];
	setp.ne.s32 	%p65, %r4, 0;
	@%p65 bra 	$L__BB13_113;
	st.volatile.shared.u32 	[_ZZN3cub18CUB_300001_SM_10006detail10merge_sort26DeviceMergeSortMergeKernelINS2_10policy_hubIN6thrust24THRUST_300001_SM_1000_NS10device_ptrI12KeyValuePairEEE9Policy600ES9_PNS0_8NullTypeES9_SD_j18KeyValueComparatorS8_SC_EEvbT2_T3_T4_PT6_PT7_T5_PSH_SH_NS1_7vsmem_tEE19static_temp_storage+16384], %r115;
$L__BB13_113:
	ld.param.u64 	%rd253, [_ZN3cub18CUB_300001_SM_10006detail10merge_sort26DeviceMergeSortMergeKernelINS2_10policy_hubIN6thrust24THRUST_300001_SM_1000_NS10device_ptrI12KeyValuePairEEE9Policy600ES9_PNS0_8NullTypeES9_SD_j18KeyValueComparatorS8_SC_EEvbT2_T3_T4_PT6_PT7_T5_PSH_SH_NS1_7vsmem_tE_param_4];
	bar.sync 	0;
	ld.volatile.shared.u32 	%r162, [_ZZN3cub18CUB_300001_SM_10006detail10merge_sort26DeviceMergeSortMergeKernelINS2_10policy_hubIN6thrust24THRUST_300001_SM_1000_NS10device_ptrI12KeyValuePairEEE9Policy600ES9_PNS0_8NullTypeES9_SD_j18KeyValueComparatorS8_SC_EEvbT2_T3_T4_PT6_PT7_T5_PSH_SH_NS1_7vsmem_tEE19static_temp_storage+16384];
	and.b32  	%r436, %r4, 31;
	add.s32 	%r163, %r153, %r436;
	setp.ge.s32 	%p66, %r163, %r162;
	cvt.u64.u32 	%rd175, %r163;
	cvt.u64.u32 	%rd176, %r3;
	add.s64 	%rd177, %rd175, %rd176;
	cvta.to.global.u64 	%rd178, %rd253;
	shl.b64 	%rd179, %rd177, 4;
	add.s64 	%rd108, %rd178, %rd179;
	@%p66 bra 	$L__BB13_115;
	st.global.u64 	[%rd108], %rd104;
	st.global.u32 	[%rd108+8], %r154;
	st.global.u32 	[%rd108+12], %r155;
$L__BB13_115:
	add.s32 	%r437, %r163, 32;
	setp.ge.s32 	%p67, %r437, %r162;
	@%p67 bra 	$L__BB13_117;
	st.global.u64 	[%rd108+512], %rd105;
	st.global.u32 	[%rd108+520], %r156;
	st.global.u32 	[%rd108+524], %r157;
$L__BB13_117:
	add.s32 	%r438, %r163, 64;
	setp.ge.s32 	%p68, %r438, %r162;
	@%p68 bra 	$L__BB13_119;
	st.global.u64 	[%rd108+1024], %rd106;
	st.global.u32 	[%rd108+1032], %r158;
	st.global.u32 	[%rd108+1036], %r159;
$L__BB13_119:
	add.s32 	%r439, %r163, 96;
	setp.ge.s32 	%p69, %r439, %r162;
	@%p69 bra 	$L__BB13_131;
	st.global.u64 	[%rd108+1536], %rd107;
	st.global.u32 	[%rd108+1544], %r160;
	st.global.u32 	[%rd108+1548], %r161;
	bra.uni 	$L__BB13_131;
$L__BB13_121:
	// begin inline asm
	mov.u32 %r440, %laneid;
	// end inline asm
	and.b32  	%r164, %r116, 3968;
	shl.b32 	%r441, %r440, 2;
	add.s32 	%r442, %r441, %r164;
	shl.b32 	%r443, %r442, 4;
	mov.u32 	%r444, _ZZN3cub18CUB_300001_SM_10006detail10merge_sort26DeviceMergeSortMergeKernelINS2_10policy_hubIN6thrust24THRUST_300001_SM_1000_NS10device_ptrI12KeyValuePairEEE9Policy600ES9_PNS0_8NullTypeES9_SD_j18KeyValueComparatorS8_SC_EEvbT2_T3_T4_PT6_PT7_T5_PSH_SH_NS1_7vsmem_tEE19static_temp_storage;
	add.s32 	%r445, %r444, %r443;
	st.shared.u64 	[%r445], %rd88;
	st.shared.u32 	[%r445+8], %r131;
	cvt.u32.u16 	%r446, %rs289;
	cvt.u32.u16 	%r447, %rs290;
	prmt.b32 	%r448, %r447, %r446, 0x3340U;
	cvt.u32.u16 	%r449, %rs291;
	cvt.u32.u16 	%r450, %rs292;
	prmt.b32 	%r451, %r450, %r449, 0x3340U;
	prmt.b32 	%r452, %r451, %r448, 0x5410U;
	st.shared.u32 	[%r445+12], %r452;
	st.shared.u64 	[%r445+16], %rd93;
	st.shared.u32 	[%r445+24], %r138;
	cvt.u32.u16 	%r453, %rs309;
	cvt.u32.u16 	%r454, %rs310;
	prmt.b32 	%r455, %r454, %r453, 0x3340U;
	cvt.u32.u16 	%r456, %rs311;
	cvt.u32.u16 	%r457, %rs312;
	prmt.b32 	%r458, %r457, %r456, 0x3340U;
	prmt.b32 	%r459, %r458, %r455, 0x5410U;
	st.shared.u32 	[%r445+28], %r459;
	st.shared.u64 	[%r445+32], %rd98;
	st.shared.u32 	[%r445+40], %r145;
	cvt.u32.u16 	%r460, %rs329;
	cvt.u32.u16 	%r461, %rs330;
	prmt.b32 	%r462, %r461, %r460, 0x3340U;
	cvt.u32.u16 	%r463, %rs331;
	cvt.u32.u16 	%r464, %rs332;
	prmt.b32 	%r465, %r464, %r463, 0x3340U;
	prmt.b32 	%r466, %r465, %r462, 0x5410U;
	st.shared.u32 	[%r445+44], %r466;
	st.shared.u64 	[%r445+48], %rd103;
	st.shared.u32 	[%r445+56], %r152;
	cvt.u32.u16 	%r467, %rs349;
	cvt.u32.u16 	%r468, %rs350;
	prmt.b32 	%r469, %r468, %r467, 0x3340U;
	cvt.u32.u16 	%r470, %rs351;
	cvt.u32.u16 	%r471, %rs352;
	prmt.b32 	%r472, %r471, %r470, 0x3340U;
	prmt.b32 	%r473, %r472, %r469, 0x5410U;
	st.shared.u32 	[%r445+60], %r473;
	bar.warp.sync 	-1;
	mad.lo.s32 	%r474, %r440, -48, %r445;
	ld.shared.u64 	%rd109, [%r474];
	ld.shared.u32 	%r165, [%r474+8];
	ld.shared.u32 	%r166, [%r474+12];
	ld.shared.u64 	%rd110, [%r474+512];
	ld.shared.u32 	%r167, [%r474+520];
	ld.shared.u32 	%r168, [%r474+524];
	ld.shared.u64 	%rd111, [%r474+1024];
	ld.shared.u32 	%r169, [%r474+1032];
	ld.shared.u32 	%r170, [%r474+1036];
	ld.shared.u64 	%rd112, [%r474+1536];
	ld.shared.u32 	%r171, [%r474+1544];
	ld.shared.u32 	%r172, [%r474+1548];
	setp.ne.s32 	%p70, %r4, 0;
	@%p70 bra 	$L__BB13_123;
	st.volatile.shared.u32 	[_ZZN3cub18CUB_300001_SM_10006detail10merge_sort26DeviceMergeSortMergeKernelINS2_10policy_hubIN6thrust24THRUST_300001_SM_1000_NS10device_ptrI12KeyValuePairEEE9Policy600ES9_PNS0_8NullTypeES9_SD_j18KeyValueComparatorS8_SC_EEvbT2_T3_T4_PT6_PT7_T5_PSH_SH_NS1_7vsmem_tEE19static_temp_storage+16384], %r115;
$L__BB13_123:
	bar.sync 	0;
	ld.volatile.shared.u32 	%r173, [_ZZN3cub18CUB_300001_SM_10006detail10merge_sort26DeviceMergeSortMergeKernelINS2_10policy_hubIN6thrust24THRUST_300001_SM_1000_NS10device_ptrI12KeyValuePairEEE9Policy600ES9_PNS0_8NullTypeES9_SD_j18KeyValueComparatorS8_SC_EEvbT2_T3_T4_PT6_PT7_T5_PSH_SH_NS1_7vsmem_tEE19static_temp_storage+16384];
	and.b32  	%r475, %r4, 31;
	cvt.u64.u32 	%rd180, %r164;
	add.s32 	%r174, %r164, %r475;
	add.s32 	%r476, %r475, %r3;
	cvt.u64.u32 	%rd181, %r476;
	add.s64 	%rd182, %rd181, %rd180;
	setp.ge.s32 	%p71, %r174, %r173;
	shl.b64 	%rd183, %rd182, 4;
	add.s64 	%rd113, %rd3, %rd183;
	@%p71 bra 	$L__BB13_125;
	st.global.u64 	[%rd113], %rd109;
	st.global.u32 	[%rd113+8], %r165;
	st.global.u32 	[%rd113+12], %r166;
$L__BB13_125:
	add.s32 	%r477, %r174, 32;
	setp.ge.s32 	%p72, %r477, %r173;
	@%p72 bra 	$L__BB13_127;
	st.global.u64 	[%rd113+512], %rd110;
	st.global.u32 	[%rd113+520], %r167;
	st.global.u32 	[%rd113+524], %r168;
$L__BB13_127:
	add.s32 	%r478, %r174, 64;
	setp.ge.s32 	%p73, %r478, %r173;
	@%p73 bra 	$L__BB13_129;
	st.global.u64 	[%rd113+1024], %rd111;
	st.global.u32 	[%rd113+1032], %r169;
	st.global.u32 	[%rd113+1036], %r170;
$L__BB13_129:
	add.s32 	%r479, %r174, 96;
	setp.ge.s32 	%p74, %r479, %r173;
	@%p74 bra 	$L__BB13_131;
	st.global.u64 	[%rd113+1536], %rd112;
	st.global.u32 	[%rd113+1544], %r171;
	st.global.u32 	[%rd113+1548], %r172;
$L__BB13_131:
	ret;

}
	// .globl	_ZN3cub18CUB_300001_SM_10006detail10merge_sort30DeviceMergeSortBlockSortKernelINS2_10policy_hubIN6thrust24THRUST_300001_SM_1000_NS10device_ptrI12KeyValuePairEEE9Policy600ES9_PNS0_8NullTypeES9_SD_m18KeyValueComparatorS8_SC_EEvbT0_T1_T2_T3_T4_PT6_PT7_T5_NS1_7vsmem_tE
.visible .entry _ZN3cub18CUB_300001_SM_10006detail10merge_sort30DeviceMergeSortBlockSortKernelINS2_10policy_hubIN6thrust24THRUST_300001_SM_1000_NS10device_ptrI12KeyValuePairEEE9Policy600ES9_PNS0_8NullTypeES9_SD_m18KeyValueComparatorS8_SC_EEvbT0_T1_T2_T3_T4_PT6_PT7_T5_NS1_7vsmem_tE(
	.param .u8 _ZN3cub18CUB_300001_SM_10006detail10merge_sort30DeviceMergeSortBlockSortKernelINS2_10policy_hubIN6thrust24THRUST_300001_SM_1000_NS10device_ptrI12KeyValuePairEEE9Policy600ES9_PNS0_8NullTypeES9_SD_m18KeyValueComparatorS8_SC_EEvbT0_T1_T2_T3_T4_PT6_PT7_T5_NS1_7vsmem_tE_param_0,
	.param .align 8 .b8 _ZN3cub18CUB_300001_SM_10006detail10merge_sort30DeviceMergeSortBlockSortKernelINS2_10policy_hubIN6thrust24THRUST_300001_SM_1000_NS10device_ptrI12KeyValuePairEEE9Policy600ES9_PNS0_8NullTypeES9_SD_m18KeyValueComparatorS8_SC_EEvbT0_T1_T2_T3_T4_PT6_PT7_T5_NS1_7vsmem_tE_param_1[8],
	.param .u64 .ptr .align 1 _ZN3cub18CUB_300001_SM_10006detail10merge_sort30DeviceMergeSortBlockSortKernelINS2_10policy_hubIN6thrust24THRUST_300001_SM_1000_NS10device_ptrI12KeyValuePairEEE9Policy600ES9_PNS0_8NullTypeES9_SD_m18KeyValueComparatorS8_SC_EEvbT0_T1_T2_T3_T4_PT6_PT7_T5_NS1_7vsmem_tE_param_2,
	.param .align 8 .b8 _ZN3cub18CUB_300001_SM_10006detail10merge_sort30DeviceMergeSortBlockSortKernelINS2_10policy_hubIN6thrust24THRUST_300001_SM_1000_NS10device_ptrI12KeyValuePairEEE9Policy600ES9_PNS0_8NullTypeES9_SD_m18KeyValueComparatorS8_SC_EEvbT0_T1_T2_T3_T4_PT6_PT7_T5_NS1_7vsmem_tE_param_3[8],
	.param .u64 .ptr .align 1 _ZN3cub18CUB_300001_SM_10006detail10merge_sort30DeviceMergeSortBlockSortKernelINS2_10policy_hubIN6thrust24THRUST_300001_SM_1000_NS10device_ptrI12KeyValuePairEEE9Policy600ES9_PNS0_8NullTypeES9_SD_m18KeyValueComparatorS8_SC_EEvbT0_T1_T2_T3_T4_PT6_PT7_T5_NS1_7vsmem_tE_param_4,
	.param .u64 _ZN3cub18CUB_300001_SM_10006detail10merge_sort30DeviceMergeSortBlockSortKernelINS2_10policy_hubIN6thrust24THRUST_300001_SM_1000_NS10device_ptrI12KeyValuePairEEE9Policy600ES9_PNS0_8NullTypeES9_SD_m18KeyValueComparatorS8_SC_EEvbT0_T1_T2_T3_T4_PT6_PT7_T5_NS1_7vsmem_tE_param_5,
	.param .u64 .ptr .align 1 _ZN3cub18CUB_300001_SM_10006detail10merge_sort30DeviceMergeSortBlockSortKernelINS2_10policy_hubIN6thrust24THRUST_300001_SM_1000_NS10device_ptrI12KeyValuePairEEE9Policy600ES9_PNS0_8NullTypeES9_SD_m18KeyValueComparatorS8_SC_EEvbT0_T1_T2_T3_T4_PT6_PT7_T5_NS1_7vsmem_tE_param_6,
	.param .u64 .ptr .align 1 _ZN3cub18CUB_300001_SM_10006detail10merge_sort30DeviceMergeSortBlockSortKernelINS2_10policy_hubIN6thrust24THRUST_300001_SM_1000_NS10device_ptrI12KeyValuePairEEE9Policy600ES9_PNS0_8NullTypeES9_SD_m18KeyValueComparatorS8_SC_EEvbT0_T1_T2_T3_T4_PT6_PT7_T5_NS1_7vsmem_tE_param_7,
	.param .align 4 .b8 _ZN3cub18CUB_300001_SM_10006detail10merge_sort30DeviceMergeSortBlockSortKernelINS2_10policy_hubIN6thrust24THRUST_300001_SM_1000_NS10device_ptrI12KeyValuePairEEE9Policy600ES9_PNS0_8NullTypeES9_SD_m18KeyValueComparatorS8_SC_EEvbT0_T1_T2_T3_T4_PT6_PT7_T5_NS1_7vsmem_tE_param_8[4],
	.param .align 8 .b8 _ZN3cub18CUB_300001_SM_10006detail10merge_sort30DeviceMergeSortBlockSortKernelINS2_10policy_hubIN6thrust24THRUST_300001_SM_1000_NS10device_ptrI12KeyValuePairEEE9Policy600ES9_PNS0_8NullTypeES9_SD_m18KeyValueComparatorS8_SC_EEvbT0_T1_T2_T3_T4_PT6_PT7_T5_NS1_7vsmem_tE_param_9[8]
)
.maxntid 256
{
	.reg .pred 	%p<120>;
	.reg .b16 	%rs<592>;
	.reg .b32 	%r<773>;
	.reg .b64 	%rd<302>;
	// demoted variable
	.shared .align 16 .b8 _ZZN3cub18CUB_300001_SM_10006detail10merge_sort30DeviceMergeSortBlockSortKernelINS2_10policy_hubIN6thrust24THRUST_300001_SM_1000_NS10device_ptrI12KeyValuePairEEE9Policy600ES9_PNS0_8NullTypeES9_SD_m18KeyValueComparatorS8_SC_EEvbT0_T1_T2_T3_T4_PT6_PT7_T5_NS1_7vsmem_tEE19static_temp_storage[16400];
	ld.param.u32 	%r1, [_ZN3cub18CUB_300001_SM_10006detail10merge_sort30DeviceMergeSortBlockSortKernelINS2_10policy_hubIN6thrust24THRUST_300001_SM_1000_NS10device_ptrI12KeyValuePairEEE9Policy600ES9_PNS0_8NullTypeES9_SD_m18KeyValueComparatorS8_SC_EEvbT0_T1_T2_T3_T4_PT6_PT7_T5_NS1_7vsmem_tE_param_8];
	ld.param.u64 	%rd112, [_ZN3cub18CUB_300001_SM_10006detail10merge_sort30DeviceMergeSortBlockSortKernelINS2_10policy_hubIN6thrust24THRUST_300001_SM_1000_NS10device_ptrI12KeyValuePairEEE9Policy600ES9_PNS0_8NullTypeES9_SD_m18KeyValueComparatorS8_SC_EEvbT0_T1_T2_T3_T4_PT6_PT7_T5_NS1_7vsmem_tE_param_3];
	ld.param.u64 	%rd113, [_ZN3cub18CUB_300001_SM_10006detail10merge_sort30DeviceMergeSortBlockSortKernelINS2_10policy_hubIN6thrust24THRUST_300001_SM_1000_NS10device_ptrI12KeyValuePairEEE9Policy600ES9_PNS0_8NullTypeES9_SD_m18KeyValueComparatorS8_SC_EEvbT0_T1_T2_T3_T4_PT6_PT7_T5_NS1_7vsmem_tE_param_1];
	ld.param.u64 	%rd110, [_ZN3cub18CUB_300001_SM_10006detail10merge_sort30DeviceMergeSortBlockSortKernelINS2_10policy_hubIN6thrust24THRUST_300001_SM_1000_NS10device_ptrI12KeyValuePairEEE9Policy600ES9_PNS0_8NullTypeES9_SD_m18KeyValueComparatorS8_SC_EEvbT0_T1_T2_T3_T4_PT6_PT7_T5_NS1_7vsmem_tE_param_5];
	cvta.to.global.u64 	%rd1, %rd113;
	cvta.to.global.u64 	%rd2, %rd112;
	mov.u32 	%r174, %ctaid.x;
	cvt.u64.u32 	%rd114, %r174;
	mov.u32 	%r175, %nctaid.x;
	cvt.u64.u32 	%rd115, %r175;
	mul.wide.u32 	%rd3, %r174, 1024;
	add.s64 	%rd116, %rd115, -1;
	setp.le.u64 	%p17, %rd116, %rd114;
	@%p17 bra 	$L__BB14_42;
	// begin inline asm
	griddepcontrol.wait;
	// end inline asm
	mov.u32 	%r468, %tid.x;
	and.b32  	%r469, %r468, 31;
	shl.b32 	%r470, %r468, 2;
	and.b32  	%r471, %r470, 3968;
	or.b32  	%r472, %r471, %r469;
	cvt.u64.u32 	%rd189, %r472;
	add.s64 	%rd191, %rd3, %rd189;
	shl.b64 	%rd192, %rd191, 4;
	add.s64 	%rd193, %rd1, %rd192;
	ld.global.u64 	%rd194, [%rd193];
	ld.global.u32 	%r474, [%rd193+8];
	ld.global.u32 	%r475, [%rd193+12];
	ld.global.u64 	%rd195, [%rd193+512];
	ld.global.u32 	%r476, [%rd193+520];
	ld.global.u32 	%r477, [%rd193+524];
	ld.global.u64 	%rd196, [%rd193+1024];
	ld.global.u32 	%r478, [%rd193+1032];
	ld.global.u32 	%r479, [%rd193+1036];
	ld.global.u64 	%rd197, [%rd193+1536];
	ld.global.u32 	%r480, [%rd193+1544];
	ld.global.u32 	%r481, [%rd193+1548];
	// begin inline asm
	mov.u32 %r467, %laneid;
	// end inline asm
	add.s32 	%r482, %r467, %r471;
	shl.b32 	%r483, %r482, 4;
	mov.u32 	%r484, _ZZN3cub18CUB_300001_SM_10006detail10merge_sort30DeviceMergeSortBlockSortKernelINS2_10policy_hubIN6thrust24THRUST_300001_SM_1000_NS10device_ptrI12KeyValuePairEEE9Policy600ES9_PNS0_8NullTypeES9_SD_m18KeyValueComparatorS8_SC_EEvbT0_T1_T2_T3_T4_PT6_PT7_T5_NS1_7vsmem_tEE19static_temp_storage;
	add.s32 	%r2, %r484, %r483;
	st.shared.u64 	[%r2], %rd194;
	st.shared.u32 	[%r2+8], %r474;
	st.shared.u32 	[%r2+12], %r475;
	st.shared.u64 	[%r2+512], %rd195;
	st.shared.u32 	[%r2+520], %r476;
	st.shared.u32 	[%r2+524], %r477;
	st.shared.u64 	[%r2+1024], %rd196;
	st.shared.u32 	[%r2+1032], %r478;
	st.shared.u32 	[%r2+1036], %r479;
	st.shared.u64 	[%r2+1536], %rd197;
	st.shared.u32 	[%r2+1544], %r480;
	st.shared.u32 	[%r2+1548], %r481;
	bar.warp.sync 	-1;
	mad.lo.s32 	%r3, %r467, 48, %r2;
	ld.shared.u64 	%rd254, [%r3];
	ld.shared.u32 	%r717, [%r3+8];
	ld.shared.u32 	%r485, [%r3+12];
	bfe.u32 	%r486, %r485, 0, 8;
	cvt.u16.u32 	%rs403, %r486;
	bfe.u32 	%r487, %r485, 8, 8;
	cvt.u16.u32 	%rs402, %r487;
	bfe.u32 	%r488, %r485, 16, 8;
	cvt.u16.u32 	%rs401, %r488;
	bfe.u32 	%r489, %r485, 24, 8;
	cvt.u16.u32 	%rs400, %r489;
	ld.shared.u64 	%rd5, [%r3+16];
	ld.shared.u32 	%r5, [%r3+24];
	ld.shared.u32 	%r490, [%r3+28];
	bfe.u32 	%r491, %r490, 0, 8;
	cvt.u16.u32 	%rs5, %r491;
	bfe.u32 	%r492, %r490, 8, 8;
	cvt.u16.u32 	%rs6, %r492;
	bfe.u32 	%r493, %r490, 16, 8;
	cvt.u16.u32 	%rs7, %r493;
	bfe.u32 	%r494, %r490, 24, 8;
	cvt.u16.u32 	%rs8, %r494;
	ld.shared.u64 	%rd250, [%r3+32];
	ld.shared.u32 	%r713, [%r3+40];
	ld.shared.u32 	%r495, [%r3+44];
	bfe.u32 	%r496, %r495, 24, 8;
	cvt.u16.u32 	%rs384, %r496;
	bfe.u32 	%r497, %r495, 16, 8;
	cvt.u16.u32 	%rs385, %r497;
	bfe.u32 	%r498, %r495, 8, 8;
	cvt.u16.u32 	%rs386, %r498;
	bfe.u32 	%r499, %r495, 0, 8;
	cvt.u16.u32 	%rs387, %r499;
	ld.shared.u64 	%rd7, [%r3+48];
	ld.shared.u32 	%r7, [%r3+56];
	ld.shared.u32 	%r500, [%r3+60];
	bfe.u32 	%r501, %r500, 24, 8;
	cvt.u16.u32 	%rs13, %r501;
	bfe.u32 	%r502, %r500, 16, 8;
	cvt.u16.u32 	%rs14, %r502;
	bfe.u32 	%r503, %r500, 8, 8;
	cvt.u16.u32 	%rs15, %r503;
	bfe.u32 	%r504, %r500, 0, 8;
	cvt.u16.u32 	%rs16, %r504;
	bar.sync 	0;
	// begin inline asm
	griddepcontrol.launch_dependents;
	// end inline asm
	setp.lt.s32 	%p80, %r1, 64;
	sub.s32 	%r505, 64, %r1;
	mov.b64 	%rd198, -1;
	shl.b64 	%rd199, %rd198, %r505;
	selp.b64 	%rd8, %rd199, -1, %p80;
	and.b64  	%rd200, %rd5, %rd8;
	and.b64  	%rd201, %rd254, %rd8;
	setp.ge.u64 	%p81, %rd200, %rd201;
	mov.u16 	%rs392, %rs8;
	mov.u16 	%rs393, %rs7;
	mov.u16 	%rs394, %rs6;
	mov.u16 	%rs395, %rs5;
	mov.u32 	%r715, %r5;
	mov.u64 	%rd252, %rd5;
	@%p81 bra 	$L__BB14_3;
	mov.u16 	%rs392, %rs400;
	mov.u16 	%rs393, %rs401;
	mov.u16 	%rs394, %rs402;
	mov.u16 	%rs395, %rs403;
	mov.u32 	%r715, %r717;
	mov.u64 	%rd252, %rd254;
	mov.u16 	%rs400, %rs8;
	mov.u16 	%rs401, %rs7;
	mov.u16 	%rs402, %rs6;
	mov.u16 	%rs403, %rs5;
	mov.u32 	%r717, %r5;
	mov.u64 	%rd254, %rd5;
$L__BB14_3:
	and.b64  	%rd202, %rd7, %rd8;
	and.b64  	%rd203, %rd250, %rd8;
	setp.ge.u64 	%p82, %rd202, %rd203;
	mov.u16 	%rs380, %rs13;
	mov.u16 	%rs381, %rs14;
	mov.u16 	%rs382, %rs15;
	mov.u16 	%rs383, %rs16;
	mov.u32 	%r712, %r7;
	mov.u64 	%rd249, %rd7;
	@%p82 bra 	$L__BB14_5;
	mov.u16 	%rs380, %rs384;
	mov.u16 	%rs381, %rs385;
	mov.u16 	%rs382, %rs386;
	mov.u16 	%rs383, %rs387;
	mov.u32 	%r712, %r713;
	mov.u64 	%rd249, %rd250;
	mov.u16 	%rs384, %rs13;
	mov.u16 	%rs385, %rs14;
	mov.u16 	%rs386, %rs15;
	mov.u16 	%rs387, %rs16;
	mov.u32 	%r713, %r7;
	mov.u64 	%rd250, %rd7;
$L__BB14_5:
	and.b64  	%rd204, %rd250, %rd8;
	and.b64  	%rd205, %rd252, %rd8;
	setp.ge.u64 	%p83, %rd204, %rd205;
	mov.u16 	%rs408, %rs384;
	mov.u16 	%rs409, %rs385;
	mov.u16 	%rs410, %rs386;
	mov.u16 	%rs411, %rs387;
	mov.u32 	%r719, %r713;
	mov.u64 	%rd256, %rd250;
	@%p83 bra 	$L__BB14_7;
	mov.u16 	%rs408, %rs392;
	mov.u16 	%rs409, %rs393;
	mov.u16 	%rs410, %rs394;
	mov.u16 	%rs411, %rs395;
	mov.u32 	%r719, %r715;
	mov.u64 	%rd256, %rd252;
	mov.u16 	%rs392, %rs384;
	mov.u16 	%rs393, %rs385;
	mov.u16 	%rs394, %rs386;
	mov.u16 	%rs395, %rs387;
	mov.u32 	%r715, %r713;
	mov.u64 	%rd252, %rd250;
$L__BB14_7:
	and.b64  	%rd206, %rd252, %rd8;
	and.b64  	%rd207, %rd254, %rd8;
	setp.ge.u64 	%p84, %rd206, %rd207;
	mov.u16 	%rs416, %rs392;
	mov.u16 	%rs417, %rs393;
	mov.u16 	%rs418, %rs394;
	mov.u16 	%rs419, %rs395;
	mov.u32 	%r721, %r715;
	mov.u64 	%rd258, %rd252;
	@%p84 bra 	$L__BB14_9;
	mov.u16 	%rs416, %rs400;
	mov.u16 	%rs417, %rs401;
	mov.u16 	%rs418, %rs402;
	mov.u16 	%rs419, %rs403;
	mov.u32 	%r721, %r717;
	mov.u64 	%rd258, %rd254;
	mov.u16 	%rs400, %rs392;
	mov.u16 	%rs401, %rs393;
	mov.u16 	%rs402, %rs394;
	mov.u16 	%rs403, %rs395;
	mov.u32 	%r717, %r715;
	mov.u64 	%rd254, %rd252;
$L__BB14_9:
	and.b64  	%rd208, %rd249, %rd8;
	and.b64  	%rd209, %rd256, %rd8;
	setp.ge.u64 	%p85, %rd208, %rd209;
	mov.u16 	%rs420, %rs380;
	mov.u16 	%rs421, %rs381;
	mov.u16 	%rs422, %rs382;
	mov.u16 	%rs423, %rs383;
	mov.u32 	%r722, %r712;
	mov.u64 	%rd259, %rd249;
	@%p85 bra 	$L__BB14_11;
	mov.u16 	%rs420, %rs408;
	mov.u16 	%rs421, %rs409;
	mov.u16 	%rs422, %rs410;
	mov.u16 	%rs423, %rs411;
	mov.u32 	%r722, %r719;
	mov.u64 	%rd259, %rd256;
	mov.u16 	%rs408, %rs380;
	mov.u16 	%rs409, %rs381;
	mov.u16 	%rs410, %rs382;
	mov.u16 	%rs411, %rs383;
	mov.u32 	%r719, %r712;
	mov.u64 	%rd256, %rd249;
$L__BB14_11:
	and.b64  	%rd210, %rd256, %rd8;
	and.b64  	%rd211, %rd258, %rd8;
	setp.ge.u64 	%p86, %rd210, %rd211;
	mov.u16 	%rs424, %rs408;
	mov.u16 	%rs425, %rs409;
	mov.u16 	%rs426, %rs410;
	mov.u16 	%rs427, %rs411;
	mov.u32 	%r723, %r719;
	mov.u64 	%rd260, %rd256;
	@%p86 bra 	$L__BB14_13;
	mov.u16 	%rs424, %rs416;
	mov.u16 	%rs425, %rs417;
	mov.u16 	%rs426, %rs418;
	mov.u16 	%rs427, %rs419;
	mov.u32 	%r723, %r721;
	mov.u64 	%rd260, %rd258;
	mov.u16 	%rs416, %rs408;
	mov.u16 	%rs417, %rs409;
	mov.u16 	%rs418, %rs410;
	mov.u16 	%rs419, %rs411;
	mov.u32 	%r721, %r719;
	mov.u64 	%rd258, %rd256;
$L__BB14_13:
	mov.b32 	%r726, 2;
	shl.b32 	%r509, %r468, 6;
	add.s32 	%r511, %r484, %r509;
$L__BB14_14:
	mov.u32 	%r24, %r726;
	bar.sync 	0;
	add.s32 	%r507, %r24, -1;
	st.shared.u64 	[%r511], %rd254;
	st.shared.u32 	[%r511+8], %r717;
	cvt.u32.u16 	%r512, %rs400;
	cvt.u32.u16 	%r513, %rs401;
	prmt.b32 	%r514, %r513, %r512, 0x3340U;
	cvt.u32.u16 	%r515, %rs402;
	cvt.u32.u16 	%r516, %rs403;
	prmt.b32 	%r517, %r516, %r515, 0x3340U;
	prmt.b32 	%r518, %r517, %r514, 0x5410U;
	st.shared.u32 	[%r511+12], %r518;
	st.shared.u64 	[%r511+16], %rd258;
	st.shared.u32 	[%r511+24], %r721;
	cvt.u32.u16 	%r519, %rs416;
	cvt.u32.u16 	%r520, %rs417;
	prmt.b32 	%r521, %r520, %r519, 0x3340U;
	cvt.u32.u16 	%r522, %rs418;
	cvt.u32.u16 	%r523, %rs419;
	prmt.b32 	%r524, %r523, %r522, 0x3340U;
	prmt.b32 	%r525, %r524, %r521, 0x5410U;
	st.shared.u32 	[%r511+28], %r525;
	st.shared.u64 	[%r511+32], %rd260;
	st.shared.u32 	[%r511+40], %r723;
	cvt.u32.u16 	%r526, %rs424;
	cvt.u32.u16 	%r527, %rs425;
	prmt.b32 	%r528, %r527, %r526, 0x3340U;
	cvt.u32.u16 	%r529, %rs426;
	cvt.u32.u16 	%r530, %rs427;
	prmt.b32 	%r531, %r530, %r529, 0x3340U;
	prmt.b32 	%r532, %r531, %r528, 0x5410U;
	st.shared.u32 	[%r511+44], %r532;
	st.shared.u64 	[%r511+48], %rd259;
	st.shared.u32 	[%r511+56], %r722;
	cvt.u32.u16 	%r533, %rs420;
	cvt.u32.u16 	%r534, %rs421;
	prmt.b32 	%r535, %r534, %r533, 0x3340U;
	cvt.u32.u16 	%r536, %rs422;
	cvt.u32.u16 	%r537, %rs423;
	prmt.b32 	%r538, %r537, %r536, 0x3340U;
	prmt.b32 	%r539, %r538, %r535, 0x5410U;
	st.shared.u32 	[%r511+60], %r539;
	bar.sync 	0;
	neg.s32 	%r540, %r24;
	and.b32  	%r541, %r468, %r540;
	shl.b32 	%r542, %r541, 2;
	shl.b32 	%r543, %r24, 1;
	and.b32  	%r544, %r507, %r468;
	shl.b32 	%r545, %r544, 2;
	min.u32 	%r25, %r545, 1024;
	min.u32 	%r26, %r542, 1024;
	add.s32 	%r546, %r26, %r543;
	min.u32 	%r27, %r546, 1024;
	add.s32 	%r547, %r27, %r543;
	min.u32 	%r28, %r547, 1024;
	sub.s32 	%r548, %r27, %r26;
	sub.s32 	%r549, %r28, %r27;
	setp.lt.s32 	%p87, %r25, %r549;
	sub.s32 	%r550, %r25, %r549;
	selp.b32 	%r729, 0, %r550, %p87;
	min.s32 	%r727, %r548, %r25;
	setp.ge.s32 	%p88, %r729, %r727;
	@%p88 bra 	$L__BB14_17;
	add.s32 	%r31, %r27, %r25;
$L__BB14_16:
	sub.s32 	%r551, %r727, %r729;
	shr.u32 	%r552, %r551, 31;
	add.s32 	%r553, %r551, %r552;
	shr.s32 	%r554, %r553, 1;
	add.s32 	%r555, %r554, %r729;
	add.s32 	%r556, %r555, %r26;
	shl.b32 	%r557, %r556, 4;
	mov.u32 	%r558, _ZZN3cub18CUB_300001_SM_10006detail10merge_sort30DeviceMergeSortBlockSortKernelINS2_10policy_hubIN6thrust24THRUST_300001_SM_1000_NS10device_ptrI12KeyValuePairEEE9Policy600ES9_PNS0_8NullTypeES9_SD_m18KeyValueComparatorS8_SC_EEvbT0_T1_T2_T3_T4_PT6_PT7_T5_NS1_7vsmem_tEE19static_temp_storage;
	add.s32 	%r559, %r558, %r557;
	ld.shared.u64 	%rd212, [%r559];
	not.b32 	%r560, %r555;
	add.s32 	%r561, %r31, %r560;
	shl.b32 	%r562, %r561, 4;
	add.s32 	%r563, %r558, %r562;
	ld.shared.u64 	%rd213, [%r563];
	and.b64  	%rd214, %rd213, %rd8;
	and.b64  	%rd215, %rd212, %rd8;
	setp.lt.u64 	%p89, %rd214, %rd215;
	add.s32 	%r564, %r555, 1;
	selp.b32 	%r729, %r729, %r564, %p89;
	selp.b32 	%r727, %r555, %r727, %p89;
	setp.lt.s32 	%p90, %r729, %r727;
	@%p90 bra 	$L__BB14_16;
$L__BB14_17:
	add.s32 	%r37, %r729, %r26;
	add.s32 	%r565, %r27, %r25;
	sub.s32 	%r38, %r565, %r729;
	shl.b32 	%r566, %r37, 4;
	mov.u32 	%r567, _ZZN3cub18CUB_300001_SM_10006detail10merge_sort30DeviceMergeSortBlockSortKernelINS2_10policy_hubIN6thrust24THRUST_300001_SM_1000_NS10device_ptrI12KeyValuePairEEE9Policy600ES9_PNS0_8NullTypeES9_SD_m18KeyValueComparatorS8_SC_EEvbT0_T1_T2_T3_T4_PT6_PT7_T5_NS1_7vsmem_tEE19static_temp_storage;
	add.s32 	%r39, %r567, %r566;
	ld.shared.u64 	%rd266, [%r39];
	ld.shared.u32 	%r733, [%r39+8];
	ld.shared.u32 	%r568, [%r39+12];
	bfe.u32 	%r569, %r568, 0, 8;
	cvt.u16.u32 	%rs448, %r569;
	bfe.u32 	%r570, %r568, 8, 8;
	cvt.u16.u32 	%rs449, %r570;
	bfe.u32 	%r571, %r568, 16, 8;
	cvt.u16.u32 	%rs450, %r571;
	bfe.u32 	%r572, %r568, 24, 8;
	cvt.u16.u32 	%rs451, %r572;
	shl.b32 	%r573, %r38, 4;
	add.s32 	%r41, %r567, %r573;
	ld.shared.u64 	%rd263, [%r41];
	ld.shared.u32 	%r730, [%r41+8];
	ld.shared.u32 	%r574, [%r41+12];
	bfe.u32 	%r575, %r574, 0, 8;
	cvt.u16.u32 	%rs436, %r575;
	bfe.u32 	%r576, %r574, 8, 8;
	cvt.u16.u32 	%rs437, %r576;
	bfe.u32 	%r577, %r574, 16, 8;
	cvt.u16.u32 	%rs438, %r577;
	bfe.u32 	%r578, %r574, 24, 8;
	cvt.u16.u32 	%rs439, %r578;
	setp.ge.s32 	%p92, %r38, %r28;
	mov.pred 	%p112, 0;
	@%p92 bra 	$L__BB14_20;
	setp.ge.s32 	%p94, %r37, %r27;
	mov.pred 	%p112, -1;
	@%p94 bra 	$L__BB14_20;
	and.b64  	%rd216, %rd263, %rd8;
	and.b64  	%rd217, %rd266, %rd8;
	setp.lt.u64 	%p112, %rd216, %rd217;
$L__BB14_20:
	selp.b16 	%rs400, %rs439, %rs451, %p112;
	selp.b16 	%rs401, %rs438, %rs450, %p112;
	selp.b16 	%rs402, %rs437, %rs449, %p112;
	selp.b16 	%rs403, %rs436, %rs448, %p112;
	selp.b32 	%r717, %r730, %r733, %p112;
	selp.b64 	%rd254, %rd263, %rd266, %p112;
	selp.u32 	%r579, 1, 0, %p112;
	add.s32 	%r44, %r38, %r579;
	not.pred 	%p95, %p112;
	selp.u32 	%r580, 1, 0, %p95;
	add.s32 	%r45, %r37, %r580;
	@%p95 bra 	$L__BB14_22;
	ld.shared.u64 	%rd263, [%r41+16];
	ld.shared.u32 	%r730, [%r41+24];
	ld.shared.u32 	%r586, [%r41+28];
	bfe.u32 	%r587, %r586, 0, 8;
	cvt.u16.u32 	%rs436, %r587;
	bfe.u32 	%r588, %r586, 8, 8;
	cvt.u16.u32 	%rs437, %r588;
	bfe.u32 	%r589, %r586, 16, 8;
	cvt.u16.u32 	%rs438, %r589;
	bfe.u32 	%r590, %r586, 24, 8;
	cvt.u16.u32 	%rs439, %r590;
	bra.uni 	$L__BB14_23;
$L__BB14_22:
	ld.shared.u64 	%rd266, [%r39+16];
	ld.shared.u32 	%r733, [%r39+24];
	ld.shared.u32 	%r581, [%r39+28];
	bfe.u32 	%r582, %r581, 0, 8;
	cvt.u16.u32 	%rs448, %r582;
	bfe.u32 	%r583, %r581, 8, 8;
	cvt.u16.u32 	%rs449, %r583;
	bfe.u32 	%r584, %r581, 16, 8;
	cvt.u16.u32 	%rs450, %r584;
	bfe.u32 	%r585, %r581, 24, 8;
	cvt.u16.u32 	%rs451, %r585;
$L__BB14_23:
	setp.ge.s32 	%p97, %r44, %r28;
	mov.pred 	%p113, 0;
	@%p97 bra 	$L__BB14_26;
	setp.ge.s32 	%p99, %r45, %r27;
	mov.pred 	%p113, -1;
	@%p99 bra 	$L__BB14_26;
	and.b64  	%rd218, %rd263, %rd8;
	and.b64  	%rd219, %rd266, %rd8;
	setp.lt.u64 	%p113, %rd218, %rd219;
$L__BB14_26:
	selp.b16 	%rs416, %rs439, %rs451, %p113;
	selp.b16 	%rs417, %rs438, %rs450, %p113;
	selp.b16 	%rs418, %rs437, %rs449, %p113;
	selp.b16 	%rs419, %rs436, %rs448, %p113;
	selp.b32 	%r721, %r730, %r733, %p113;
	selp.b64 	%rd258, %rd263, %rd266, %p113;
	selp.u32 	%r591, 1, 0, %p113;
	add.s32 	%r51, %r44, %r591;
	not.pred 	%p100, %p113;
	selp.u32 	%r592, 1, 0, %p100;
	add.s32 	%r52, %r45, %r592;
	@%p113 bra 	$L__BB14_28;
	shl.b32 	%r593, %r52, 4;
	add.s32 	%r595, %r567, %r593;
	ld.shared.u64 	%rd266, [%r595];
	ld.shared.u32 	%r733, [%r595+8];
	ld.shared.u32 	%r596, [%r595+12];
	bfe.u32 	%r597, %r596, 0, 8;
	cvt.u16.u32 	%rs448, %r597;
	bfe.u32 	%r598, %r596, 8, 8;
	cvt.u16.u32 	%rs449, %r598;
	bfe.u32 	%r599, %r596, 16, 8;
	cvt.u16.u32 	%rs450, %r599;
	bfe.u32 	%r600, %r596, 24, 8;
	cvt.u16.u32 	%rs451, %r600;
	bra.uni 	$L__BB14_29;
$L__BB14_28:
	shl.b32 	%r601, %r51, 4;
	add.s32 	%r603, %r567, %r601;
	ld.shared.u64 	%rd263, [%r603];
	ld.shared.u32 	%r730, [%r603+8];
	ld.shared.u32 	%r604, [%r603+12];
	bfe.u32 	%r605, %r604, 0, 8;
	cvt.u16.u32 	%rs436, %r605;
	bfe.u32 	%r606, %r604, 8, 8;
	cvt.u16.u32 	%rs437, %r606;
	bfe.u32 	%r607, %r604, 16, 8;
	cvt.u16.u32 	%rs438, %r607;
	bfe.u32 	%r608, %r604, 24, 8;
	cvt.u16.u32 	%rs439, %r608;
$L__BB14_29:
	setp.ge.s32 	%p102, %r51, %r28;
	mov.pred 	%p114, 0;
	@%p102 bra 	$L__BB14_32;
	setp.ge.s32 	%p104, %r52, %r27;
	mov.pred 	%p114, -1;
	@%p104 bra 	$L__BB14_32;
	and.b64  	%rd220, %rd263, %rd8;
	and.b64  	%rd221, %rd266, %rd8;
	setp.lt.u64 	%p114, %rd220, %rd221;
$L__BB14_32:
	selp.b16 	%rs424, %rs439, %rs451, %p114;
	selp.b16 	%rs425, %rs438, %rs450, %p114;
	selp.b16 	%rs426, %rs437, %rs449, %p114;
	selp.b16 	%rs427, %rs436, %rs448, %p114;
	selp.b32 	%r723, %r730, %r733, %p114;
	selp.b64 	%rd260, %rd263, %rd266, %p114;
	selp.u32 	%r609, 1, 0, %p114;
	add.s32 	%r58, %r51, %r609;
	not.pred 	%p105, %p114;
	selp.u32 	%r610, 1, 0, %p105;
	add.s32 	%r59, %r52, %r610;
	@%p114 bra 	$L__BB14_34;
	shl.b32 	%r611, %r59, 4;
	mov.u32 	%r612, _ZZN3cub18CUB_300001_SM_10006detail10merge_sort30DeviceMergeSortBlockSortKernelINS2_10policy_hubIN6thrust24THRUST_300001_SM_1000_NS10device_ptrI12KeyValuePairEEE9Policy600ES9_PNS0_8NullTypeES9_SD_m18KeyValueComparatorS8_SC_EEvbT0_T1_T2_T3_T4_PT6_PT7_T5_NS1_7vsmem_tEE19static_temp_storage;
	add.s32 	%r613, %r612, %r611;
	ld.shared.u64 	%rd266, [%r613];
	ld.shared.u32 	%r733, [%r613+8];
	ld.shared.u32 	%r614, [%r613+12];
	bfe.u32 	%r615, %r614, 0, 8;
	cvt.u16.u32 	%rs448, %r615;
	bfe.u32 	%r616, %r614, 8, 8;
	cvt.u16.u32 	%rs449, %r616;
	bfe.u32 	%r617, %r614, 16, 8;
	cvt.u16.u32 	%rs450, %r617;
	bfe.u32 	%r618, %r614, 24, 8;
	cvt.u16.u32 	%rs451, %r618;
	bra.uni 	$L__BB14_35;
$L__BB14_34:
	shl.b32 	%r619, %r58, 4;
	mov.u32 	%r620, _ZZN3cub18CUB_300001_SM_10006detail10merge_sort30DeviceMergeSortBlockSortKernelINS2_10policy_hubIN6thrust24THRUST_300001_SM_1000_NS10device_ptrI12KeyValuePairEEE9Policy600ES9_PNS0_8NullTypeES9_SD_m18KeyValueComparatorS8_SC_EEvbT0_T1_T2_T3_T4_PT6_PT7_T5_NS1_7vsmem_tEE19static_temp_storage;
	add.s32 	%r621, %r620, %r619;
	ld.shared.u64 	%rd263, [%r621];
	ld.shared.u32 	%r730, [%r621+8];
	ld.shared.u32 	%r622, [%r621+12];
	bfe.u32 	%r623, %r622, 0, 8;
	cvt.u16.u32 	%rs436, %r623;
	bfe.u32 	%r624, %r622, 8, 8;
	cvt.u16.u32 	%rs437, %r624;
	bfe.u32 	%r625, %r622, 16, 8;
	cvt.u16.u32 	%rs438, %r625;
	bfe.u32 	%r626, %r622, 24, 8;
	cvt.u16.u32 	%rs439, %r626;
$L__BB14_35:
	setp.ge.s32 	%p107, %r58, %r28;
	mov.pred 	%p115, 0;
	@%p107 bra 	$L__BB14_38;
	setp.ge.s32 	%p109, %r59, %r27;
	mov.pred 	%p115, -1;
	@%p109 bra 	$L__BB14_38;
	and.b64  	%rd222, %rd263, %rd8;
	and.b64  	%rd223, %rd266, %rd8;
	setp.lt.u64 	%p115, %rd222, %rd223;
$L__BB14_38:
	shl.b32 	%r726, %r24, 1;
	selp.b16 	%rs420, %rs439, %rs451, %p115;
	selp.b16 	%rs421, %rs438, %rs450, %p115;
	selp.b16 	%rs422, %rs437, %rs449, %p115;
	selp.b16 	%rs423, %rs436, %rs448, %p115;
	selp.b32 	%r722, %r730, %r733, %p115;
	selp.b64 	%rd259, %rd263, %rd266, %p115;
	setp.lt.u32 	%p110, %r24, 129;
	@%p110 bra 	$L__BB14_14;
	ld.param.s8 	%rs371, [_ZN3cub18CUB_300001_SM_10006detail10merge_sort30DeviceMergeSortBlockSortKernelINS2_10policy_hubIN6thrust24THRUST_300001_SM_1000_NS10device_ptrI12KeyValuePairEEE9Policy600ES9_PNS0_8NullTypeES9_SD_m18KeyValueComparatorS8_SC_EEvbT0_T1_T2_T3_T4_PT6_PT7_T5_NS1_7vsmem_tE_param_0];
	bar.sync 	0;
	setp.eq.s16 	%p111, %rs371, 0;
	@%p111 bra 	$L__BB14_41;
	st.shared.u64 	[%r3], %rd254;
	st.shared.u32 	[%r3+8], %r717;
	cvt.u32.u16 	%r627, %rs400;
	cvt.u32.u16 	%r628, %rs401;
	prmt.b32 	%r629, %r628, %r627, 0x3340U;
	cvt.u32.u16 	%r630, %rs402;
	cvt.u32.u16 	%r631, %rs403;
	prmt.b32 	%r632, %r631, %r630, 0x3340U;
	prmt.b32 	%r633, %r632, %r629, 0x5410U;
	st.shared.u32 	[%r3+12], %r633;
	st.shared.u64 	[%r3+16], %rd258;
	st.shared.u32 	[%r3+24], %r721;
	cvt.u32.u16 	%r634, %rs416;
	cvt.u32.u16 	%r635, %rs417;
	prmt.b32 	%r636, %r635, %r634, 0x3340U;
	cvt.u32.u16 	%r637, %rs418;
	cvt.u32.u16 	%r638, %rs419;
	prmt.b32 	%r639, %r638, %r637, 0x3340U;
	prmt.b32 	%r640, %r639, %r636, 0x5410U;
	st.shared.u32 	[%r3+28], %r640;
	st.shared.u64 	[%r3+32], %rd260;
	st.shared.u32 	[%r3+40], %r723;
	cvt.u32.u16 	%r641, %rs424;
	cvt.u32.u16 	%r642, %rs425;
	prmt.b32 	%r643, %r642, %r641, 0x3340U;
	cvt.u32.u16 	%r644, %rs426;
	cvt.u32.u16 	%r645, %rs427;
	prmt.b32 	%r646, %r645, %r644, 0x3340U;
	prmt.b32 	%r647, %r646, %r643, 0x5410U;
	st.shared.u32 	[%r3+44], %r647;
	st.shared.u64 	[%r3+48], %rd259;
	st.shared.u32 	[%r3+56], %r722;
	cvt.u32.u16 	%r648, %rs420;
	cvt.u32.u16 	%r649, %rs421;
	prmt.b32 	%r650, %r649, %r648, 0x3340U;
	cvt.u32.u16 	%r651, %rs422;
	cvt.u32.u16 	%r652, %rs423;
	prmt.b32 	%r653, %r652, %r651, 0x3340U;
	prmt.b32 	%r654, %r653, %r650, 0x5410U;
	st.shared.u32 	[%r3+60], %r654;
	bar.warp.sync 	-1;
	ld.shared.u64 	%rd224, [%r2];
	ld.shared.u32 	%r655, [%r2+8];
	ld.shared.u32 	%r656, [%r2+12];
	ld.shared.u64 	%rd225, [%r2+512];
	ld.shared.u32 	%r657, [%r2+520];
	ld.shared.u32 	%r658, [%r2+524];
	ld.shared.u64 	%rd226, [%r2+1024];
	ld.shared.u32 	%r659, [%r2+1032];
	ld.shared.u32 	%r660, [%r2+1036];
	ld.shared.u64 	%rd227, [%r2+1536];
	ld.shared.u32 	%r661, [%r2+1544];
	ld.shared.u32 	%r662, [%r2+1548];
	mov.u32 	%r663, %tid.x;
	shl.b32 	%r664, %r663, 2;
	and.b32  	%r665, %r664, 3968;
	cvt.u64.u32 	%rd228, %r665;
	and.b32  	%r666, %r663, 31;
	cvt.u64.u32 	%rd229, %r666;
	mov.u32 	%r667, %ctaid.x;
	mul.wide.u32 	%rd230, %r667, 1024;
	or.b64  	%rd231, %rd230, %rd229;
	add.s64 	%rd232, %rd231, %rd228;
	shl.b64 	%rd233, %rd232, 4;
	add.s64 	%rd234, %rd2, %rd233;
	st.global.u64 	[%rd234], %rd224;
	st.global.u32 	[%rd234+8], %r655;
	st.global.u32 	[%rd234+12], %r656;
	st.global.u64 	[%rd234+512], %rd225;
	st.global.u32 	[%rd234+520], %r657;
	st.global.u32 	[%rd234+524], %r658;
	st.global.u64 	[%rd234+1024], %rd226;
	st.global.u32 	[%rd234+1032], %r659;
	st.global.u32 	[%rd234+1036], %r660;
	st.global.u64 	[%rd234+1536], %rd227;
	st.global.u32 	[%rd234+1544], %r661;
	st.global.u32 	[%rd234+1548], %r662;
	bra.uni 	$L__BB14_118;
$L__BB14_41:
	ld.param.u64 	%rd246, [_ZN3cub18CUB_300001_SM_10006detail10merge_sort30DeviceMergeSortBlockSortKernelINS2_10policy_hubIN6thrust24THRUST_300001_SM_1000_NS10device_ptrI12KeyValuePairEEE9Policy600ES9_PNS0_8NullTypeES9_SD_m18KeyValueComparatorS8_SC_EEvbT0_T1_T2_T3_T4_PT6_PT7_T5_NS1_7vsmem_tE_param_6];
	st.shared.u64 	[%r3], %rd254;
	st.shared.u32 	[%r3+8], %r717;
	cvt.u32.u16 	%r668, %rs400;
	cvt.u32.u16 	%r669, %rs401;
	prmt.b32 	%r670, %r669, %r668, 0x3340U;
	cvt.u32.u16 	%r671, %rs402;
	cvt.u32.u16 	%r672, %rs403;
	prmt.b32 	%r673, %r672, %r671, 0x3340U;
	prmt.b32 	%r674, %r673, %r670, 0x5410U;
	st.shared.u32 	[%r3+12], %r674;
	st.shared.u64 	[%r3+16], %rd258;
	st.shared.u32 	[%r3+24], %r721;
	cvt.u32.u16 	%r675, %rs416;
	cvt.u32.u16 	%r676, %rs417;
	prmt.b32 	%r677, %r676, %r675, 0x3340U;
	cvt.u32.u16 	%r678, %rs418;
	cvt.u32.u16 	%r679, %rs419;
	prmt.b32 	%r680, %r679, %r678, 0x3340U;
	prmt.b32 	%r681, %r680, %r677, 0x5410U;
	st.shared.u32 	[%r3+28], %r681;
	st.shared.u64 	[%r3+32], %rd260;
	st.shared.u32 	[%r3+40], %r723;
	cvt.u32.u16 	%r682, %rs424;
	cvt.u32.u16 	%r683, %rs425;
	prmt.b32 	%r684, %r683, %r682, 0x3340U;
	cvt.u32.u16 	%r685, %rs426;
	cvt.u32.u16 	%r686, %rs427;
	prmt.b32 	%r687, %r686, %r685, 0x3340U;
	prmt.b32 	%r688, %r687, %r684, 0x5410U;
	st.shared.u32 	[%r3+44], %r688;
	st.shared.u64 	[%r3+48], %rd259;
	st.shared.u32 	[%r3+56], %r722;
	cvt.u32.u16 	%r689, %rs420;
	cvt.u32.u16 	%r690, %rs421;
	prmt.b32 	%r691, %r690, %r689, 0x3340U;
	cvt.u32.u16 	%r692, %rs422;
	cvt.u32.u16 	%r693, %rs423;
	prmt.b32 	%r694, %r693, %r692, 0x3340U;
	prmt.b32 	%r695, %r694, %r691, 0x5410U;
	st.shared.u32 	[%r3+60], %r695;
	bar.warp.sync 	-1;
	ld.shared.u64 	%rd235, [%r2];
	ld.shared.u32 	%r696, [%r2+8];
	ld.shared.u32 	%r697, [%r2+12];
	ld.shared.u64 	%rd236, [%r2+512];
	ld.shared.u32 	%r698, [%r2+520];
	ld.shared.u32 	%r699, [%r2+524];
	ld.shared.u64 	%rd237, [%r2+1024];
	ld.shared.u32 	%r700, [%r2+1032];
	ld.shared.u32 	%r701, [%r2+1036];
	ld.shared.u64 	%rd238, [%r2+1536];
	ld.shared.u32 	%r702, [%r2+1544];
	ld.shared.u32 	%r703, [%r2+1548];
	cvta.to.global.u64 	%rd239, %rd246;
	mov.u32 	%r704, %ctaid.x;
	mul.wide.u32 	%rd240, %r704, 1024;
	mov.u32 	%r705, %tid.x;
	shl.b32 	%r706, %r705, 2;
	and.b32  	%r707, %r706, 3968;
	and.b32  	%r708, %r705, 31;
	or.b32  	%r709, %r707, %r708;
	cvt.u64.u32 	%rd241, %r709;
	add.s64 	%rd242, %rd240, %rd241;
	shl.b64 	%rd243, %rd242, 4;
	add.s64 	%rd244, %rd239, %rd243;
	st.global.u64 	[%rd244], %rd235;
	st.global.u32 	[%rd244+8], %r696;
	st.global.u32 	[%rd244+12], %r697;
	st.global.u64 	[%rd244+512], %rd236;
	st.global.u32 	[%rd244+520], %r698;
	st.global.u32 	[%rd244+524], %r699;
	st.global.u64 	[%rd244+1024], %rd237;
	st.global.u32 	[%rd244+1032], %r700;
	st.global.u32 	[%rd244+1036], %r701;
	st.global.u64 	[%rd244+1536], %rd238;
	st.global.u32 	[%rd244+1544], %r702;
	st.global.u32 	[%rd244+1548], %r703;
	bra.uni 	$L__BB14_118;
$L__BB14_42:
	cvt.u32.u64 	%r176, %rd3;
	cvt.u32.u64 	%r177, %rd110;
	sub.s32 	%r178, %r177, %r176;
	min.s32 	%r66, %r178, 1024;
	// begin inline asm
	griddepcontrol.wait;
	// end inline asm
	shl.b64 	%rd117, %rd3, 4;
	add.s64 	%rd118, %rd1, %rd117;
	mov.u32 	%r67, %tid.x;
	ld.global.u32 	%r179, [%rd118+12];
	bfe.u32 	%r180, %r179, 0, 8;
	cvt.u16.u32 	%rs475, %r180;
	bfe.u32 	%r181, %r179, 8, 8;
	cvt.u16.u32 	%rs474, %r181;
	bfe.u32 	%r182, %r179, 16, 8;
	cvt.u16.u32 	%rs473, %r182;
	bfe.u32 	%r183, %r179, 24, 8;
	cvt.u16.u32 	%rs472, %r183;
	ld.global.u32 	%r739, [%rd118+8];
	ld.global.u64 	%rd272, [%rd118];
	and.b32  	%r184, %r67, 31;
	shl.b32 	%r185, %r67, 2;
	and.b32  	%r186, %r185, 3968;
	or.b32  	%r69, %r186, %r184;
	setp.ge.s32 	%p18, %r69, %r66;
	shl.b32 	%r187, %r69, 4;
	cvt.u64.u32 	%rd119, %r187;
	add.s64 	%rd44, %rd118, %rd119;
	mov.u16 	%rs460, %rs472;
	mov.u16 	%rs461, %rs473;
	mov.u16 	%rs462, %rs474;
	mov.u16 	%rs463, %rs475;
	mov.u32 	%r736, %r739;
	mov.u64 	%rd269, %rd272;
	@%p18 bra 	$L__BB14_44;
	ld.global.u64 	%rd269, [%rd44];
	ld.global.u32 	%r736, [%rd44+8];
	ld.global.u32 	%r188, [%rd44+12];
	bfe.u32 	%r189, %r188, 0, 8;
	cvt.u16.u32 	%rs463, %r189;
	bfe.u32 	%r190, %r188, 8, 8;
	cvt.u16.u32 	%rs462, %r190;
	bfe.u32 	%r191, %r188, 16, 8;
	cvt.u16.u32 	%rs461, %r191;
	bfe.u32 	%r192, %r188, 24, 8;
	cvt.u16.u32 	%rs460, %r192;
$L__BB14_44:
	add.s32 	%r193, %r69, 32;
	setp.ge.s32 	%p19, %r193, %r66;
	mov.u16 	%rs464, %rs472;
	mov.u16 	%rs465, %rs473;
	mov.u16 	%rs466, %rs474;
	mov.u16 	%rs467, %rs475;
	mov.u32 	%r737, %r739;
	mov.u64 	%rd270, %rd272;
	@%p19 bra 	$L__BB14_46;
	ld.global.u64 	%rd270, [%rd44+512];
	ld.global.u32 	%r737, [%rd44+520];
	ld.global.u32 	%r194, [%rd44+524];
	bfe.u32 	%r195, %r194, 0, 8;
	cvt.u16.u32 	%rs467, %r195;
	bfe.u32 	%r196, %r194, 8, 8;
	cvt.u16.u32 	%rs466, %r196;
	bfe.u32 	%r197, %r194, 16, 8;
	cvt.u16.u32 	%rs465, %r197;
	bfe.u32 	%r198, %r194, 24, 8;
	cvt.u16.u32 	%rs464, %r198;
$L__BB14_46:
	add.s32 	%r199, %r69, 64;
	setp.ge.s32 	%p20, %r199, %r66;
	mov.u16 	%rs468, %rs472;
	mov.u16 	%rs469, %rs473;
	mov.u16 	%rs470, %rs474;
	mov.u16 	%rs471, %rs475;
	mov.u32 	%r738, %r739;
	mov.u64 	%rd271, %rd272;
	@%p20 bra 	$L__BB14_48;
	ld.global.u64 	%rd271, [%rd44+1024];
	ld.global.u32 	%r738, [%rd44+1032];
	ld.global.u32 	%r200, [%rd44+1036];
	bfe.u32 	%r201, %r200, 0, 8;
	cvt.u16.u32 	%rs471, %r201;
	bfe.u32 	%r202, %r200, 8, 8;
	cvt.u16.u32 	%rs470, %r202;
	bfe.u32 	%r203, %r200, 16, 8;
	cvt.u16.u32 	%rs469, %r203;
	bfe.u32 	%r204, %r200, 24, 8;
	cvt.u16.u32 	%rs468, %r204;
$L__BB14_48:
	add.s32 	%r205, %r69, 96;
	setp.ge.s32 	%p21, %r205, %r66;
	@%p21 bra 	$L__BB14_50;
	ld.global.u64 	%rd272, [%rd44+1536];
	ld.global.u32 	%r739, [%rd44+1544];
	ld.global.u32 	%r206, [%rd44+1548];
	bfe.u32 	%r207, %r206, 0, 8;
	cvt.u16.u32 	%rs475, %r207;
	bfe.u32 	%r208, %r206, 8, 8;
	cvt.u16.u32 	%rs474, %r208;
	bfe.u32 	%r209, %r206, 16, 8;
	cvt.u16.u32 	%rs473, %r209;
	bfe.u32 	%r210, %r206, 24, 8;
	cvt.u16.u32 	%rs472, %r210;
$L__BB14_50:
	// begin inline asm
	mov.u32 %r211, %laneid;
	// end inline asm
	add.s32 	%r214, %r211, %r186;
	shl.b32 	%r215, %r214, 4;
	mov.u32 	%r216, _ZZN3cub18CUB_300001_SM_10006detail10merge_sort30DeviceMergeSortBlockSortKernelINS2_10policy_hubIN6thrust24THRUST_300001_SM_1000_NS10device_ptrI12KeyValuePairEEE9Policy600ES9_PNS0_8NullTypeES9_SD_m18KeyValueComparatorS8_SC_EEvbT0_T1_T2_T3_T4_PT6_PT7_T5_NS1_7vsmem_tEE19static_temp_storage;
	add.s32 	%r78, %r216, %r215;
	st.shared.u64 	[%r78], %rd269;
	st.shared.u32 	[%r78+8], %r736;
	cvt.u32.u16 	%r217, %rs460;
	cvt.u32.u16 	%r218, %rs461;
	prmt.b32 	%r219, %r218, %r217, 0x3340U;
	cvt.u32.u16 	%r220, %rs462;
	cvt.u32.u16 	%r221, %rs463;
	prmt.b32 	%r222, %r221, %r220, 0x3340U;
	prmt.b32 	%r223, %r222, %r219, 0x5410U;
	st.shared.u32 	[%r78+12], %r223;
	st.shared.u64 	[%r78+512], %rd270;
	st.shared.u32 	[%r78+520], %r737;
	cvt.u32.u16 	%r224, %rs464;
	cvt.u32.u16 	%r225, %rs465;
	prmt.b32 	%r226, %r225, %r224, 0x3340U;
	cvt.u32.u16 	%r227, %rs466;
	cvt.u32.u16 	%r228, %rs467;
	prmt.b32 	%r229, %r228, %r227, 0x3340U;
	prmt.b32 	%r230, %r229, %r226, 0x5410U;
	st.shared.u32 	[%r78+524], %r230;
	st.shared.u64 	[%r78+1024], %rd271;
	st.shared.u32 	[%r78+1032], %r738;
	cvt.u32.u16 	%r231, %rs468;
	cvt.u32.u16 	%r232, %rs469;
	prmt.b32 	%r233, %r232, %r231, 0x3340U;
	cvt.u32.u16 	%r234, %rs470;
	cvt.u32.u16 	%r235, %rs471;
	prmt.b32 	%r236, %r235, %r234, 0x3340U;
	prmt.b32 	%r237, %r236, %r233, 0x5410U;
	st.shared.u32 	[%r78+1036], %r237;
	st.shared.u64 	[%r78+1536], %rd272;
	st.shared.u32 	[%r78+1544], %r739;
	cvt.u32.u16 	%r238, %rs472;
	cvt.u32.u16 	%r239, %rs473;
	prmt.b32 	%r240, %r239, %r238, 0x3340U;
	cvt.u32.u16 	%r241, %rs474;
	cvt.u32.u16 	%r242, %rs475;
	prmt.b32 	%r243, %r242, %r241, 0x3340U;
	prmt.b32 	%r244, %r243, %r240, 0x5410U;
	st.shared.u32 	[%r78+1548], %r244;
	bar.warp.sync 	-1;
	mad.lo.s32 	%r79, %r211, 48, %r78;
	ld.shared.u64 	%rd285, [%r79];
	ld.shared.u32 	%r752, [%r79+8];
	ld.shared.u32 	%r245, [%r79+12];
	bfe.u32 	%r246, %r245, 0, 8;
	cvt.u16.u32 	%rs527, %r246;
	bfe.u32 	%r247, %r245, 8, 8;
	cvt.u16.u32 	%rs526, %r247;
	bfe.u32 	%r248, %r245, 16, 8;
	cvt.u16.u32 	%rs525, %r248;
	bfe.u32 	%r249, %r245, 24, 8;
	cvt.u16.u32 	%rs524, %r249;
	ld.shared.u64 	%rd54, [%r79+16];
	ld.shared.u32 	%r81, [%r79+24];
	ld.shared.u32 	%r250, [%r79+28];
	bfe.u32 	%r251, %r250, 24, 8;
	cvt.u16.u32 	%rs193, %r251;
	bfe.u32 	%r252, %r250, 16, 8;
	cvt.u16.u32 	%rs194, %r252;
	bfe.u32 	%r253, %r250, 8, 8;
	cvt.u16.u32 	%rs195, %r253;
	bfe.u32 	%r254, %r250, 0, 8;
	cvt.u16.u32 	%rs196, %r254;
	ld.shared.u64 	%rd55, [%r79+32];
	ld.shared.u32 	%r82, [%r79+40];
	ld.shared.u32 	%r255, [%r79+44];
	bfe.u32 	%r256, %r255, 24, 8;
	cvt.u16.u32 	%rs197, %r256;
	bfe.u32 	%r257, %r255, 16, 8;
	cvt.u16.u32 	%rs198, %r257;
	bfe.u32 	%r258, %r255, 8, 8;
	cvt.u16.u32 	%rs199, %r258;
	bfe.u32 	%r259, %r255, 0, 8;
	cvt.u16.u32 	%rs200, %r259;
	ld.shared.u64 	%rd288, [%r79+48];
	ld.shared.u32 	%r755, [%r79+56];
	ld.shared.u32 	%r260, [%r79+60];
	bfe.u32 	%r261, %r260, 0, 8;
	cvt.u16.u32 	%rs539, %r261;
	bfe.u32 	%r262, %r260, 8, 8;
	cvt.u16.u32 	%rs538, %r262;
	bfe.u32 	%r263, %r260, 16, 8;
	cvt.u16.u32 	%rs537, %r263;
	bfe.u32 	%r264, %r260, 24, 8;
	cvt.u16.u32 	%rs536, %r264;
	bar.sync 	0;
	// begin inline asm
	griddepcontrol.launch_dependents;
	// end inline asm
	or.b32  	%r265, %r185, 1;
	setp.ge.u32 	%p22, %r265, %r66;
	mov.u16 	%rs544, %rs524;
	mov.u16 	%rs545, %rs525;
	mov.u16 	%rs546, %rs526;
	mov.u16 	%rs547, %rs527;
	mov.u32 	%r757, %r752;
	mov.u64 	%rd290, %rd285;
	mov.u64 	%rd275, %rd285;
	mov.u32 	%r742, %r752;
	mov.u16 	%rs487, %rs527;
	mov.u16 	%rs486, %rs526;
	mov.u16 	%rs485, %rs525;
	mov.u16 	%rs484, %rs524;
	@%p22 bra 	$L__BB14_53;
	setp.lt.s32 	%p23, %r1, 64;
	sub.s32 	%r266, 64, %r1;
	mov.b64 	%rd120, -1;
	shl.b64 	%rd121, %rd120, %r266;
	selp.b64 	%rd122, %rd121, -1, %p23;
	and.b64  	%rd123, %rd285, %rd122;
	and.b64  	%rd124, %rd54, %rd122;
	setp.ge.u64 	%p24, %rd123, %rd124;
	mov.u16 	%rs544, %rs193;
	mov.u16 	%rs545, %rs194;
	mov.u16 	%rs546, %rs195;
	mov.u16 	%rs547, %rs196;
	mov.u32 	%r757, %r81;
	mov.u64 	%rd290, %rd54;
	@%p24 bra 	$L__BB14_53;
	mov.u64 	%rd275, %rd54;
	mov.u32 	%r742, %r81;
	mov.u16 	%rs487, %rs196;
	mov.u16 	%rs486, %rs195;
	mov.u16 	%rs485, %rs194;
	mov.u16 	%rs484, %rs193;
$L__BB14_53:
	or.b32  	%r269, %r185, 2;
	setp.ge.u32 	%p25, %r269, %r66;
	mov.u64 	%rd276, %rd275;
	mov.u32 	%r743, %r742;
	mov.u16 	%rs488, %rs487;
	mov.u16 	%rs489, %rs486;
	mov.u16 	%rs490, %rs485;
	mov.u16 	%rs491, %rs484;
	@%p25 bra 	$L__BB14_56;
	setp.lt.s32 	%p26, %r1, 64;
	sub.s32 	%r270, 64, %r1;
	mov.b64 	%rd125, -1;
	shl.b64 	%rd126, %rd125, %r270;
	selp.b64 	%rd127, %rd126, -1, %p26;
	and.b64  	%rd128, %rd275, %rd127;
	and.b64  	%rd129, %rd55, %rd127;
	setp.ge.u64 	%p27, %rd128, %rd129;
	mov.u16 	%rs484, %rs197;
	mov.u16 	%rs485, %rs198;
	mov.u16 	%rs486, %rs199;
	mov.u16 	%rs487, %rs200;
	mov.u32 	%r742, %r82;
	mov.u64 	%rd275, %rd55;
	@%p27 bra 	$L__BB14_56;
	mov.u64 	%rd276, %rd55;
	mov.u32 	%r743, %r82;
	mov.u16 	%rs488, %rs200;
	mov.u16 	%rs489, %rs199;
	mov.u16 	%rs490, %rs198;
	mov.u16 	%rs491, %rs197;
$L__BB14_56:
	shl.b32 	%r88, %r67, 2;
	or.b32  	%r272, %r88, 3;
	setp.lt.u32 	%p28, %r272, %r66;
	@%p28 bra 	$L__BB14_58;
	mov.u16 	%rs536, %rs491;
	mov.u16 	%rs537, %rs490;
	mov.u16 	%rs538, %rs489;
	mov.u16 	%rs539, %rs488;
	mov.u32 	%r755, %r743;
	mov.u64 	%rd288, %rd276;
$L__BB14_58:
	setp.ge.u32 	%p29, %r88, %r66;
	@%p29 bra 	$L__BB14_71;
	setp.lt.s32 	%p30, %r1, 64;
	sub.s32 	%r273, 64, %r1;
	mov.b64 	%rd130, -1;
	shl.b64 	%rd131, %rd130, %r273;
	selp.b64 	%rd132, %rd131, -1, %p30;
	and.b64  	%rd133, %rd290, %rd132;
	and.b64  	%rd134, %rd285, %rd132;
	setp.ge.u64 	%p31, %rd133, %rd134;
	mov.u16 	%rs516, %rs544;
	mov.u16 	%rs517, %rs545;
	mov.u16 	%rs518, %rs546;
	mov.u16 	%rs519, %rs547;
	mov.u32 	%r750, %r757;
	mov.u64 	%rd283, %rd290;
	@%p31 bra 	$L__BB14_61;
	mov.u16 	%rs516, %rs524;
	mov.u16 	%rs517, %rs525;
	mov.u16 	%rs518, %rs526;
	mov.u16 	%rs519, %rs527;
	mov.u32 	%r750, %r752;
	mov.u64 	%rd283, %rd285;
	mov.u16 	%rs524, %rs544;
	mov.u16 	%rs525, %rs545;
	mov.u16 	%rs526, %rs546;
	mov.u16 	%rs527, %rs547;
	mov.u32 	%r752, %r757;
	mov.u64 	%rd285, %rd290;
$L__BB14_61:
	setp.lt.s32 	%p32, %r1, 64;
	mov.b64 	%rd135, -1;
	shl.b64 	%rd136, %rd135, %r273;
	selp.b64 	%rd137, %rd136, -1, %p32;
	and.b64  	%rd138, %rd288, %rd137;
	and.b64  	%rd139, %rd275, %rd137;
	setp.ge.u64 	%p33, %rd138, %rd139;
	mov.u16 	%rs504, %rs536;
	mov.u16 	%rs505, %rs537;
	mov.u16 	%rs506, %rs538;
	mov.u16 	%rs507, %rs539;
	mov.u32 	%r747, %r755;
	mov.u64 	%rd280, %rd288;
	@%p33 bra 	$L__BB14_63;
	mov.u16 	%rs504, %rs484;
	mov.u16 	%rs505, %rs485;
	mov.u16 	%rs506, %rs486;
	mov.u16 	%rs507, %rs487;
	mov.u32 	%r747, %r742;
	mov.u64 	%rd280, %rd275;
	mov.u16 	%rs484, %rs536;
	mov.u16 	%rs485, %rs537;
	mov.u16 	%rs486, %rs538;
	mov.u16 	%rs487, %rs539;
	mov.u32 	%r742, %r755;
	mov.u64 	%rd275, %rd288;
$L__BB14_63:
	setp.lt.s32 	%p34, %r1, 64;
	mov.b64 	%rd140, -1;
	shl.b64 	%rd141, %rd140, %r273;
	selp.b64 	%rd142, %rd141, -1, %p34;
	and.b64  	%rd143, %rd275, %rd142;
	and.b64  	%rd144, %rd283, %rd142;
	setp.ge.u64 	%p35, %rd143, %rd144;
	mov.u16 	%rs532, %rs484;
	mov.u16 	%rs533, %rs485;
	mov.u16 	%rs534, %rs486;
	mov.u16 	%rs535, %rs487;
	mov.u32 	%r754, %r742;
	mov.u64 	%rd287, %rd275;
	@%p35 bra 	$L__BB14_65;
	mov.u16 	%rs532, %rs516;
	mov.u16 	%rs533, %rs517;
	mov.u16 	%rs534, %rs518;
	mov.u16 	%rs535, %rs519;
	mov.u32 	%r754, %r750;
	mov.u64 	%rd287, %rd283;
	mov.u16 	%rs516, %rs484;
	mov.u16 	%rs517, %rs485;
	mov.u16 	%rs518, %rs486;
	mov.u16 	%rs519, %rs487;
	mov.u32 	%r750, %r742;
	mov.u64 	%rd283, %rd275;
$L__BB14_65:
	setp.lt.s32 	%p36, %r1, 64;
	mov.b64 	%rd145, -1;
	shl.b64 	%rd146, %rd145, %r273;
	selp.b64 	%rd147, %rd146, -1, %p36;
	and.b64  	%rd148, %rd283, %rd147;
	and.b64  	%rd149, %rd285, %rd147;
	setp.ge.u64 	%p37, %rd148, %rd149;
	mov.u16 	%rs544, %rs516;
	mov.u16 	%rs545, %rs517;
	mov.u16 	%rs546, %rs518;
	mov.u16 	%rs547, %rs519;
	mov.u32 	%r757, %r750;
	mov.u64 	%rd290, %rd283;
	@%p37 bra 	$L__BB14_67;
	mov.u16 	%rs544, %rs524;
	mov.u16 	%rs545, %rs525;
	mov.u16 	%rs546, %rs526;
	mov.u16 	%rs547, %rs527;
	mov.u32 	%r757, %r752;
	mov.u64 	%rd290, %rd285;
	mov.u16 	%rs524, %rs516;
	mov.u16 	%rs525, %rs517;
	mov.u16 	%rs526, %rs518;
	mov.u16 	%rs527, %rs519;
	mov.u32 	%r752, %r750;
	mov.u64 	%rd285, %rd283;
$L__BB14_67:
	setp.lt.s32 	%p38, %r1, 64;
	mov.b64 	%rd150, -1;
	shl.b64 	%rd151, %rd150, %r273;
	selp.b64 	%rd152, %rd151, -1, %p38;
	and.b64  	%rd153, %rd280, %rd152;
	and.b64  	%rd154, %rd287, %rd152;
	setp.ge.u64 	%p39, %rd153, %rd154;
	mov.u16 	%rs536, %rs504;
	mov.u16 	%rs537, %rs505;
	mov.u16 	%rs538, %rs506;
	mov.u16 	%rs539, %rs507;
	mov.u32 	%r755, %r747;
	mov.u64 	%rd288, %rd280;
	@%p39 bra 	$L__BB14_69;
	mov.u16 	%rs536, %rs532;
	mov.u16 	%rs537, %rs533;
	mov.u16 	%rs538, %rs534;
	mov.u16 	%rs539, %rs535;
	mov.u32 	%r755, %r754;
	mov.u64 	%rd288, %rd287;
	mov.u16 	%rs532, %rs504;
	mov.u16 	%rs533, %rs505;
	mov.u16 	%rs534, %rs506;
	mov.u16 	%rs535, %rs507;
	mov.u32 	%r754, %r747;
	mov.u64 	%rd287, %rd280;
$L__BB14_69:
	setp.lt.s32 	%p40, %r1, 64;
	mov.b64 	%rd155, -1;
	shl.b64 	%rd156, %rd155, %r273;
	selp.b64 	%rd157, %rd156, -1, %p40;
	and.b64  	%rd158, %rd287, %rd157;
	and.b64  	%rd159, %rd290, %rd157;
	setp.ge.u64 	%p41, %rd158, %rd159;
	mov.u16 	%rs484, %rs532;
	mov.u16 	%rs485, %rs533;
	mov.u16 	%rs486, %rs534;
	mov.u16 	%rs487, %rs535;
	mov.u32 	%r742, %r754;
	mov.u64 	%rd275, %rd287;
	@%p41 bra 	$L__BB14_71;
	mov.u16 	%rs484, %rs544;
	mov.u16 	%rs485, %rs545;
	mov.u16 	%rs486, %rs546;
	mov.u16 	%rs487, %rs547;
	mov.u32 	%r742, %r757;
	mov.u64 	%rd275, %rd290;
	mov.u16 	%rs544, %rs532;
	mov.u16 	%rs545, %rs533;
	mov.u16 	%rs546, %rs534;
	mov.u16 	%rs547, %rs535;
	mov.u32 	%r757, %r754;
	mov.u64 	%rd290, %rd287;
$L__BB14_71:
	mov.b32 	%r763, 2;
	sub.s32 	%r280, 64, %r1;
$L__BB14_72:
	mov.u32 	%r108, %r763;
	setp.lt.s32 	%p42, %r1, 64;
	mov.b64 	%rd160, -1;
	shl.b64 	%rd161, %rd160, %r280;
	selp.b64 	%rd80, %rd161, -1, %p42;
	bar.sync 	0;
	add.s32 	%r281, %r108, -1;
	mov.u32 	%r282, %tid.x;
	shl.b32 	%r283, %r282, 6;
	mov.u32 	%r284, _ZZN3cub18CUB_300001_SM_10006detail10merge_sort30DeviceMergeSortBlockSortKernelINS2_10policy_hubIN6thrust24THRUST_300001_SM_1000_NS10device_ptrI12KeyValuePairEEE9Policy600ES9_PNS0_8NullTypeES9_SD_m18KeyValueComparatorS8_SC_EEvbT0_T1_T2_T3_T4_PT6_PT7_T5_NS1_7vsmem_tEE19static_temp_storage;
	add.s32 	%r285, %r284, %r283;
	st.shared.u64 	[%r285], %rd285;
	st.shared.u32 	[%r285+8], %r752;
	cvt.u32.u16 	%r286, %rs524;
	cvt.u32.u16 	%r287, %rs525;
	prmt.b32 	%r288, %r287, %r286, 0x3340U;
	cvt.u32.u16 	%r289, %rs526;
	cvt.u32.u16 	%r290, %rs527;
	prmt.b32 	%r291, %r290, %r289, 0x3340U;
	prmt.b32 	%r292, %r291, %r288, 0x5410U;
	st.shared.u32 	[%r285+12], %r292;
	st.shared.u64 	[%r285+16], %rd290;
	st.shared.u32 	[%r285+24], %r757;
	cvt.u32.u16 	%r293, %rs544;
	cvt.u32.u16 	%r294, %rs545;
	prmt.b32 	%r295, %r294, %r293, 0x3340U;
	cvt.u32.u16 	%r296, %rs546;
	cvt.u32.u16 	%r297, %rs547;
	prmt.b32 	%r298, %r297, %r296, 0x3340U;
	prmt.b32 	%r299, %r298, %r295, 0x5410U;
	st.shared.u32 	[%r285+28], %r299;
	st.shared.u64 	[%r285+32], %rd275;
	st.shared.u32 	[%r285+40], %r742;
	cvt.u32.u16 	%r300, %rs484;
	cvt.u32.u16 	%r301, %rs485;
	prmt.b32 	%r302, %r301, %r300, 0x3340U;
	cvt.u32.u16 	%r303, %rs486;
	cvt.u32.u16 	%r304, %rs487;
	prmt.b32 	%r305, %r304, %r303, 0x3340U;
	prmt.b32 	%r306, %r305, %r302, 0x5410U;
	st.shared.u32 	[%r285+44], %r306;
	st.shared.u64 	[%r285+48], %rd288;
	st.shared.u32 	[%r285+56], %r755;
	cvt.u32.u16 	%r307, %rs536;
	cvt.u32.u16 	%r308, %rs537;
	prmt.b32 	%r309, %r308, %r307, 0x3340U;
	cvt.u32.u16 	%r310, %rs538;
	cvt.u32.u16 	%r311, %rs539;
	prmt.b32 	%r312, %r311, %r310, 0x3340U;
	prmt.b32 	%r313, %r312, %r309, 0x5410U;
	st.shared.u32 	[%r285+60], %r313;
	bar.sync 	0;
	neg.s32 	%r314, %r108;
	and.b32  	%r315, %r282, %r314;
	shl.b32 	%r316, %r315, 2;
	shl.b32 	%r317, %r108, 1;
	and.b32  	%r318, %r281, %r282;
	shl.b32 	%r319, %r318, 2;
	min.s32 	%r109, %r319, %r66;
	min.s32 	%r110, %r316, %r66;
	add.s32 	%r320, %r110, %r317;
	min.s32 	%r111, %r320, %r66;
	add.s32 	%r321, %r111, %r317;
	min.s32 	%r112, %r321, %r66;
	sub.s32 	%r322, %r111, %r110;
	sub.s32 	%r323, %r112, %r111;
	setp.lt.s32 	%p43, %r109, %r323;
	sub.s32 	%r324, %r109, %r323;
	selp.b32 	%r766, 0, %r324, %p43;
	min.s32 	%r764, %r322, %r109;
	setp.ge.s32 	%p44, %r766, %r764;
	@%p44 bra 	$L__BB14_75;
	add.s32 	%r115, %r111, %r109;
$L__BB14_74:
	sub.s32 	%r325, %r764, %r766;
	shr.u32 	%r326, %r325, 31;
	add.s32 	%r327, %r325, %r326;
	shr.s32 	%r328, %r327, 1;
	add.s32 	%r329, %r328, %r766;
	add.s32 	%r330, %r329, %r110;
	shl.b32 	%r331, %r330, 4;
	add.s32 	%r333, %r284, %r331;
	ld.shared.u64 	%rd162, [%r333];
	not.b32 	%r334, %r329;
	add.s32 	%r335, %r115, %r334;
	shl.b32 	%r336, %r335, 4;
	add.s32 	%r337, %r284, %r336;
	ld.shared.u64 	%rd163, [%r337];
	and.b64  	%rd164, %rd163, %rd80;
	and.b64  	%rd165, %rd162, %rd80;
	setp.lt.u64 	%p45, %rd164, %rd165;
	add.s32 	%r338, %r329, 1;
	selp.b32 	%r766, %r766, %r338, %p45;
	selp.b32 	%r764, %r329, %r764, %p45;
	setp.lt.s32 	%p46, %r766, %r764;
	@%p46 bra 	$L__BB14_74;
$L__BB14_75:
	add.s32 	%r121, %r766, %r110;
	add.s32 	%r339, %r111, %r109;
	sub.s32 	%r122, %r339, %r766;
	shl.b32 	%r340, %r121, 4;
	add.s32 	%r123, %r284, %r340;
	ld.shared.u64 	%rd299, [%r123];
	ld.shared.u32 	%r770, [%r123+8];
	ld.shared.u32 	%r342, [%r123+12];
	bfe.u32 	%r343, %r342, 0, 8;
	cvt.u16.u32 	%rs580, %r343;
	bfe.u32 	%r344, %r342, 8, 8;
	cvt.u16.u32 	%rs581, %r344;
	bfe.u32 	%r345, %r342, 16, 8;
	cvt.u16.u32 	%rs582, %r345;
	bfe.u32 	%r346, %r342, 24, 8;
	cvt.u16.u32 	%rs583, %r346;
	shl.b32 	%r347, %r122, 4;
	add.s32 	%r125, %r284, %r347;
	ld.shared.u64 	%rd296, [%r125];
	ld.shared.u32 	%r767, [%r125+8];
	ld.shared.u32 	%r348, [%r125+12];
	bfe.u32 	%r349, %r348, 0, 8;
	cvt.u16.u32 	%rs568, %r349;
	bfe.u32 	%r350, %r348, 8, 8;
	cvt.u16.u32 	%rs569, %r350;
	bfe.u32 	%r351, %r348, 16, 8;
	cvt.u16.u32 	%rs570, %r351;
	bfe.u32 	%r352, %r348, 24, 8;
	cvt.u16.u32 	%rs571, %r352;
	setp.ge.s32 	%p48, %r122, %r112;
	mov.pred 	%p116, 0;
	@%p48 bra 	$L__BB14_78;
	setp.ge.s32 	%p50, %r121, %r111;
	mov.pred 	%p116, -1;
	@%p50 bra 	$L__BB14_78;
	and.b64  	%rd166, %rd296, %rd80;
	and.b64  	%rd167, %rd299, %rd80;
	setp.lt.u64 	%p116, %rd166, %rd167;
$L__BB14_78:
	selp.b16 	%rs524, %rs571, %rs583, %p116;
	selp.b16 	%rs525, %rs570, %rs582, %p116;
	selp.b16 	%rs526, %rs569, %rs581, %p116;
	selp.b16 	%rs527, %rs568, %rs580, %p116;
	selp.b32 	%r752, %r767, %r770, %p116;
	selp.b64 	%rd285, %rd296, %rd299, %p116;
	selp.u32 	%r353, 1, 0, %p116;
	add.s32 	%r128, %r122, %r353;
	not.pred 	%p51, %p116;
	selp.u32 	%r354, 1, 0, %p51;
	add.s32 	%r129, %r121, %r354;
	@%p51 bra 	$L__BB14_80;
	ld.shared.u64 	%rd296, [%r125+16];
	ld.shared.u32 	%r767, [%r125+24];
	ld.shared.u32 	%r360, [%r125+28];
	bfe.u32 	%r361, %r360, 0, 8;
	cvt.u16.u32 	%rs568, %r361;
	bfe.u32 	%r362, %r360, 8, 8;
	cvt.u16.u32 	%rs569, %r362;
	bfe.u32 	%r363, %r360, 16, 8;
	cvt.u16.u32 	%rs570, %r363;
	bfe.u32 	%r364, %r360, 24, 8;
	cvt.u16.u32 	%rs571, %r364;
	bra.uni 	$L__BB14_81;
$L__BB14_80:
	ld.shared.u64 	%rd299, [%r123+16];
	ld.shared.u32 	%r770, [%r123+24];
	ld.shared.u32 	%r355, [%r123+28];
	bfe.u32 	%r356, %r355, 0, 8;
	cvt.u16.u32 	%rs580, %r356;
	bfe.u32 	%r357, %r355, 8, 8;
	cvt.u16.u32 	%rs581, %r357;
	bfe.u32 	%r358, %r355, 16, 8;
	cvt.u16.u32 	%rs582, %r358;
	bfe.u32 	%r359, %r355, 24, 8;
	cvt.u16.u32 	%rs583, %r359;
$L__BB14_81:
	setp.ge.s32 	%p53, %r128, %r112;
	mov.pred 	%p117, 0;
	@%p53 bra 	$L__BB14_84;
	setp.ge.s32 	%p55, %r129, %r111;
	mov.pred 	%p117, -1;
	@%p55 bra 	$L__BB14_84;
	and.b64  	%rd168, %rd296, %rd80;
	and.b64  	%rd169, %rd299, %rd80;
	setp.lt.u64 	%p117, %rd168, %rd169;
$L__BB14_84:
	selp.b16 	%rs544, %rs571, %rs583, %p117;
	selp.b16 	%rs545, %rs570, %rs582, %p117;
	selp.b16 	%rs546, %rs569, %rs581, %p117;
	selp.b16 	%rs547, %rs568, %rs580, %p117;
	selp.b32 	%r757, %r767, %r770, %p117;
	selp.b64 	%rd290, %rd296, %rd299, %p117;
	selp.u32 	%r365, 1, 0, %p117;
	add.s32 	%r135, %r128, %r365;
	not.pred 	%p56, %p117;
	selp.u32 	%r366, 1, 0, %p56;
	add.s32 	%r136, %r129, %r366;
	@%p117 bra 	$L__BB14_86;
	shl.b32 	%r367, %r136, 4;
	add.s32 	%r369, %r284, %r367;
	ld.shared.u64 	%rd299, [%r369];
	ld.shared.u32 	%r770, [%r369+8];
	ld.shared.u32 	%r370, [%r369+12];
	bfe.u32 	%r371, %r370, 0, 8;
	cvt.u16.u32 	%rs580, %r371;
	bfe.u32 	%r372, %r370, 8, 8;
	cvt.u16.u32 	%rs581, %r372;
	bfe.u32 	%r373, %r370, 16, 8;
	cvt.u16.u32 	%rs582, %r373;
	bfe.u32 	%r374, %r370, 24, 8;
	cvt.u16.u32 	%rs583, %r374;
	bra.uni 	$L__BB14_87;
$L__BB14_86:
	shl.b32 	%r375, %r135, 4;
	add.s32 	%r377, %r284, %r375;
	ld.shared.u64 	%rd296, [%r377];
	ld.shared.u32 	%r767, [%r377+8];
	ld.shared.u32 	%r378, [%r377+12];
	bfe.u32 	%r379, %r378, 0, 8;
	cvt.u16.u32 	%rs568, %r379;
	bfe.u32 	%r380, %r378, 8, 8;
	cvt.u16.u32 	%rs569, %r380;
	bfe.u32 	%r381, %r378, 16, 8;
	cvt.u16.u32 	%rs570, %r381;
	bfe.u32 	%r382, %r378, 24, 8;
	cvt.u16.u32 	%rs571, %r382;
$L__BB14_87:
	setp.ge.s32 	%p58, %r135, %r112;
	mov.pred 	%p118, 0;
	@%p58 bra 	$L__BB14_90;
	setp.ge.s32 	%p60, %r136, %r111;
	mov.pred 	%p118, -1;
	@%p60 bra 	$L__BB14_90;
	setp.lt.s32 	%p61, %r1, 64;
	sub.s32 	%r383, 64, %r1;
	mov.b64 	%rd170, -1;
	shl.b64 	%rd171, %rd170, %r383;
	selp.b64 	%rd172, %rd171, -1, %p61;
	and.b64  	%rd173, %rd296, %rd172;
	and.b64  	%rd174, %rd299, %rd172;
	setp.lt.u64 	%p118, %rd173, %rd174;
$L__BB14_90:
	selp.b16 	%rs484, %rs571, %rs583, %p118;
	selp.b16 	%rs485, %rs570, %rs582, %p118;
	selp.b16 	%rs486, %rs569, %rs581, %p118;
	selp.b16 	%rs487, %rs568, %rs580, %p118;
	selp.b32 	%r742, %r767, %r770, %p118;
	selp.b64 	%rd275, %rd296, %rd299, %p118;
	selp.u32 	%r384, 1, 0, %p118;
	add.s32 	%r142, %r135, %r384;
	not.pred 	%p62, %p118;
	selp.u32 	%r385, 1, 0, %p62;
	add.s32 	%r143, %r136, %r385;
	@%p118 bra 	$L__BB14_92;
	shl.b32 	%r386, %r143, 4;
	mov.u32 	%r387, _ZZN3cub18CUB_300001_SM_10006detail10merge_sort30DeviceMergeSortBlockSortKernelINS2_10policy_hubIN6thrust24THRUST_300001_SM_1000_NS10device_ptrI12KeyValuePairEEE9Policy600ES9_PNS0_8NullTypeES9_SD_m18KeyValueComparatorS8_SC_EEvbT0_T1_T2_T3_T4_PT6_PT7_T5_NS1_7vsmem_tEE19static_temp_storage;
	add.s32 	%r388, %r387, %r386;
	ld.shared.u64 	%rd299, [%r388];
	ld.shared.u32 	%r770, [%r388+8];
	ld.shared.u32 	%r389, [%r388+12];
	bfe.u32 	%r390, %r389, 0, 8;
	cvt.u16.u32 	%rs580, %r390;
	bfe.u32 	%r391, %r389, 8, 8;
	cvt.u16.u32 	%rs581, %r391;
	bfe.u32 	%r392, %r389, 16, 8;
	cvt.u16.u32 	%rs582, %r392;
	bfe.u32 	%r393, %r389, 24, 8;
	cvt.u16.u32 	%rs583, %r393;
	bra.uni 	$L__BB14_93;
$L__BB14_92:
	shl.b32 	%r394, %r142, 4;
	mov.u32 	%r395, _ZZN3cub18CUB_300001_SM_10006detail10merge_sort30DeviceMergeSortBlockSortKernelINS2_10policy_hubIN6thrust24THRUST_300001_SM_1000_NS10device_ptrI12KeyValuePairEEE9Policy600ES9_PNS0_8NullTypeES9_SD_m18KeyValueComparatorS8_SC_EEvbT0_T1_T2_T3_T4_PT6_PT7_T5_NS1_7vsmem_tEE19static_temp_storage;
	add.s32 	%r396, %r395, %r394;
	ld.shared.u64 	%rd296, [%r396];
	ld.shared.u32 	%r767, [%r396+8];
	ld.shared.u32 	%r397, [%r396+12];
	bfe.u32 	%r398, %r397, 0, 8;
	cvt.u16.u32 	%rs568, %r398;
	bfe.u32 	%r399, %r397, 8, 8;
	cvt.u16.u32 	%rs569, %r399;
	bfe.u32 	%r400, %r397, 16, 8;
	cvt.u16.u32 	%rs570, %r400;
	bfe.u32 	%r401, %r397, 24, 8;
	cvt.u16.u32 	%rs571, %r401;
$L__BB14_93:
	setp.ge.s32 	%p64, %r142, %r112;
	mov.pred 	%p119, 0;
	@%p64 bra 	$L__BB14_96;
	setp.ge.s32 	%p66, %r143, %r111;
	mov.pred 	%p119, -1;
	@%p66 bra 	$L__BB14_96;
	setp.lt.s32 	%p67, %r1, 64;
	sub.s32 	%r402, 64, %r1;
	mov.b64 	%rd175, -1;
	shl.b64 	%rd176, %rd175, %r402;
	selp.b64 	%rd177, %rd176, -1, %p67;
	and.b64  	%rd178, %rd296, %rd177;
	and.b64  	%rd179, %rd299, %rd177;
	setp.lt.u64 	%p119, %rd178, %rd179;
$L__BB14_96:
	shl.b32 	%r763, %r108, 1;
	selp.b16 	%rs536, %rs571, %rs583, %p119;
	selp.b16 	%rs537, %rs570, %rs582, %p119;
	selp.b16 	%rs538, %rs569, %rs581, %p119;
	selp.b16 	%rs539, %rs568, %rs580, %p119;
	selp.b32 	%r755, %r767, %r770, %p119;
	selp.b64 	%rd288, %rd296, %rd299, %p119;
	setp.lt.u32 	%p68, %r108, 129;
	@%p68 bra 	$L__BB14_72;
	ld.param.s8 	%rs370, [_ZN3cub18CUB_300001_SM_10006detail10merge_sort30DeviceMergeSortBlockSortKernelINS2_10policy_hubIN6thrust24THRUST_300001_SM_1000_NS10device_ptrI12KeyValuePairEEE9Policy600ES9_PNS0_8NullTypeES9_SD_m18KeyValueComparatorS8_SC_EEvbT0_T1_T2_T3_T4_PT6_PT7_T5_NS1_7vsmem_tE_param_0];
	mov.u32 	%r150, %tid.x;
	shl.b32 	%r403, %r150, 2;
	and.b32  	%r404, %r403, 3968;
	and.b32  	%r405, %r150, 31;
	or.b32  	%r151, %r404, %r405;
	or.b32  	%r152, %r151, 96;
	or.b32  	%r153, %r151, 64;
	or.b32  	%r154, %r151, 32;
	mov.u32 	%r406, %ctaid.x;
	mul.wide.u32 	%rd99, %r406, 1024;
	bar.sync 	0;
	setp.eq.s16 	%p69, %rs370, 0;
	@%p69 bra 	$L__BB14_108;
	st.shared.u64 	[%r79], %rd285;
	st.shared.u32 	[%r79+8], %r752;
	cvt.u32.u16 	%r407, %rs524;
	cvt.u32.u16 	%r408, %rs525;
	prmt.b32 	%r409, %r408, %r407, 0x3340U;
	cvt.u32.u16 	%r410, %rs526;
	cvt.u32.u16 	%r411, %rs527;
	prmt.b32 	%r412, %r411, %r410, 0x3340U;
	prmt.b32 	%r413, %r412, %r409, 0x5410U;
	st.shared.u32 	[%r79+12], %r413;
	st.shared.u64 	[%r79+16], %rd290;
	st.shared.u32 	[%r79+24], %r757;
	cvt.u32.u16 	%r414, %rs544;
	cvt.u32.u16 	%r415, %rs545;
	prmt.b32 	%r416, %r415, %r414, 0x3340U;
	cvt.u32.u16 	%r417, %rs546;
	cvt.u32.u16 	%r418, %rs547;
	prmt.b32 	%r419, %r418, %r417, 0x3340U;
	prmt.b32 	%r420, %r419, %r416, 0x5410U;
	st.shared.u32 	[%r79+28], %r420;
	st.shared.u64 	[%r79+32], %rd275;
	st.shared.u32 	[%r79+40], %r742;
	cvt.u32.u16 	%r421, %rs484;
	cvt.u32.u16 	%r422, %rs485;
	prmt.b32 	%r423, %r422, %r421, 0x3340U;
	cvt.u32.u16 	%r424, %rs486;
	cvt.u32.u16 	%r425, %rs487;
	prmt.b32 	%r426, %r425, %r424, 0x3340U;
	prmt.b32 	%r427, %r426, %r423, 0x5410U;
	st.shared.u32 	[%r79+44], %r427;
	st.shared.u64 	[%r79+48], %rd288;
	st.shared.u32 	[%r79+56], %r755;
	cvt.u32.u16 	%r428, %rs536;
	cvt.u32.u16 	%r429, %rs537;
	prmt.b32 	%r430, %r429, %r428, 0x3340U;
	cvt.u32.u16 	%r431, %rs538;
	cvt.u32.u16 	%r432, %rs539;
	prmt.b32 	%r433, %r432, %r431, 0x3340U;
	prmt.b32 	%r434, %r433, %r430, 0x5410U;
	st.shared.u32 	[%r79+60], %r434;
	bar.warp.sync 	-1;
	ld.shared.u64 	%rd100, [%r78];
	ld.shared.u32 	%r155, [%r78+8];
	ld.shared.u32 	%r156, [%r78+12];
	ld.shared.u64 	%rd101, [%r78+512];
	ld.shared.u32 	%r157, [%r78+520];
	ld.shared.u32 	%r158, [%r78+524];
	ld.shared.u64 	%rd102, [%r78+1024];
	ld.shared.u32 	%r159, [%r78+1032];
	ld.shared.u32 	%r160, [%r78+1036];
	ld.shared.u64 	%rd103, [%r78+1536];
	ld.shared.u32 	%r161, [%r78+1544];
	ld.shared.u32 	%r162, [%r78+1548];
	setp.eq.s32 	%p70, %r150, 0;
	@%p70 bra 	$L__BB14_99;
	bra.uni 	$L__BB14_100;
$L__BB14_99:
	st.volatile.shared.u32 	[_ZZN3cub18CUB_300001_SM_10006detail10merge_sort30DeviceMergeSortBlockSortKernelINS2_10policy_hubIN6thrust24THRUST_300001_SM_1000_NS10device_ptrI12KeyValuePairEEE9Policy600ES9_PNS0_8NullTypeES9_SD_m18KeyValueComparatorS8_SC_EEvbT0_T1_T2_T3_T4_PT6_PT7_T5_NS1_7vsmem_tEE19static_temp_storage+16384], %r66;
$L__BB14_100:
	bar.sync 	0;
	ld.volatile.shared.u32 	%r171, [_ZZN3cub18CUB_300001_SM_10006detail10merge_sort30DeviceMergeSortBlockSortKernelINS2_10policy_hubIN6thrust24THRUST_300001_SM_1000_NS10device_ptrI12KeyValuePairEEE9Policy600ES9_PNS0_8NullTypeES9_SD_m18KeyValueComparatorS8_SC_EEvbT0_T1_T2_T3_T4_PT6_PT7_T5_NS1_7vsmem_tEE19static_temp_storage+16384];
	cvt.u64.u32 	%rd180, %r404;
	cvt.u64.u32 	%rd181, %r405;
	add.s64 	%rd182, %rd99, %rd181;
	add.s64 	%rd183, %rd182, %rd180;
	setp.ge.s32 	%p71, %r151, %r171;
	shl.b64 	%rd184, %rd183, 4;
	add.s64 	%rd108, %rd2, %rd184;
	@%p71 bra 	$L__BB14_102;
	st.global.u64 	[%rd108], %rd100;
	st.global.u32 	[%rd108+8], %r155;
	st.global.u32 	[%rd108+12], %r156;
$L__BB14_102:
	setp.ge.s32 	%p72, %r154, %r171;
	@%p72 bra 	$L__BB14_104;
	st.global.u64 	[%rd108+512], %rd101;
	st.global.u32 	[%rd108+520], %r157;
	st.global.u32 	[%rd108+524], %r158;
$L__BB14_104:
	setp.ge.s32 	%p73, %r153, %r171;
	@%p73 bra 	$L__BB14_106;
	st.global.u64 	[%rd108+1024], %rd102;
	st.global.u32 	[%rd108+1032], %r159;
	st.global.u32 	[%rd108+1036], %r160;
$L__BB14_106:
	setp.ge.s32 	%p74, %r152, %r171;
	@%p74 bra 	$L__BB14_118;
	st.global.u64 	[%rd108+1536], %rd103;
	st.global.u32 	[%rd108+1544], %r161;
	st.global.u32 	[%rd108+1548], %r162;
	bra.uni 	$L__BB14_118;
$L__BB14_108:
	st.shared.u64 	[%r79], %rd285;
	st.shared.u32 	[%r79+8], %r752;
	cvt.u32.u16 	%r439, %rs524;
	cvt.u32.u16 	%r440, %rs525;
	prmt.b32 	%r441, %r440, %r439, 0x3340U;
	cvt.u32.u16 	%r442, %rs526;
	cvt.u32.u16 	%r443, %rs527;
	prmt.b32 	%r444, %r443, %r442, 0x3340U;
	prmt.b32 	%r445, %r444, %r441, 0x5410U;
	st.shared.u32 	[%r79+12], %r445;
	st.shared.u64 	[%r79+16], %rd290;
	st.shared.u32 	[%r79+24], %r757;
	cvt.u32.u16 	%r446, %rs544;
	cvt.u32.u16 	%r447, %rs545;
	prmt.b32 	%r448, %r447, %r446, 0x3340U;
	cvt.u32.u16 	%r449, %rs546;
	cvt.u32.u16 	%r450, %rs547;
	prmt.b32 	%r451, %r450, %r449, 0x3340U;
	prmt.b32 	%r452, %r451, %r448, 0x5410U;
	st.shared.u32 	[%r79+28], %r452;
	st.shared.u64 	[%r79+32], %rd275;
	st.shared.u32 	[%r79+40], %r742;
	cvt.u32.u16 	%r453, %rs484;
	cvt.u32.u16 	%r454, %rs485;
	prmt.b32 	%r455, %r454, %r453, 0x3340U;
	cvt.u32.u16 	%r456, %rs486;
	cvt.u32.u16 	%r457, %rs487;
	prmt.b32 	%r458, %r457, %r456, 0x3340U;
	prmt.b32 	%r459, %r458, %r455, 0x5410U;
	st.shared.u32 	[%r79+44], %r459;
	st.shared.u64 	[%r79+48], %rd288;
	st.shared.u32 	[%r79+56], %r755;
	cvt.u32.u16 	%r460, %rs536;
	cvt.u32.u16 	%r461, %rs537;
	prmt.b32 	%r462, %r461, %r460, 0x3340U;
	cvt.u32.u16 	%r463, %rs538;
	cvt.u32.u16 	%r464, %rs539;
	prmt.b32 	%r465, %r464, %r463, 0x3340U;
	prmt.b32 	%r466, %r465, %r462, 0x5410U;
	st.shared.u32 	[%r79+60], %r466;
	bar.warp.sync 	-1;
	ld.shared.u64 	%rd104, [%r78];
	ld.shared.u32 	%r163, [%r78+8];
	ld.shared.u32 	%r164, [%r78+12];
	ld.shared.u64 	%rd105, [%r78+512];
	ld.shared.u32 	%r165, [%r78+520];
	ld.shared.u32 	%r166, [%r78+524];
	ld.shared.u64 	%rd106, [%r78+1024];
	ld.shared.u32 	%r167, [%r78+1032];
	ld.shared.u32 	%r168, [%r78+1036];
	ld.shared.u64 	%rd107, [%r78+1536];
	ld.shared.u32 	%r169, [%r78+1544];
	ld.shared.u32 	%r170, [%r78+1548];
	setp.eq.s32 	%p75, %r150, 0;
	@%p75 bra 	$L__BB14_109;
	bra.uni 	$L__BB14_110;
$L__BB14_109:
	st.volatile.shared.u32 	[_ZZN3cub18CUB_300001_SM_10006detail10merge_sort30DeviceMergeSortBlockSortKernelINS2_10policy_hubIN6thrust24THRUST_300001_SM_1000_NS10device_ptrI12KeyValuePairEEE9Policy600ES9_PNS0_8NullTypeES9_SD_m18KeyValueComparatorS8_SC_EEvbT0_T1_T2_T3_T4_PT6_PT7_T5_NS1_7vsmem_tEE19static_temp_storage+16384], %r66;
$L__BB14_110:
	ld.param.u64 	%rd245, [_ZN3cub18CUB_300001_SM_10006detail10merge_sort30DeviceMergeSortBlockSortKernelINS2_10policy_hubIN6thrust24THRUST_300001_SM_1000_NS10device_ptrI12KeyValuePairEEE9Policy600ES9_PNS0_8NullTypeES9_SD_m18KeyValueComparatorS8_SC_EEvbT0_T1_T2_T3_T4_PT6_PT7_T5_NS1_7vsmem_tE_param_6];
	bar.sync 	0;
	ld.volatile.shared.u32 	%r172, [_ZZN3cub18CUB_300001_SM_10006detail10merge_sort30DeviceMergeSortBlockSortKernelINS2_10policy_hubIN6thrust24THRUST_300001_SM_1000_NS10device_ptrI12KeyValuePairEEE9Policy600ES9_PNS0_8NullTypeES9_SD_m18KeyValueComparatorS8_SC_EEvbT0_T1_T2_T3_T4_PT6_PT7_T5_NS1_7vsmem_tEE19static_temp_storage+16384];
	setp.ge.s32 	%p76, %r151, %r172;
	cvt.u64.u32 	%rd185, %r151;
	add.s64 	%rd186, %rd99, %rd185;
	cvta.to.global.u64 	%rd187, %rd245;
	shl.b64 	%rd188, %rd186, 4;
	add.s64 	%rd109, %rd187, %rd188;
	@%p76 bra 	$L__BB14_112;
	st.global.u64 	[%rd109], %rd104;
	st.global.u32 	[%rd109+8], %r163;
	st.global.u32 	[%rd109+12], %r164;
$L__BB14_112:
	setp.ge.s32 	%p77, %r154, %r172;
	@%p77 bra 	$L__BB14_114;
	st.global.u64 	[%rd109+512], %rd105;
	st.global.u32 	[%rd109+520], %r165;
	st.global.u32 	[%rd109+524], %r166;
$L__BB14_114:
	setp.ge.s32 	%p78, %r153, %r172;
	@%p78 bra 	$L__BB14_116;
	st.global.u64 	[%rd109+1024], %rd106;
	st.global.u32 	[%rd109+1032], %r167;
	st.global.u32 	[%rd109+1036], %r168;
$L__BB14_116:
	setp.ge.s32 	%p79, %r152, %r172;
	@%p79 bra 	$L__BB14_118;
	st.global.u64 	[%rd109+1536], %rd107;
	st.global.u32 	[%rd109+1544], %r169;
	st.global.u32 	[%rd109+1548], %r170;
$L__BB14_118:
	ret;

}
	// .globl	_ZN3cub18CUB_300001_SM_10006detail10merge_sort30DeviceMergeSortPartitionKernelIN6thrust24THRUST_300001_SM_1000_NS10device_ptrI12KeyValuePairEEm18KeyValueComparatorS7_EEvbT_PT2_T0_SD_PSD_T1_SD_i
.visible .entry _ZN3cub18CUB_300001_SM_10006detail10merge_sort30DeviceMergeSortPartitionKernelIN6thrust24THRUST_300001_SM_1000_NS10device_ptrI12KeyValuePairEEm18KeyValueComparatorS7_EEvbT_PT2_T0_SD_PSD_T1_SD_i(
	.param .u8 _ZN3cub18CUB_300001_SM_10006detail10merge_sort30DeviceMergeSortPartitionKernelIN6thrust24THRUST_300001_SM_1000_NS10device_ptrI12KeyValuePairEEm18KeyValueComparatorS7_EEvbT_PT2_T0_SD_PSD_T1_SD_i_param_0,
	.param .align 8 .b8 _ZN3cub18CUB_300001_SM_10006detail10merge_sort30DeviceMergeSortPartitionKernelIN6thrust24THRUST_300001_SM_1000_NS10device_ptrI12KeyValuePairEEm18KeyValueComparatorS7_EEvbT_PT2_T0_SD_PSD_T1_SD_i_param_1[8],
	.param .u64 .ptr .align 1 _ZN3cub18CUB_300001_SM_10006detail10merge_sort30DeviceMergeSortPartitionKernelIN6thrust24THRUST_300001_SM_1000_NS10device_ptrI12KeyValuePairEEm18KeyValueComparatorS7_EEvbT_PT2_T0_SD_PSD_T1_SD_i_param_2,
	.param .u64 _ZN3cub18CUB_300001_SM_10006detail10merge_sort30DeviceMergeSortPartitionKernelIN6thrust24THRUST_300001_SM_1000_NS10device_ptrI12KeyValuePairEEm18KeyValueComparatorS7_EEvbT_PT2_T0_SD_PSD_T1_SD_i_param_3,
	.param .u64 _ZN3cub18CUB_300001_SM_10006detail10merge_sort30DeviceMergeSortPartitionKernelIN6thrust24THRUST_300001_SM_1000_NS10device_ptrI12KeyValuePairEEm18KeyValueComparatorS7_EEvbT_PT2_T0_SD_PSD_T1_SD_i_param_4,
	.param .u64 .ptr .align 1 _ZN3cub18CUB_300001_SM_10006detail10merge_sort30DeviceMergeSortPartitionKernelIN6thrust24THRUST_300001_SM_1000_NS10device_ptrI12KeyValuePairEEm18KeyValueComparatorS7_EEvbT_PT2_T0_SD_PSD_T1_SD_i_param_5,
	.param .align 4 .b8 _ZN3cub18CUB_300001_SM_10006detail10merge_sort30DeviceMergeSortPartitionKernelIN6thrust24THRUST_300001_SM_1000_NS10device_ptrI12KeyValuePairEEm18KeyValueComparatorS7_EEvbT_PT2_T0_SD_PSD_T1_SD_i_param_6[4],
	.param .u64 _ZN3cub18CUB_300001_SM_10006detail10merge_sort30DeviceMergeSortPartitionKernelIN6thrust24THRUST_300001_SM_1000_NS10device_ptrI12KeyValuePairEEm18KeyValueComparatorS7_EEvbT_PT2_T0_SD_PSD_T1_SD_i_param_7,
	.param .u32 _ZN3cub18CUB_300001_SM_10006detail10merge_sort30DeviceMergeSortPartitionKernelIN6thrust24THRUST_300001_SM_1000_NS10device_ptrI12KeyValuePairEEm18KeyValueComparatorS7_EEvbT_PT2_T0_SD_PSD_T1_SD_i_param_8
)
{
	.reg .pred 	%p<12>;
	.reg .b16 	%rs<2>;
	.reg .b32 	%r<10>;
	.reg .b64 	%rd<100>;

	ld.param.u32 	%r2, [_ZN3cub18CUB_300001_SM_10006detail10merge_sort30DeviceMergeSortPartitionKernelIN6thrust24THRUST_300001_SM_1000_NS10device_ptrI12KeyValuePairEEm18KeyValueComparatorS7_EEvbT_PT2_T0_SD_PSD_T1_SD_i_param_6];
	ld.param.u64 	%rd29, [_ZN3cub18CUB_300001_SM_10006detail10merge_sort30DeviceMergeSortPartitionKernelIN6thrust24THRUST_300001_SM_1000_NS10device_ptrI12KeyValuePairEEm18KeyValueComparatorS7_EEvbT_PT2_T0_SD_PSD_T1_SD_i_param_1];
	ld.param.s8 	%rs1, [_ZN3cub18CUB_300001_SM_10006detail10merge_sort30DeviceMergeSortPartitionKernelIN6thrust24THRUST_300001_SM_1000_NS10device_ptrI12KeyValuePairEEm18KeyValueComparatorS7_EEvbT_PT2_T0_SD_PSD_T1_SD_i_param_0];
	ld.param.u64 	%rd30, [_ZN3cub18CUB_300001_SM_10006detail10merge_sort30DeviceMergeSortPartitionKernelIN6thrust24THRUST_300001_SM_1000_NS10device_ptrI12KeyValuePairEEm18KeyValueComparatorS7_EEvbT_PT2_T0_SD_PSD_T1_SD_i_param_2];
	ld.param.u64 	%rd31, [_ZN3cub18CUB_300001_SM_10006detail10merge_sort30DeviceMergeSortPartitionKernelIN6thrust24THRUST_300001_SM_1000_NS10device_ptrI12KeyValuePairEEm18KeyValueComparatorS7_EEvbT_PT2_T0_SD_PSD_T1_SD_i_param_3];
	ld.param.u64 	%rd32, [_ZN3cub18CUB_300001_SM_10006detail10merge_sort30DeviceMergeSortPartitionKernelIN6thrust24THRUST_300001_SM_1000_NS10device_ptrI12KeyValuePairEEm18KeyValueComparatorS7_EEvbT_PT2_T0_SD_PSD_T1_SD_i_param_4];
	ld.param.u64 	%rd34, [_ZN3cub18CUB_300001_SM_10006detail10merge_sort30DeviceMergeSortPartitionKernelIN6thrust24THRUST_300001_SM_1000_NS10device_ptrI12KeyValuePairEEm18KeyValueComparatorS7_EEvbT_PT2_T0_SD_PSD_T1_SD_i_param_5];
	ld.param.u64 	%rd33, [_ZN3cub18CUB_300001_SM_10006detail10merge_sort30DeviceMergeSortPartitionKernelIN6thrust24THRUST_300001_SM_1000_NS10device_ptrI12KeyValuePairEEm18KeyValueComparatorS7_EEvbT_PT2_T0_SD_PSD_T1_SD_i_param_7];
	ld.param.u32 	%r3, [_ZN3cub18CUB_300001_SM_10006detail10merge_sort30DeviceMergeSortPartitionKernelIN6thrust24THRUST_300001_SM_1000_NS10device_ptrI12KeyValuePairEEm18KeyValueComparatorS7_EEvbT_PT2_T0_SD_PSD_T1_SD_i_param_8];
	cvta.to.global.u64 	%rd1, %rd34;
	mov.u32 	%r4, %ntid.x;
	mov.u32 	%r5, %ctaid.x;
	mov.u32 	%r6, %tid.x;
	mad.lo.s32 	%r7, %r4, %r5, %r6;
	cvt.u64.u32 	%rd2, %r7;
	setp.le.u64 	%p1, %rd32, %rd2;
	@%p1 bra 	$L__BB15_11;
	shr.u64 	%rd35, %rd33, 1;
	add.s64 	%rd4, %rd33, 4294967295;
	neg.s64 	%rd36, %rd33;
	and.b64  	%rd37, %rd36, %rd2;
	cvt.s64.s32 	%rd5, %r3;
	mul.lo.s64 	%rd38, %rd37, %rd5;
	mul.lo.s64 	%rd39, %rd35, %rd5;
	min.u64 	%rd6, %rd38, %rd31;
	not.b64 	%rd40, %rd38;
	min.u64 	%rd41, %rd39, %rd40;
	add.s64 	%rd42, %rd41, %rd38;
	min.u64 	%rd7, %rd42, %rd31;
	not.b64 	%rd43, %rd7;
	min.u64 	%rd44, %rd39, %rd43;
	add.s64 	%rd45, %rd44, %rd7;
	min.u64 	%rd8, %rd45, %rd31;
	// begin inline asm
	griddepcontrol.wait;
	// end inline asm
	add.s64 	%rd46, %rd2, 1;
	setp.ne.s64 	%p2, %rd46, %rd32;
	@%p2 bra 	$L__BB15_3;
	shl.b64 	%rd93, %rd2, 3;
	add.s64 	%rd94, %rd1, %rd93;
	st.global.u64 	[%rd94], %rd7;
	bra.uni 	$L__BB15_11;
$L__BB15_3:
	sub.s64 	%rd47, %rd8, %rd6;
	and.b64  	%rd48, %rd4, %rd2;
	mul.lo.s64 	%rd49, %rd48, %rd5;
	min.u64 	%rd9, %rd49, %rd47;
	setp.eq.s16 	%p3, %rs1, 0;
	@%p3 bra 	$L__BB15_7;
	sub.s64 	%rd50, %rd7, %rd6;
	sub.s64 	%rd51, %rd8, %rd7;
	max.u64 	%rd52, %rd9, %rd51;
	sub.s64 	%rd99, %rd52, %rd51;
	min.u64 	%rd95, %rd50, %rd9;
	setp.ge.u64 	%p4, %rd99, %rd95;
	@%p4 bra 	$L__BB15_10;
	cvta.to.global.u64 	%rd12, %rd29;
	add.s64 	%rd13, %rd9, %rd7;
	setp.lt.s32 	%p5, %r2, 64;
	sub.s32 	%r8, 64, %r2;
	mov.b64 	%rd53, -1;
	shl.b64 	%rd54, %rd53, %r8;
	selp.b64 	%rd14, %rd54, -1, %p5;
$L__BB15_6:
	sub.s64 	%rd55, %rd95, %rd99;
	shr.u64 	%rd56, %rd55, 1;
	add.s64 	%rd57, %rd56, %rd99;
	add.s64 	%rd58, %rd57, %rd6;
	shl.b64 	%rd59, %rd58, 4;
	add.s64 	%rd60, %rd12, %rd59;
	ld.global.u64 	%rd61, [%rd60];
	not.b64 	%rd62, %rd57;
	add.s64 	%rd63, %rd13, %rd62;
	shl.b64 	%rd64, %rd63, 4;
	add.s64 	%rd65, %rd12, %rd64;
	ld.global.u64 	%rd66, [%rd65];
	and.b64  	%rd67, %rd66, %rd14;
	and.b64  	%rd68, %rd61, %rd14;
	setp.lt.u64 	%p6, %rd67, %rd68;
	add.s64 	%rd69, %rd57, 1;
	selp.b64 	%rd99, %rd99, %rd69, %p6;
	selp.b64 	%rd95, %rd57, %rd95, %p6;
	setp.lt.u64 	%p7, %rd99, %rd95;
	@%p7 bra 	$L__BB15_6;
	bra.uni 	$L__BB15_10;
$L__BB15_7:
	sub.s64 	%rd70, %rd7, %rd6;
	sub.s64 	%rd71, %rd8, %rd7;
	max.u64 	%rd72, %rd9, %rd71;
	sub.s64 	%rd99, %rd72, %rd71;
	min.u64 	%rd97, %rd70, %rd9;
	setp.ge.u64 	%p8, %rd99, %rd97;
	@%p8 bra 	$L__BB15_10;
	cvta.to.global.u64 	%rd21, %rd30;
	add.s64 	%rd22, %rd9, %rd7;
	setp.lt.s32 	%p9, %r2, 64;
	sub.s32 	%r9, 64, %r2;
	mov.b64 	%rd73, -1;
	shl.b64 	%rd74, %rd73, %r9;
	selp.b64 	%rd23, %rd74, -1, %p9;
$L__BB15_9:
	sub.s64 	%rd75, %rd97, %rd99;
	shr.u64 	%rd76, %rd75, 1;
	add.s64 	%rd77, %rd76, %rd99;
	add.s64 	%rd78, %rd77, %rd6;
	shl.b64 	%rd79, %rd78, 4;
	add.s64 	%rd80, %rd21, %rd79;
	ld.global.u64 	%rd81, [%rd80];
	not.b64 	%rd82, %rd77;
	add.s64 	%rd83, %rd22, %rd82;
	shl.b64 	%rd84, %rd83, 4;
	add.s64 	%rd85, %rd21, %rd84;
	ld.global.u64 	%rd86, [%rd85];
	and.b64  	%rd87, %rd86, %rd23;
	and.b64  	%rd88, %rd81, %rd23;
	setp.lt.u64 	%p10, %rd87, %rd88;
	add.s64 	%rd89, %rd77, 1;
	selp.b64 	%rd99, %rd99, %rd89, %p10;
	selp.b64 	%rd97, %rd77, %rd97, %p10;
	setp.lt.u64 	%p11, %rd99, %rd97;
	@%p11 bra 	$L__BB15_9;
$L__BB15_10:
	add.s64 	%rd90, %rd99, %rd6;
	shl.b64 	%rd91, %rd2, 3;
	add.s64 	%rd92, %rd1, %rd91;
	st.global.u64 	[%rd92], %rd90;
$L__BB15_11:
	ret;

}
	// .globl	_ZN3cub18CUB_300001_SM_10006detail10merge_sort26DeviceMergeSortMergeKernelINS2_10policy_hubIN6thrust24THRUST_300001_SM_1000_NS10device_ptrI12KeyValuePairEEE9Policy600ES9_PNS0_8NullTypeES9_SD_m18KeyValueComparatorS8_SC_EEvbT2_T3_T4_PT6_PT7_T5_PSH_SH_NS1_7vsmem_tE
.visible .entry _ZN3cub18CUB_300001_SM_10006detail10merge_sort26DeviceMergeSortMergeKernelINS2_10policy_hubIN6thrust24THRUST_300001_SM_1000_NS10device_ptrI12KeyValuePairEEE9Policy600ES9_PNS0_8NullTypeES9_SD_m18KeyValueComparatorS8_SC_EEvbT2_T3_T4_PT6_PT7_T5_PSH_SH_NS1_7vsmem_tE(
	.param .u8 _ZN3cub18CUB_300001_SM_10006detail10merge_sort26DeviceMergeSortMergeKernelINS2_10policy_hubIN6thrust24THRUST_300001_SM_1000_NS10device_ptrI12KeyValuePairEEE9Policy600ES9_PNS0_8NullTypeES9_SD_m18KeyValueComparatorS8_SC_EEvbT2_T3_T4_PT6_PT7_T5_PSH_SH_NS1_7vsmem_tE_param_0,
	.param .align 8 .b8 _ZN3cub18CUB_300001_SM_10006detail10merge_sort26DeviceMergeSortMergeKernelINS2_10policy_hubIN6thrust24THRUST_300001_SM_1000_NS10device_ptrI12KeyValuePairEEE9Policy600ES9_PNS0_8NullTypeES9_SD_m18KeyValueComparatorS8_SC_EEvbT2_T3_T4_PT6_PT7_T5_PSH_SH_NS1_7vsmem_tE_param_1[8],
	.param .u64 .ptr .align 1 _ZN3cub18CUB_300001_SM_10006detail10merge_sort26DeviceMergeSortMergeKernelINS2_10policy_hubIN6thrust24THRUST_300001_SM_1000_NS10device_ptrI12KeyValuePairEEE9Policy600ES9_PNS0_8NullTypeES9_SD_m18KeyValueComparatorS8_SC_EEvbT2_T3_T4_PT6_PT7_T5_PSH_SH_NS1_7vsmem_tE_param_2,
	.param .u64 _ZN3cub18CUB_300001_SM_10006detail10merge_sort26DeviceMergeSortMergeKernelINS2_10policy_hubIN6thrust24THRUST_300001_SM_1000_NS10device_ptrI12KeyValuePairEEE9Policy600ES9_PNS0_8NullTypeES9_SD_m18KeyValueComparatorS8_SC_EEvbT2_T3_T4_PT6_PT7_T5_PSH_SH_NS1_7vsmem_tE_param_3,
	.param .u64 .ptr .align 1 _ZN3cub18CUB_300001_SM_10006detail10merge_sort26DeviceMergeSortMergeKernelINS2_10policy_hubIN6thrust24THRUST_300001_SM_1000_NS10device_ptrI12KeyValuePairEEE9Policy600ES9_PNS0_8NullTypeES9_SD_m18KeyValueComparatorS8_SC_EEvbT2_T3_T4_PT6_PT7_T5_PSH_SH_NS1_7vsmem_tE_param_4,
	.param .u64 .ptr .align 1 _ZN3cub18CUB_300001_SM_10006detail10merge_sort26DeviceMergeSortMergeKernelINS2_10policy_hubIN6thrust24THRUST_300001_SM_1000_NS10device_ptrI12KeyValuePairEEE9Policy600ES9_PNS0_8NullTypeES9_SD_m18KeyValueComparatorS8_SC_EEvbT2_T3_T4_PT6_PT7_T5_PSH_SH_NS1_7vsmem_tE_param_5,
	.param .align 4 .b8 _ZN3cub18CUB_300001_SM_10006detail10merge_sort26DeviceMergeSortMergeKernelINS2_10policy_hubIN6thrust24THRUST_300001_SM_1000_NS10device_ptrI12KeyValuePairEEE9Policy600ES9_PNS0_8NullTypeES9_SD_m18KeyValueComparatorS8_SC_EEvbT2_T3_T4_PT6_PT7_T5_PSH_SH_NS1_7vsmem_tE_param_6[4],
	.param .u64 .ptr .align 1 _ZN3cub18CUB_300001_SM_10006detail10merge_sort26DeviceMergeSortMergeKernelINS2_10policy_hubIN6thrust24THRUST_300001_SM_1000_NS10device_ptrI12KeyValuePairEEE9Policy600ES9_PNS0_8NullTypeES9_SD_m18KeyValueComparatorS8_SC_EEvbT2_T3_T4_PT6_PT7_T5_PSH_SH_NS1_7vsmem_tE_param_7,
	.param .u64 _ZN3cub18CUB_300001_SM_10006detail10merge_sort26DeviceMergeSortMergeKernelINS2_10policy_hubIN6thrust24THRUST_300001_SM_1000_NS10device_ptrI12KeyValuePairEEE9Policy600ES9_PNS0_8NullTypeES9_SD_m18KeyValueComparatorS8_SC_EEvbT2_T3_T4_PT6_PT7_T5_PSH_SH_NS1_7vsmem_tE_param_8,
	.param .align 8 .b8 _ZN3cub18CUB_300001_SM_10006detail10merge_sort26DeviceMergeSortMergeKernelINS2_10policy_hubIN6thrust24THRUST_300001_SM_1000_NS10device_ptrI12KeyValuePairEEE9Policy600ES9_PNS0_8NullTypeES9_SD_m18KeyValueComparatorS8_SC_EEvbT2_T3_T4_PT6_PT7_T5_PSH_SH_NS1_7vsmem_tE_param_9[8]
)
.maxntid 256
{
	.reg .pred 	%p<122>;
	.reg .b16 	%rs<494>;
	.reg .b32 	%r<786>;
	.reg .b64 	%rd<319>;
	// demoted variable
	.shared .align 16 .b8 _ZZN3cub18CUB_300001_SM_10006detail10merge_sort26DeviceMergeSortMergeKernelINS2_10policy_hubIN6thrust24THRUST_300001_SM_1000_NS10device_ptrI12KeyValuePairEEE9Policy600ES9_PNS0_8NullTypeES9_SD_m18KeyValueComparatorS8_SC_EEvbT2_T3_T4_PT6_PT7_T5_PSH_SH_NS1_7vsmem_tEE19static_temp_storage[16400];
	ld.param.u32 	%r1, [_ZN3cub18CUB_300001_SM_10006detail10merge_sort26DeviceMergeSortMergeKernelINS2_10policy_hubIN6thrust24THRUST_300001_SM_1000_NS10device_ptrI12KeyValuePairEEE9Policy600ES9_PNS0_8NullTypeES9_SD_m18KeyValueComparatorS8_SC_EEvbT2_T3_T4_PT6_PT7_T5_PSH_SH_NS1_7vsmem_tE_param_6];
	ld.param.u64 	%rd127, [_ZN3cub18CUB_300001_SM_10006detail10merge_sort26DeviceMergeSortMergeKernelINS2_10policy_hubIN6thrust24THRUST_300001_SM_1000_NS10device_ptrI12KeyValuePairEEE9Policy600ES9_PNS0_8NullTypeES9_SD_m18KeyValueComparatorS8_SC_EEvbT2_T3_T4_PT6_PT7_T5_PSH_SH_NS1_7vsmem_tE_param_1];
	ld.param.u64 	%rd124, [_ZN3cub18CUB_300001_SM_10006detail10merge_sort26DeviceMergeSortMergeKernelINS2_10policy_hubIN6thrust24THRUST_300001_SM_1000_NS10device_ptrI12KeyValuePairEEE9Policy600ES9_PNS0_8NullTypeES9_SD_m18KeyValueComparatorS8_SC_EEvbT2_T3_T4_PT6_PT7_T5_PSH_SH_NS1_7vsmem_tE_param_3];
	ld.param.u64 	%rd125, [_ZN3cub18CUB_300001_SM_10006detail10merge_sort26DeviceMergeSortMergeKernelINS2_10policy_hubIN6thrust24THRUST_300001_SM_1000_NS10device_ptrI12KeyValuePairEEE9Policy600ES9_PNS0_8NullTypeES9_SD_m18KeyValueComparatorS8_SC_EEvbT2_T3_T4_PT6_PT7_T5_PSH_SH_NS1_7vsmem_tE_param_4];
	ld.param.u64 	%rd128, [_ZN3cub18CUB_300001_SM_10006detail10merge_sort26DeviceMergeSortMergeKernelINS2_10policy_hubIN6thrust24THRUST_300001_SM_1000_NS10device_ptrI12KeyValuePairEEE9Policy600ES9_PNS0_8NullTypeES9_SD_m18KeyValueComparatorS8_SC_EEvbT2_T3_T4_PT6_PT7_T5_PSH_SH_NS1_7vsmem_tE_param_7];
	ld.param.u64 	%rd126, [_ZN3cub18CUB_300001_SM_10006detail10merge_sort26DeviceMergeSortMergeKernelINS2_10policy_hubIN6thrust24THRUST_300001_SM_1000_NS10device_ptrI12KeyValuePairEEE9Policy600ES9_PNS0_8NullTypeES9_SD_m18KeyValueComparatorS8_SC_EEvbT2_T3_T4_PT6_PT7_T5_PSH_SH_NS1_7vsmem_tE_param_8];
	cvta.to.global.u64 	%rd1, %rd125;
	cvta.to.global.u64 	%rd2, %rd128;
	cvta.to.global.u64 	%rd3, %rd127;
	mov.u32 	%r166, %ctaid.x;
	mov.u32 	%r167, %nctaid.x;
	cvt.u64.u32 	%rd4, %r166;
	mul.wide.u32 	%rd5, %r166, 1024;
	mov.u32 	%r2, %tid.x;
	add.s32 	%r168, %r167, -1;
	setp.ge.u32 	%p17, %r166, %r168;
	@%p17 bra 	$L__BB16_53;
	ld.param.s8 	%rs364, [_ZN3cub18CUB_300001_SM_10006detail10merge_sort26DeviceMergeSortMergeKernelINS2_10policy_hubIN6thrust24THRUST_300001_SM_1000_NS10device_ptrI12KeyValuePairEEE9Policy600ES9_PNS0_8NullTypeES9_SD_m18KeyValueComparatorS8_SC_EEvbT2_T3_T4_PT6_PT7_T5_PSH_SH_NS1_7vsmem_tE_param_0];
	shl.b64 	%rd206, %rd4, 3;
	add.s64 	%rd207, %rd2, %rd206;
	ld.global.u64 	%rd6, [%rd207];
	ld.global.u64 	%rd208, [%rd207+8];
	neg.s64 	%rd209, %rd126;
	and.b64  	%rd210, %rd209, %rd4;
	shl.b64 	%rd7, %rd210, 10;
	shl.b64 	%rd211, %rd126, 9;
	and.b64  	%rd8, %rd211, -1024;
	sub.s64 	%rd212, %rd4, %rd210;
	shl.b64 	%rd213, %rd212, 10;
	sub.s64 	%rd214, %rd6, %rd7;
	sub.s64 	%rd215, %rd208, %rd7;
	sub.s64 	%rd216, %rd124, %rd7;
	max.u64 	%rd217, %rd216, %rd8;
	sub.s64 	%rd218, %rd217, %rd8;
	sub.s64 	%rd219, %rd213, %rd214;
	min.u64 	%rd9, %rd219, %rd218;
	setp.eq.s64 	%p75, %rd212, -1;
	selp.b64 	%rd220, 1023, 1024, %p75;
	add.s64 	%rd221, %rd220, %rd213;
	sub.s64 	%rd222, %rd221, %rd215;
	or.b64  	%rd223, %rd209, %rd4;
	setp.eq.s64 	%p76, %rd223, -1;
	min.u64 	%rd224, %rd8, %rd216;
	selp.b64 	%rd225, %rd224, %rd215, %p76;
	selp.b64 	%rd226, %rd8, %rd222, %p76;
	min.u64 	%rd227, %rd226, %rd218;
	cvt.u32.u64 	%r453, %rd214;
	cvt.u32.u64 	%r454, %rd225;
	sub.s32 	%r3, %r454, %r453;
	cvt.u32.u64 	%r455, %rd227;
	cvt.u32.u64 	%r456, %rd9;
	sub.s32 	%r4, %r455, %r456;
	// begin inline asm
	griddepcontrol.wait;
	// end inline asm
	setp.eq.s16 	%p77, %rs364, 0;
	@%p77 bra 	$L__BB16_14;
	add.s64 	%rd228, %rd7, %rd8;
	add.s64 	%rd229, %rd228, %rd9;
	setp.ge.s32 	%p78, %r2, %r3;
	cvt.u64.u32 	%rd230, %r2;
	add.s64 	%rd231, %rd6, %rd230;
	shl.b64 	%rd232, %rd231, 4;
	add.s64 	%rd10, %rd3, %rd232;
	sub.s32 	%r457, %r2, %r3;
	cvt.s64.s32 	%rd233, %r457;
	add.s64 	%rd234, %rd229, %rd233;
	shl.b64 	%rd235, %rd234, 4;
	add.s64 	%rd11, %rd3, %rd235;
	@%p78 bra 	$L__BB16_4;
	ld.global.u64 	%rd296, [%rd10];
	ld.global.u32 	%r757, [%rd10+8];
	ld.global.u32 	%r463, [%rd10+12];
	bfe.u32 	%r464, %r463, 0, 8;
	cvt.u16.u32 	%rs405, %r464;
	bfe.u32 	%r465, %r463, 8, 8;
	cvt.u16.u32 	%rs404, %r465;
	bfe.u32 	%r466, %r463, 16, 8;
	cvt.u16.u32 	%rs403, %r466;
	bfe.u32 	%r467, %r463, 24, 8;
	cvt.u16.u32 	%rs402, %r467;
	bra.uni 	$L__BB16_5;
$L__BB16_4:
	ld.global.u64 	%rd296, [%rd11];
	ld.global.u32 	%r757, [%rd11+8];
	ld.global.u32 	%r458, [%rd11+12];
	bfe.u32 	%r459, %r458, 0, 8;
	cvt.u16.u32 	%rs405, %r459;
	bfe.u32 	%r460, %r458, 8, 8;
	cvt.u16.u32 	%rs404, %r460;
	bfe.u32 	%r461, %r458, 16, 8;
	cvt.u16.u32 	%rs403, %r461;
	bfe.u32 	%r462, %r458, 24, 8;
	cvt.u16.u32 	%rs402, %r462;
$L__BB16_5:
	add.s32 	%r468, %r2, 256;
	setp.lt.s32 	%p79, %r468, %r3;
	@%p79 bra 	$L__BB16_7;
	ld.global.u64 	%rd295, [%rd11+4096];
	ld.global.u32 	%r756, [%rd11+4104];
	ld.global.u32 	%r469, [%rd11+4108];
	bfe.u32 	%r470, %r469, 0, 8;
	cvt.u16.u32 	%rs401, %r470;
	bfe.u32 	%r471, %r469, 8, 8;
	cvt.u16.u32 	%rs400, %r471;
	bfe.u32 	%r472, %r469, 16, 8;
	cvt.u16.u32 	%rs399, %r472;
	bfe.u32 	%r473, %r469, 24, 8;
	cvt.u16.u32 	%rs398, %r473;
	bra.uni 	$L__BB16_8;
$L__BB16_7:
	ld.global.u64 	%rd295, [%rd10+4096];
	ld.global.u32 	%r756, [%rd10+4104];
	ld.global.u32 	%r474, [%rd10+4108];
	bfe.u32 	%r475, %r474, 0, 8;
	cvt.u16.u32 	%rs401, %r475;
	bfe.u32 	%r476, %r474, 8, 8;
	cvt.u16.u32 	%rs400, %r476;
	bfe.u32 	%r477, %r474, 16, 8;
	cvt.u16.u32 	%rs399, %r477;
	bfe.u32 	%r478, %r474, 24, 8;
	cvt.u16.u32 	%rs398, %r478;
$L__BB16_8:
	add.s32 	%r479, %r2, 512;
	setp.lt.s32 	%p80, %r479, %r3;
	@%p80 bra 	$L__BB16_10;
	ld.global.u64 	%rd294, [%rd11+8192];
	ld.global.u32 	%r755, [%rd11+8200];
	ld.global.u32 	%r480, [%rd11+8204];
	bfe.u32 	%r481, %r480, 0, 8;
	cvt.u16.u32 	%rs397, %r481;
	bfe.u32 	%r482, %r480, 8, 8;
	cvt.u16.u32 	%rs396, %r482;
	bfe.u32 	%r483, %r480, 16, 8;
	cvt.u16.u32 	%rs395, %r483;
	bfe.u32 	%r484, %r480, 24, 8;
	cvt.u16.u32 	%rs394, %r484;
	bra.uni 	$L__BB16_11;
$L__BB16_10:
	ld.global.u64 	%rd294, [%rd10+8192];
	ld.global.u32 	%r755, [%rd10+8200];
	ld.global.u32 	%r485, [%rd10+8204];
	bfe.u32 	%r486, %r485, 0, 8;
	cvt.u16.u32 	%rs397, %r486;
	bfe.u32 	%r487, %r485, 8, 8;
	cvt.u16.u32 	%rs396, %r487;
	bfe.u32 	%r488, %r485, 16, 8;
	cvt.u16.u32 	%rs395, %r488;
	bfe.u32 	%r489, %r485, 24, 8;
	cvt.u16.u32 	%rs394, %r489;
$L__BB16_11:
	add.s32 	%r490, %r2, 768;
	setp.lt.s32 	%p81, %r490, %r3;
	@%p81 bra 	$L__BB16_13;
	ld.global.u64 	%rd293, [%rd11+12288];
	ld.global.u32 	%r754, [%rd11+12296];
	ld.global.u32 	%r491, [%rd11+12300];
	bfe.u32 	%r492, %r491, 0, 8;
	cvt.u16.u32 	%rs393, %r492;
	bfe.u32 	%r493, %r491, 8, 8;
	cvt.u16.u32 	%rs392, %r493;
	bfe.u32 	%r494, %r491, 16, 8;
	cvt.u16.u32 	%rs391, %r494;
	bfe.u32 	%r495, %r491, 24, 8;
	cvt.u16.u32 	%rs390, %r495;
	bra.uni 	$L__BB16_26;
$L__BB16_13:
	ld.global.u64 	%rd293, [%rd10+12288];
	ld.global.u32 	%r754, [%rd10+12296];
	ld.global.u32 	%r496, [%rd10+12300];
	bfe.u32 	%r497, %r496, 0, 8;
	cvt.u16.u32 	%rs393, %r497;
	bfe.u32 	%r498, %r496, 8, 8;
	cvt.u16.u32 	%rs392, %r498;
	bfe.u32 	%r499, %r496, 16, 8;
	cvt.u16.u32 	%rs391, %r499;
	bfe.u32 	%r500, %r496, 24, 8;
	cvt.u16.u32 	%rs390, %r500;
	bra.uni 	$L__BB16_26;
$L__BB16_14:
	add.s64 	%rd236, %rd7, %rd8;
	add.s64 	%rd237, %rd236, %rd9;
	setp.ge.s32 	%p82, %r2, %r3;
	cvt.u64.u32 	%rd238, %r2;
	add.s64 	%rd239, %rd6, %rd238;
	shl.b64 	%rd240, %rd239, 4;
	add.s64 	%rd23, %rd1, %rd240;
	sub.s32 	%r501, %r2, %r3;
	cvt.s64.s32 	%rd241, %r501;
	add.s64 	%rd242, %rd237, %rd241;
	shl.b64 	%rd243, %rd242, 4;
	add.s64 	%rd24, %rd1, %rd243;
	@%p82 bra 	$L__BB16_16;
	ld.global.u64 	%rd296, [%rd23];
	ld.global.u32 	%r757, [%rd23+8];
	ld.global.u32 	%r507, [%rd23+12];
	bfe.u32 	%r508, %r507, 0, 8;
	cvt.u16.u32 	%rs405, %r508;
	bfe.u32 	%r509, %r507, 8, 8;
	cvt.u16.u32 	%rs404, %r509;
	bfe.u32 	%r510, %r507, 16, 8;
	cvt.u16.u32 	%rs403, %r510;
	bfe.u32 	%r511, %r507, 24, 8;
	cvt.u16.u32 	%rs402, %r511;
	bra.uni 	$L__BB16_17;
$L__BB16_16:
	ld.global.u64 	%rd296, [%rd24];
	ld.global.u32 	%r757, [%rd24+8];
	ld.global.u32 	%r502, [%rd24+12];
	bfe.u32 	%r503, %r502, 0, 8;
	cvt.u16.u32 	%rs405, %r503;
	bfe.u32 	%r504, %r502, 8, 8;
	cvt.u16.u32 	%rs404, %r504;
	bfe.u32 	%r505, %r502, 16, 8;
	cvt.u16.u32 	%rs403, %r505;
	bfe.u32 	%r506, %r502, 24, 8;
	cvt.u16.u32 	%rs402, %r506;
$L__BB16_17:
	add.s32 	%r512, %r2, 256;
	setp.lt.s32 	%p83, %r512, %r3;
	@%p83 bra 	$L__BB16_19;
	ld.global.u64 	%rd295, [%rd24+4096];
	ld.global.u32 	%r756, [%rd24+4104];
	ld.global.u32 	%r513, [%rd24+4108];
	bfe.u32 	%r514, %r513, 0, 8;
	cvt.u16.u32 	%rs401, %r514;
	bfe.u32 	%r515, %r513, 8, 8;
	cvt.u16.u32 	%rs400, %r515;
	bfe.u32 	%r516, %r513, 16, 8;
	cvt.u16.u32 	%rs399, %r516;
	bfe.u32 	%r517, %r513, 24, 8;
	cvt.u16.u32 	%rs398, %r517;
	bra.uni 	$L__BB16_20;
$L__BB16_19:
	ld.global.u64 	%rd295, [%rd23+4096];
	ld.global.u32 	%r756, [%rd23+4104];
	ld.global.u32 	%r518, [%rd23+4108];
	bfe.u32 	%r519, %r518, 0, 8;
	cvt.u16.u32 	%rs401, %r519;
	bfe.u32 	%r520, %r518, 8, 8;
	cvt.u16.u32 	%rs400, %r520;
	bfe.u32 	%r521, %r518, 16, 8;
	cvt.u16.u32 	%rs399, %r521;
	bfe.u32 	%r522, %r518, 24, 8;
	cvt.u16.u32 	%rs398, %r522;
$L__BB16_20:
	add.s32 	%r523, %r2, 512;
	setp.lt.s32 	%p84, %r523, %r3;
	@%p84 bra 	$L__BB16_22;
	ld.global.u64 	%rd294, [%rd24+8192];
	ld.global.u32 	%r755, [%rd24+8200];
	ld.global.u32 	%r524, [%rd24+8204];
	bfe.u32 	%r525, %r524, 0, 8;
	cvt.u16.u32 	%rs397, %r525;
	bfe.u32 	%r526, %r524, 8, 8;
	cvt.u16.u32 	%rs396, %r526;
	bfe.u32 	%r527, %r524, 16, 8;
	cvt.u16.u32 	%rs395, %r527;
	bfe.u32 	%r528, %r524, 24, 8;
	cvt.u16.u32 	%rs394, %r528;
	bra.uni 	$L__BB16_23;
$L__BB16_22:
	ld.global.u64 	%rd294, [%rd23+8192];
	ld.global.u32 	%r755, [%rd23+8200];
	ld.global.u32 	%r529, [%rd23+8204];
	bfe.u32 	%r530, %r529, 0, 8;
	cvt.u16.u32 	%rs397, %r530;
	bfe.u32 	%r531, %r529, 8, 8;
	cvt.u16.u32 	%rs396, %r531;
	bfe.u32 	%r532, %r529, 16, 8;
	cvt.u16.u32 	%rs395, %r532;
	bfe.u32 	%r533, %r529, 24, 8;
	cvt.u16.u32 	%rs394, %r533;
$L__BB16_23:
	add.s32 	%r534, %r2, 768;
	setp.lt.s32 	%p85, %r534, %r3;
	@%p85 bra 	$L__BB16_25;
	ld.global.u64 	%rd293, [%rd24+12288];
	ld.global.u32 	%r754, [%rd24+12296];
	ld.global.u32 	%r535, [%rd24+12300];
	bfe.u32 	%r536, %r535, 0, 8;
	cvt.u16.u32 	%rs393, %r536;
	bfe.u32 	%r537, %r535, 8, 8;
	cvt.u16.u32 	%rs392, %r537;
	bfe.u32 	%r538, %r535, 16, 8;
	cvt.u16.u32 	%rs391, %r538;
	bfe.u32 	%r539, %r535, 24, 8;
	cvt.u16.u32 	%rs390, %r539;
	bra.uni 	$L__BB16_26;
$L__BB16_25:
	ld.global.u64 	%rd293, [%rd23+12288];
	ld.global.u32 	%r754, [%rd23+12296];
	ld.global.u32 	%r540, [%rd23+12300];
	bfe.u32 	%r541, %r540, 0, 8;
	cvt.u16.u32 	%rs393, %r541;
	bfe.u32 	%r542, %r540, 8, 8;
	cvt.u16.u32 	%rs392, %r542;
	bfe.u32 	%r543, %r540, 16, 8;
	cvt.u16.u32 	%rs391, %r543;
	bfe.u32 	%r544, %r540, 24, 8;
	cvt.u16.u32 	%rs390, %r544;
$L__BB16_26:
	shl.b32 	%r545, %r2, 4;
	mov.u32 	%r546, _ZZN3cub18CUB_300001_SM_10006detail10merge_sort26DeviceMergeSortMergeKernelINS2_10policy_hubIN6thrust24THRUST_300001_SM_1000_NS10device_ptrI12KeyValuePairEEE9Policy600ES9_PNS0_8NullTypeES9_SD_m18KeyValueComparatorS8_SC_EEvbT2_T3_T4_PT6_PT7_T5_PSH_SH_NS1_7vsmem_tEE19static_temp_storage;
	add.s32 	%r547, %r546, %r545;
	st.shared.u64 	[%r547], %rd296;
	st.shared.u32 	[%r547+8], %r757;
	cvt.u32.u16 	%r548, %rs402;
	cvt.u32.u16 	%r549, %rs403;
	prmt.b32 	%r550, %r549, %r548, 0x3340U;
	cvt.u32.u16 	%r551, %rs404;
	cvt.u32.u16 	%r552, %rs405;
	prmt.b32 	%r553, %r552, %r551, 0x3340U;
	prmt.b32 	%r554, %r553, %r550, 0x5410U;
	st.shared.u32 	[%r547+12], %r554;
	st.shared.u64 	[%r547+4096], %rd295;
	st.shared.u32 	[%r547+4104], %r756;
	cvt.u32.u16 	%r555, %rs398;
	cvt.u32.u16 	%r556, %rs399;
	prmt.b32 	%r557, %r556, %r555, 0x3340U;
	cvt.u32.u16 	%r558, %rs400;
	cvt.u32.u16 	%r559, %rs401;
	prmt.b32 	%r560, %r559, %r558, 0x3340U;
	prmt.b32 	%r561, %r560, %r557, 0x5410U;
	st.shared.u32 	[%r547+4108], %r561;
	st.shared.u64 	[%r547+8192], %rd294;
	st.shared.u32 	[%r547+8200], %r755;
	cvt.u32.u16 	%r562, %rs394;
	cvt.u32.u16 	%r563, %rs395;
	prmt.b32 	%r564, %r563, %r562, 0x3340U;
	cvt.u32.u16 	%r565, %rs396;
	cvt.u32.u16 	%r566, %rs397;
	prmt.b32 	%r567, %r566, %r565, 0x3340U;
	prmt.b32 	%r568, %r567, %r564, 0x5410U;
	st.shared.u32 	[%r547+8204], %r568;
	st.shared.u64 	[%r547+12288], %rd293;
	st.shared.u32 	[%r547+12296], %r754;
	cvt.u32.u16 	%r569, %rs390;
	cvt.u32.u16 	%r570, %rs391;
	prmt.b32 	%r571, %r570, %r569, 0x3340U;
	cvt.u32.u16 	%r572, %rs392;
	cvt.u32.u16 	%r573, %rs393;
	prmt.b32 	%r574, %r573, %r572, 0x3340U;
	prmt.b32 	%r575, %r574, %r571, 0x5410U;
	st.shared.u32 	[%r547+12300], %r575;
	bar.sync 	0;
	// begin inline asm
	griddepcontrol.launch_dependents;
	// end inline asm
	add.s32 	%r31, %r4, %r3;
	shl.b32 	%r32, %r2, 2;
	min.s32 	%r33, %r32, %r31;
	shl.b32 	%r576, %r3, 4;
	add.s32 	%r34, %r546, %r576;
	setp.lt.s32 	%p86, %r33, %r4;
	sub.s32 	%r577, %r33, %r4;
	selp.b32 	%r760, 0, %r577, %p86;
	min.s32 	%r758, %r33, %r3;
	setp.ge.s32 	%p87, %r760, %r758;
	@%p87 bra 	$L__BB16_29;
	setp.lt.s32 	%p88, %r1, 64;
	sub.s32 	%r578, 64, %r1;
	mov.b64 	%rd244, -1;
	shl.b64 	%rd245, %rd244, %r578;
	selp.b64 	%rd40, %rd245, -1, %p88;
$L__BB16_28:
	sub.s32 	%r579, %r758, %r760;
	shr.u32 	%r580, %r579, 31;
	add.s32 	%r581, %r579, %r580;
	shr.s32 	%r582, %r581, 1;
	add.s32 	%r583, %r582, %r760;
	shl.b32 	%r584, %r583, 4;
	add.s32 	%r586, %r546, %r584;
	ld.shared.u64 	%rd246, [%r586];
	not.b32 	%r587, %r583;
	add.s32 	%r588, %r33, %r587;
	shl.b32 	%r589, %r588, 4;
	add.s32 	%r590, %r34, %r589;
	ld.shared.u64 	%rd247, [%r590];
	and.b64  	%rd248, %rd247, %rd40;
	and.b64  	%rd249, %rd246, %rd40;
	setp.lt.u64 	%p89, %rd248, %rd249;
	add.s32 	%r591, %r583, 1;
	selp.b32 	%r760, %r760, %r591, %p89;
	selp.b32 	%r758, %r583, %r758, %p89;
	setp.lt.s32 	%p90, %r760, %r758;
	@%p90 bra 	$L__BB16_28;
$L__BB16_29:
	sub.s32 	%r592, %r33, %r760;
	add.s32 	%r42, %r592, %r3;
	shl.b32 	%r593, %r592, 4;
	add.s32 	%r43, %r34, %r593;
	ld.shared.u32 	%r594, [%r43+12];
	bfe.u32 	%r595, %r594, 0, 8;
	cvt.u16.u32 	%rs406, %r595;
	bfe.u32 	%r596, %r594, 8, 8;
	cvt.u16.u32 	%rs407, %r596;
	bfe.u32 	%r597, %r594, 16, 8;
	cvt.u16.u32 	%rs408, %r597;
	bfe.u32 	%r598, %r594, 24, 8;
	cvt.u16.u32 	%rs409, %r598;
	ld.shared.u32 	%r761, [%r43+8];
	ld.shared.u64 	%rd297, [%r43];
	shl.b32 	%r599, %r760, 4;
	add.s32 	%r45, %r546, %r599;
	ld.shared.u32 	%r601, [%r45+12];
	bfe.u32 	%r602, %r601, 0, 8;
	cvt.u16.u32 	%rs418, %r602;
	bfe.u32 	%r603, %r601, 8, 8;
	cvt.u16.u32 	%rs419, %r603;
	bfe.u32 	%r604, %r601, 16, 8;
	cvt.u16.u32 	%rs420, %r604;
	bfe.u32 	%r605, %r601, 24, 8;
	cvt.u16.u32 	%rs421, %r605;
	ld.shared.u32 	%r764, [%r45+8];
	ld.shared.u64 	%rd300, [%r45];
	setp.lt.s32 	%p92, %r1, 64;
	sub.s32 	%r606, 64, %r1;
	mov.b64 	%rd250, -1;
	shl.b64 	%rd251, %rd250, %r606;
	selp.b64 	%rd43, %rd251, -1, %p92;
	setp.ge.s32 	%p93, %r42, %r31;
	mov.pred 	%p114, 0;
	@%p93 bra 	$L__BB16_32;
	setp.ge.s32 	%p95, %r760, %r3;
	mov.pred 	%p114, -1;
	@%p95 bra 	$L__BB16_32;
	and.b64  	%rd252, %rd297, %rd43;
	and.b64  	%rd253, %rd300, %rd43;
	setp.lt.u64 	%p114, %rd252, %rd253;
$L__BB16_32:
	selp.b16 	%rs113, %rs409, %rs421, %p114;
	selp.b16 	%rs114, %rs408, %rs420, %p114;
	selp.b16 	%rs115, %rs407, %rs419, %p114;
	selp.b16 	%rs116, %rs406, %rs418, %p114;
	selp.b32 	%r47, %r761, %r764, %p114;
	selp.b64 	%rd44, %rd297, %rd300, %p114;
	selp.u32 	%r607, 1, 0, %p114;
	add.s32 	%r48, %r42, %r607;
	not.pred 	%p96, %p114;
	selp.u32 	%r608, 1, 0, %p96;
	add.s32 	%r49, %r760, %r608;
	@%p96 bra 	$L__BB16_34;
	ld.shared.u64 	%rd297, [%r43+16];
	ld.shared.u32 	%r761, [%r43+24];
	ld.shared.u32 	%r614, [%r43+28];
	bfe.u32 	%r615, %r614, 0, 8;
	cvt.u16.u32 	%rs406, %r615;
	bfe.u32 	%r616, %r614, 8, 8;
	cvt.u16.u32 	%rs407, %r616;
	bfe.u32 	%r617, %r614, 16, 8;
	cvt.u16.u32 	%rs408, %r617;
	bfe.u32 	%r618, %r614, 24, 8;
	cvt.u16.u32 	%rs409, %r618;
	bra.uni 	$L__BB16_35;
$L__BB16_34:
	ld.shared.u64 	%rd300, [%r45+16];
	ld.shared.u32 	%r764, [%r45+24];
	ld.shared.u32 	%r609, [%r45+28];
	bfe.u32 	%r610, %r609, 0, 8;
	cvt.u16.u32 	%rs418, %r610;
	bfe.u32 	%r611, %r609, 8, 8;
	cvt.u16.u32 	%rs419, %r611;
	bfe.u32 	%r612, %r609, 16, 8;
	cvt.u16.u32 	%rs420, %r612;
	bfe.u32 	%r613, %r609, 24, 8;
	cvt.u16.u32 	%rs421, %r613;
$L__BB16_35:
	setp.ge.s32 	%p98, %r48, %r31;
	mov.pred 	%p115, 0;
	@%p98 bra 	$L__BB16_38;
	setp.ge.s32 	%p100, %r49, %r3;
	mov.pred 	%p115, -1;
	@%p100 bra 	$L__BB16_38;
	and.b64  	%rd254, %rd297, %rd43;
	and.b64  	%rd255, %rd300, %rd43;
	setp.lt.u64 	%p115, %rd254, %rd255;
$L__BB16_38:
	selp.b16 	%rs133, %rs409, %rs421, %p115;
	selp.b16 	%rs134, %rs408, %rs420, %p115;
	selp.b16 	%rs135, %rs407, %rs419, %p115;
	selp.b16 	%rs136, %rs406, %rs418, %p115;
	selp.b32 	%r54, %r761, %r764, %p115;
	selp.b64 	%rd49, %rd297, %rd300, %p115;
	selp.u32 	%r619, 1, 0, %p115;
	add.s32 	%r55, %r48, %r619;
	not.pred 	%p101, %p115;
	selp.u32 	%r620, 1, 0, %p101;
	add.s32 	%r56, %r49, %r620;
	@%p115 bra 	$L__BB16_40;
	shl.b32 	%r621, %r56, 4;
	mov.u32 	%r622, _ZZN3cub18CUB_300001_SM_10006detail10merge_sort26DeviceMergeSortMergeKernelINS2_10policy_hubIN6thrust24THRUST_300001_SM_1000_NS10device_ptrI12KeyValuePairEEE9Policy600ES9_PNS0_8NullTypeES9_SD_m18KeyValueComparatorS8_SC_EEvbT2_T3_T4_PT6_PT7_T5_PSH_SH_NS1_7vsmem_tEE19static_temp_storage;
	add.s32 	%r623, %r622, %r621;
	ld.shared.u64 	%rd300, [%r623];
	ld.shared.u32 	%r764, [%r623+8];
	ld.shared.u32 	%r624, [%r623+12];
	bfe.u32 	%r625, %r624, 0, 8;
	cvt.u16.u32 	%rs418, %r625;
	bfe.u32 	%r626, %r624, 8, 8;
	cvt.u16.u32 	%rs419, %r626;
	bfe.u32 	%r627, %r624, 16, 8;
	cvt.u16.u32 	%rs420, %r627;
	bfe.u32 	%r628, %r624, 24, 8;
	cvt.u16.u32 	%rs421, %r628;
	bra.uni 	$L__BB16_41;
$L__BB16_40:
	shl.b32 	%r629, %r55, 4;
	mov.u32 	%r630, _ZZN3cub18CUB_300001_SM_10006detail10merge_sort26DeviceMergeSortMergeKernelINS2_10policy_hubIN6thrust24THRUST_300001_SM_1000_NS10device_ptrI12KeyValuePairEEE9Policy600ES9_PNS0_8NullTypeES9_SD_m18KeyValueComparatorS8_SC_EEvbT2_T3_T4_PT6_PT7_T5_PSH_SH_NS1_7vsmem_tEE19static_temp_storage;
	add.s32 	%r631, %r630, %r629;
	ld.shared.u64 	%rd297, [%r631];
	ld.shared.u32 	%r761, [%r631+8];
	ld.shared.u32 	%r632, [%r631+12];
	bfe.u32 	%r633, %r632, 0, 8;
	cvt.u16.u32 	%rs406, %r633;
	bfe.u32 	%r634, %r632, 8, 8;
	cvt.u16.u32 	%rs407, %r634;
	bfe.u32 	%r635, %r632, 16, 8;
	cvt.u16.u32 	%rs408, %r635;
	bfe.u32 	%r636, %r632, 24, 8;
	cvt.u16.u32 	%rs409, %r636;
$L__BB16_41:
	setp.ge.s32 	%p103, %r55, %r31;
	mov.pred 	%p116, 0;
	@%p103 bra 	$L__BB16_44;
	setp.ge.s32 	%p105, %r56, %r3;
	mov.pred 	%p116, -1;
	@%p105 bra 	$L__BB16_44;
	setp.lt.s32 	%p106, %r1, 64;
	sub.s32 	%r637, 64, %r1;
	mov.b64 	%rd256, -1;
	shl.b64 	%rd257, %rd256, %r637;
	selp.b64 	%rd258, %rd257, -1, %p106;
	and.b64  	%rd259, %rd297, %rd258;
	and.b64  	%rd260, %rd300, %rd258;
	setp.lt.u64 	%p116, %rd259, %rd260;
$L__BB16_44:
	selp.b16 	%rs153, %rs409, %rs421, %p116;
	selp.b16 	%rs154, %rs408, %rs420, %p116;
	selp.b16 	%rs155, %rs407, %rs419, %p116;
	selp.b16 	%rs156, %rs406, %rs418, %p116;
	selp.b32 	%r61, %r761, %r764, %p116;
	selp.b64 	%rd54, %rd297, %rd300, %p116;
	selp.u32 	%r638, 1, 0, %p116;
	add.s32 	%r62, %r55, %r638;
	not.pred 	%p107, %p116;
	selp.u32 	%r639, 1, 0, %p107;
	add.s32 	%r63, %r56, %r639;
	@%p116 bra 	$L__BB16_46;
	shl.b32 	%r640, %r63, 4;
	mov.u32 	%r641, _ZZN3cub18CUB_300001_SM_10006detail10merge_sort26DeviceMergeSortMergeKernelINS2_10policy_hubIN6thrust24THRUST_300001_SM_1000_NS10device_ptrI12KeyValuePairEEE9Policy600ES9_PNS0_8NullTypeES9_SD_m18KeyValueComparatorS8_SC_EEvbT2_T3_T4_PT6_PT7_T5_PSH_SH_NS1_7vsmem_tEE19static_temp_storage;
	add.s32 	%r642, %r641, %r640;
	ld.shared.u64 	%rd300, [%r642];
	ld.shared.u32 	%r764, [%r642+8];
	ld.shared.u32 	%r643, [%r642+12];
	bfe.u32 	%r644, %r643, 0, 8;
	cvt.u16.u32 	%rs418, %r644;
	bfe.u32 	%r645, %r643, 8, 8;
	cvt.u16.u32 	%rs419, %r645;
	bfe.u32 	%r646, %r643, 16, 8;
	cvt.u16.u32 	%rs420, %r646;
	bfe.u32 	%r647, %r643, 24, 8;
	cvt.u16.u32 	%rs421, %r647;
	bra.uni 	$L__BB16_47;
$L__BB16_46:
	shl.b32 	%r648, %r62, 4;
	mov.u32 	%r649, _ZZN3cub18CUB_300001_SM_10006detail10merge_sort26DeviceMergeSortMergeKernelINS2_10policy_hubIN6thrust24THRUST_300001_SM_1000_NS10device_ptrI12KeyValuePairEEE9Policy600ES9_PNS0_8NullTypeES9_SD_m18KeyValueComparatorS8_SC_EEvbT2_T3_T4_PT6_PT7_T5_PSH_SH_NS1_7vsmem_tEE19static_temp_storage;
	add.s32 	%r650, %r649, %r648;
	ld.shared.u64 	%rd297, [%r650];
	ld.shared.u32 	%r761, [%r650+8];
	ld.shared.u32 	%r651, [%r650+12];
	bfe.u32 	%r652, %r651, 0, 8;
	cvt.u16.u32 	%rs406, %r652;
	bfe.u32 	%r653, %r651, 8, 8;
	cvt.u16.u32 	%rs407, %r653;
	bfe.u32 	%r654, %r651, 16, 8;
	cvt.u16.u32 	%rs408, %r654;
	bfe.u32 	%r655, %r651, 24, 8;
	cvt.u16.u32 	%rs409, %r655;
$L__BB16_47:
	setp.ge.s32 	%p109, %r62, %r31;
	mov.pred 	%p117, 0;
	@%p109 bra 	$L__BB16_50;
	setp.ge.s32 	%p111, %r63, %r3;
	mov.pred 	%p117, -1;
	@%p111 bra 	$L__BB16_50;
	setp.lt.s32 	%p112, %r1, 64;
	sub.s32 	%r656, 64, %r1;
	mov.b64 	%rd261, -1;
	shl.b64 	%rd262, %rd261, %r656;
	selp.b64 	%rd263, %rd262, -1, %p112;
	and.b64  	%rd264, %rd297, %rd263;
	and.b64  	%rd265, %rd300, %rd263;
	setp.lt.u64 	%p117, %rd264, %rd265;
$L__BB16_50:
	ld.param.s8 	%rs365, [_ZN3cub18CUB_300001_SM_10006detail10merge_sort26DeviceMergeSortMergeKernelINS2_10policy_hubIN6thrust24THRUST_300001_SM_1000_NS10device_ptrI12KeyValuePairEEE9Policy600ES9_PNS0_8NullTypeES9_SD_m18KeyValueComparatorS8_SC_EEvbT2_T3_T4_PT6_PT7_T5_PSH_SH_NS1_7vsmem_tE_param_0];
	setp.eq.s16 	%p113, %rs365, 0;
	selp.b16 	%rs173, %rs409, %rs421, %p117;
	selp.b16 	%rs174, %rs408, %rs420, %p117;
	selp.b16 	%rs175, %rs407, %rs419, %p117;
	selp.b16 	%rs176, %rs406, %rs418, %p117;
	selp.b32 	%r68, %r761, %r764, %p117;
	selp.b64 	%rd59, %rd297, %rd300, %p117;
	bar.sync 	0;
	@%p113 bra 	$L__BB16_52;
	ld.param.u64 	%rd286, [_ZN3cub18CUB_300001_SM_10006detail10merge_sort26DeviceMergeSortMergeKernelINS2_10policy_hubIN6thrust24THRUST_300001_SM_1000_NS10device_ptrI12KeyValuePairEEE9Policy600ES9_PNS0_8NullTypeES9_SD_m18KeyValueComparatorS8_SC_EEvbT2_T3_T4_PT6_PT7_T5_PSH_SH_NS1_7vsmem_tE_param_4];
	// begin inline asm
	mov.u32 %r657, %laneid;
	// end inline asm
	and.b32  	%r658, %r32, 3968;
	shl.b32 	%r659, %r657, 2;
	add.s32 	%r660, %r659, %r658;
	shl.b32 	%r661, %r660, 4;
	mov.u32 	%r662, _ZZN3cub18CUB_300001_SM_10006detail10merge_sort26DeviceMergeSortMergeKernelINS2_10policy_hubIN6thrust24THRUST_300001_SM_1000_NS10device_ptrI12KeyValuePairEEE9Policy600ES9_PNS0_8NullTypeES9_SD_m18KeyValueComparatorS8_SC_EEvbT2_T3_T4_PT6_PT7_T5_PSH_SH_NS1_7vsmem_tEE19static_temp_storage;
	add.s32 	%r663, %r662, %r661;
	st.shared.u64 	[%r663], %rd44;
	st.shared.u32 	[%r663+8], %r47;
	cvt.u32.u16 	%r664, %rs113;
	cvt.u32.u16 	%r665, %rs114;
	prmt.b32 	%r666, %r665, %r664, 0x3340U;
	cvt.u32.u16 	%r667, %rs115;
	cvt.u32.u16 	%r668, %rs116;
	prmt.b32 	%r669, %r668, %r667, 0x3340U;
	prmt.b32 	%r670, %r669, %r666, 0x5410U;
	st.shared.u32 	[%r663+12], %r670;
	st.shared.u64 	[%r663+16], %rd49;
	st.shared.u32 	[%r663+24], %r54;
	cvt.u32.u16 	%r671, %rs133;
	cvt.u32.u16 	%r672, %rs134;
	prmt.b32 	%r673, %r672, %r671, 0x3340U;
	cvt.u32.u16 	%r674, %rs135;
	cvt.u32.u16 	%r675, %rs136;
	prmt.b32 	%r676, %r675, %r674, 0x3340U;
	prmt.b32 	%r677, %r676, %r673, 0x5410U;
	st.shared.u32 	[%r663+28], %r677;
	st.shared.u64 	[%r663+32], %rd54;
	st.shared.u32 	[%r663+40], %r61;
	cvt.u32.u16 	%r678, %rs153;
	cvt.u32.u16 	%r679, %rs154;
	prmt.b32 	%r680, %r679, %r678, 0x3340U;
	cvt.u32.u16 	%r681, %rs155;
	cvt.u32.u16 	%r682, %rs156;
	prmt.b32 	%r683, %r682, %r681, 0x3340U;
	prmt.b32 	%r684, %r683, %r680, 0x5410U;
	st.shared.u32 	[%r663+44], %r684;
	st.shared.u64 	[%r663+48], %rd59;
	st.shared.u32 	[%r663+56], %r68;
	cvt.u32.u16 	%r685, %rs173;
	cvt.u32.u16 	%r686, %rs174;
	prmt.b32 	%r687, %r686, %r685, 0x3340U;
	cvt.u32.u16 	%r688, %rs175;
	cvt.u32.u16 	%r689, %rs176;
	prmt.b32 	%r690, %r689, %r688, 0x3340U;
	prmt.b32 	%r691, %r690, %r687, 0x5410U;
	st.shared.u32 	[%r663+60], %r691;
	bar.warp.sync 	-1;
	mad.lo.s32 	%r692, %r657, -48, %r663;
	ld.shared.u64 	%rd266, [%r692];
	ld.shared.u32 	%r693, [%r692+8];
	ld.shared.u32 	%r694, [%r692+12];
	ld.shared.u64 	%rd267, [%r692+512];
	ld.shared.u32 	%r695, [%r692+520];
	ld.shared.u32 	%r696, [%r692+524];
	ld.shared.u64 	%rd268, [%r692+1024];
	ld.shared.u32 	%r697, [%r692+1032];
	ld.shared.u32 	%r698, [%r692+1036];
	ld.shared.u64 	%rd269, [%r692+1536];
	ld.shared.u32 	%r699, [%r692+1544];
	ld.shared.u32 	%r700, [%r692+1548];
	and.b32  	%r701, %r2, 31;
	or.b32  	%r702, %r658, %r701;
	cvt.u64.u32 	%rd270, %r702;
	add.s64 	%rd271, %rd5, %rd270;
	cvta.to.global.u64 	%rd272, %rd286;
	shl.b64 	%rd273, %rd271, 4;
	add.s64 	%rd274, %rd272, %rd273;
	st.global.u64 	[%rd274], %rd266;
	st.global.u32 	[%rd274+8], %r693;
	st.global.u32 	[%rd274+12], %r694;
	st.global.u64 	[%rd274+512], %rd267;
	st.global.u32 	[%rd274+520], %r695;
	st.global.u32 	[%rd274+524], %r696;
	st.global.u64 	[%rd274+1024], %rd268;
	st.global.u32 	[%rd274+1032], %r697;
	st.global.u32 	[%rd274+1036], %r698;
	st.global.u64 	[%rd274+1536], %rd269;
	st.global.u32 	[%rd274+1544], %r699;
	st.global.u32 	[%rd274+1548], %r700;
	bra.uni 	$L__BB16_131;
$L__BB16_52:
	// begin inline asm
	mov.u32 %r703, %laneid;
	// end inline asm
	and.b32  	%r704, %r32, 3968;
	shl.b32 	%r705, %r703, 2;
	add.s32 	%r706, %r705, %r704;
	shl.b32 	%r707, %r706, 4;
	mov.u32 	%r708, _ZZN3cub18CUB_300001_SM_10006detail10merge_sort26DeviceMergeSortMergeKernelINS2_10policy_hubIN6thrust24THRUST_300001_SM_1000_NS10device_ptrI12KeyValuePairEEE9Policy600ES9_PNS0_8NullTypeES9_SD_m18KeyValueComparatorS8_SC_EEvbT2_T3_T4_PT6_PT7_T5_PSH_SH_NS1_7vsmem_tEE19static_temp_storage;
	add.s32 	%r709, %r708, %r707;
	st.shared.u64 	[%r709], %rd44;
	st.shared.u32 	[%r709+8], %r47;
	cvt.u32.u16 	%r710, %rs113;
	cvt.u32.u16 	%r711, %rs114;
	prmt.b32 	%r712, %r711, %r710, 0x3340U;
	cvt.u32.u16 	%r713, %rs115;
	cvt.u32.u16 	%r714, %rs116;
	prmt.b32 	%r715, %r714, %r713, 0x3340U;
	prmt.b32 	%r716, %r715, %r712, 0x5410U;
	st.shared.u32 	[%r709+12], %r716;
	st.shared.u64 	[%r709+16], %rd49;
	st.shared.u32 	[%r709+24], %r54;
	cvt.u32.u16 	%r717, %rs133;
	cvt.u32.u16 	%r718, %rs134;
	prmt.b32 	%r719, %r718, %r717, 0x3340U;
	cvt.u32.u16 	%r720, %rs135;
	cvt.u32.u16 	%r721, %rs136;
	prmt.b32 	%r722, %r721, %r720, 0x3340U;
	prmt.b32 	%r723, %r722, %r719, 0x5410U;
	st.shared.u32 	[%r709+28], %r723;
	st.shared.u64 	[%r709+32], %rd54;
	st.shared.u32 	[%r709+40], %r61;
	cvt.u32.u16 	%r724, %rs153;
	cvt.u32.u16 	%r725, %rs154;
	prmt.b32 	%r726, %r725, %r724, 0x3340U;
	cvt.u32.u16 	%r727, %rs155;
	cvt.u32.u16 	%r728, %rs156;
	prmt.b32 	%r729, %r728, %r727, 0x3340U;
	prmt.b32 	%r730, %r729, %r726, 0x5410U;
	st.shared.u32 	[%r709+44], %r730;
	st.shared.u64 	[%r709+48], %rd59;
	st.shared.u32 	[%r709+56], %r68;
	cvt.u32.u16 	%r731, %rs173;
	cvt.u32.u16 	%r732, %rs174;
	prmt.b32 	%r733, %r732, %r731, 0x3340U;
	cvt.u32.u16 	%r734, %rs175;
	cvt.u32.u16 	%r735, %rs176;
	prmt.b32 	%r736, %r735, %r734, 0x3340U;
	prmt.b32 	%r737, %r736, %r733, 0x5410U;
	st.shared.u32 	[%r709+60], %r737;
	bar.warp.sync 	-1;
	mad.lo.s32 	%r738, %r703, -48, %r709;
	ld.shared.u64 	%rd275, [%r738];
	ld.shared.u32 	%r739, [%r738+8];
	ld.shared.u32 	%r740, [%r738+12];
	ld.shared.u64 	%rd276, [%r738+512];
	ld.shared.u32 	%r741, [%r738+520];
	ld.shared.u32 	%r742, [%r738+524];
	ld.shared.u64 	%rd277, [%r738+1024];
	ld.shared.u32 	%r743, [%r738+1032];
	ld.shared.u32 	%r744, [%r738+1036];
	ld.shared.u64 	%rd278, [%r738+1536];
	ld.shared.u32 	%r745, [%r738+1544];
	ld.shared.u32 	%r746, [%r738+1548];
	and.b32  	%r747, %r2, 31;
	cvt.u64.u32 	%rd279, %r704;
	cvt.u64.u32 	%rd280, %r747;
	add.s64 	%rd281, %rd5, %rd280;
	add.s64 	%rd282, %rd281, %rd279;
	shl.b64 	%rd283, %rd282, 4;
	add.s64 	%rd284, %rd3, %rd283;
	st.global.u64 	[%rd284], %rd275;
	st.global.u32 	[%rd284+8], %r739;
	st.global.u32 	[%rd284+12], %r740;
	st.global.u64 	[%rd284+512], %rd276;
	st.global.u32 	[%rd284+520], %r741;
	st.global.u32 	[%rd284+524], %r742;
	st.global.u64 	[%rd284+1024], %rd277;
	st.global.u32 	[%rd284+1032], %r743;
	st.global.u32 	[%rd284+1036], %r744;
	st.global.u64 	[%rd284+1536], %rd278;
	st.global.u32 	[%rd284+1544], %r745;
	st.global.u32 	[%rd284+1548], %r746;
	bra.uni 	$L__BB16_131;
$L__BB16_53:
	ld.param.s8 	%rs362, [_ZN3cub18CUB_300001_SM_10006detail10merge_sort26DeviceMergeSortMergeKernelINS2_10policy_hubIN6thrust24THRUST_300001_SM_1000_NS10device_ptrI12KeyValuePairEEE9Policy600ES9_PNS0_8NullTypeES9_SD_m18KeyValueComparatorS8_SC_EEvbT2_T3_T4_PT6_PT7_T5_PSH_SH_NS1_7vsmem_tE_param_0];
	shl.b64 	%rd129, %rd4, 3;
	add.s64 	%rd130, %rd2, %rd129;
	ld.global.u64 	%rd60, [%rd130];
	ld.global.u64 	%rd131, [%rd130+8];
	neg.s64 	%rd132, %rd126;
	and.b64  	%rd133, %rd132, %rd4;
	shl.b64 	%rd61, %rd133, 10;
	shl.b64 	%rd134, %rd126, 9;
	and.b64  	%rd62, %rd134, -1024;
	sub.s64 	%rd135, %rd4, %rd133;
	shl.b64 	%rd136, %rd135, 10;
	sub.s64 	%rd137, %rd60, %rd61;
	sub.s64 	%rd138, %rd131, %rd61;
	sub.s64 	%rd139, %rd124, %rd61;
	max.u64 	%rd140, %rd139, %rd62;
	sub.s64 	%rd141, %rd140, %rd62;
	sub.s64 	%rd142, %rd136, %rd137;
	min.u64 	%rd63, %rd142, %rd141;
	setp.eq.s64 	%p18, %rd135, -1;
	selp.b64 	%rd143, 1023, 1024, %p18;
	add.s64 	%rd144, %rd143, %rd136;
	sub.s64 	%rd145, %rd144, %rd138;
	or.b64  	%rd146, %rd132, %rd4;
	setp.eq.s64 	%p19, %rd146, -1;
	min.u64 	%rd147, %rd62, %rd139;
	selp.b64 	%rd148, %rd147, %rd138, %p19;
	selp.b64 	%rd149, %rd62, %rd145, %p19;
	min.u64 	%rd150, %rd149, %rd141;
	cvt.u32.u64 	%r169, %rd137;
	cvt.u32.u64 	%r170, %rd148;
	sub.s32 	%r69, %r170, %r169;
	cvt.u32.u64 	%r171, %rd150;
	cvt.u32.u64 	%r172, %rd63;
	sub.s32 	%r70, %r171, %r172;
	// begin inline asm
	griddepcontrol.wait;
	// end inline asm
	setp.eq.s16 	%p20, %rs362, 0;
	@%p20 bra 	$L__BB16_70;
	add.s64 	%rd152, %rd61, %rd62;
	add.s64 	%rd153, %rd152, %rd63;
	add.s32 	%r71, %r70, %r69;
	setp.ge.s32 	%p21, %r2, %r71;
	cvt.u64.u32 	%rd154, %r2;
	add.s64 	%rd155, %rd60, %rd154;
	shl.b64 	%rd156, %rd155, 4;
	add.s64 	%rd64, %rd3, %rd156;
	sub.s32 	%r174, %r2, %r69;
	cvt.s64.s32 	%rd157, %r174;
	add.s64 	%rd158, %rd153, %rd157;
	shl.b64 	%rd159, %rd158, 4;
	add.s64 	%rd65, %rd3, %rd159;
	@%p21 bra 	$L__BB16_58;
	setp.ge.s32 	%p22, %r2, %r69;
	@%p22 bra 	$L__BB16_57;
	ld.global.u64 	%rd312, [%rd64];
	ld.global.u32 	%r776, [%rd64+8];
	ld.global.u32 	%r180, [%rd64+12];
	bfe.u32 	%r181, %r180, 0, 8;
	cvt.u16.u32 	%rs469, %r181;
	bfe.u32 	%r182, %r180, 8, 8;
	cvt.u16.u32 	%rs468, %r182;
	bfe.u32 	%r183, %r180, 16, 8;
	cvt.u16.u32 	%rs467, %r183;
	bfe.u32 	%r184, %r180, 24, 8;
	cvt.u16.u32 	%rs466, %r184;
	bra.uni 	$L__BB16_58;
$L__BB16_57:
	ld.global.u64 	%rd312, [%rd65];
	ld.global.u32 	%r776, [%rd65+8];
	ld.global.u32 	%r175, [%rd65+12];
	bfe.u32 	%r176, %r175, 0, 8;
	cvt.u16.u32 	%rs469, %r176;
	bfe.u32 	%r177, %r175, 8, 8;
	cvt.u16.u32 	%rs468, %r177;
	bfe.u32 	%r178, %r175, 16, 8;
	cvt.u16.u32 	%rs467, %r178;
	bfe.u32 	%r179, %r175, 24, 8;
	cvt.u16.u32 	%rs466, %r179;
$L__BB16_58:
	add.s32 	%r75, %r2, 256;
	setp.ge.s32 	%p23, %r75, %r71;
	@%p23 bra 	$L__BB16_62;
	setp.lt.s32 	%p24, %r75, %r69;
	@%p24 bra 	$L__BB16_61;
	ld.global.u64 	%rd311, [%rd65+4096];
	ld.global.u32 	%r775, [%rd65+4104];
	ld.global.u32 	%r186, [%rd65+4108];
	bfe.u32 	%r187, %r186, 0, 8;
	cvt.u16.u32 	%rs465, %r187;
	bfe.u32 	%r188, %r186, 8, 8;
	cvt.u16.u32 	%rs464, %r188;
	bfe.u32 	%r189, %r186, 16, 8;
	cvt.u16.u32 	%rs463, %r189;
	bfe.u32 	%r190, %r186, 24, 8;
	cvt.u16.u32 	%rs462, %r190;
	bra.uni 	$L__BB16_62;
$L__BB16_61:
	ld.global.u64 	%rd311, [%rd64+4096];
	ld.global.u32 	%r775, [%rd64+4104];
	ld.global.u32 	%r191, [%rd64+4108];
	bfe.u32 	%r192, %r191, 0, 8;
	cvt.u16.u32 	%rs465, %r192;
	bfe.u32 	%r193, %r191, 8, 8;
	cvt.u16.u32 	%rs464, %r193;
	bfe.u32 	%r194, %r191, 16, 8;
	cvt.u16.u32 	%rs463, %r194;
	bfe.u32 	%r195, %r191, 24, 8;
	cvt.u16.u32 	%rs462, %r195;
$L__BB16_62:
	add.s32 	%r79, %r2, 512;
	setp.ge.s32 	%p25, %r79, %r71;
	@%p25 bra 	$L__BB16_66;
	setp.lt.s32 	%p26, %r79, %r69;
	@%p26 bra 	$L__BB16_65;
	ld.global.u64 	%rd310, [%rd65+8192];
	ld.global.u32 	%r774, [%rd65+8200];
	ld.global.u32 	%r197, [%rd65+8204];
	bfe.u32 	%r198, %r197, 0, 8;
	cvt.u16.u32 	%rs461, %r198;
	bfe.u32 	%r199, %r197, 8, 8;
	cvt.u16.u32 	%rs460, %r199;
	bfe.u32 	%r200, %r197, 16, 8;
	cvt.u16.u32 	%rs459, %r200;
	bfe.u32 	%r201, %r197, 24, 8;
	cvt.u16.u32 	%rs458, %r201;
	bra.uni 	$L__BB16_66;
$L__BB16_65:
	ld.global.u64 	%rd310, [%rd64+8192];
	ld.global.u32 	%r774, [%rd64+8200];
	ld.global.u32 	%r202, [%rd64+8204];
	bfe.u32 	%r203, %r202, 0, 8;
	cvt.u16.u32 	%rs461, %r203;
	bfe.u32 	%r204, %r202, 8, 8;
	cvt.u16.u32 	%rs460, %r204;
	bfe.u32 	%r205, %r202, 16, 8;
	cvt.u16.u32 	%rs459, %r205;
	bfe.u32 	%r206, %r202, 24, 8;
	cvt.u16.u32 	%rs458, %r206;
$L__BB16_66:
	add.s32 	%r83, %r2, 768;
	setp.ge.s32 	%p27, %r83, %r71;
	@%p27 bra 	$L__BB16_86;
	setp.lt.s32 	%p28, %r83, %r69;
	@%p28 bra 	$L__BB16_69;
	ld.global.u64 	%rd309, [%rd65+12288];
	ld.global.u32 	%r773, [%rd65+12296];
	ld.global.u32 	%r208, [%rd65+12300];
	bfe.u32 	%r209, %r208, 0, 8;
	cvt.u16.u32 	%rs457, %r209;
	bfe.u32 	%r210, %r208, 8, 8;
	cvt.u16.u32 	%rs456, %r210;
	bfe.u32 	%r211, %r208, 16, 8;
	cvt.u16.u32 	%rs455, %r211;
	bfe.u32 	%r212, %r208, 24, 8;
	cvt.u16.u32 	%rs454, %r212;
	bra.uni 	$L__BB16_86;
$L__BB16_69:
	ld.global.u64 	%rd309, [%rd64+12288];
	ld.global.u32 	%r773, [%rd64+12296];
	ld.global.u32 	%r213, [%rd64+12300];
	bfe.u32 	%r214, %r213, 0, 8;
	cvt.u16.u32 	%rs457, %r214;
	bfe.u32 	%r215, %r213, 8, 8;
	cvt.u16.u32 	%rs456, %r215;
	bfe.u32 	%r216, %r213, 16, 8;
	cvt.u16.u32 	%rs455, %r216;
	bfe.u32 	%r217, %r213, 24, 8;
	cvt.u16.u32 	%rs454, %r217;
	bra.uni 	$L__BB16_86;
$L__BB16_70:
	add.s64 	%rd164, %rd61, %rd62;
	add.s64 	%rd165, %rd164, %rd63;
	add.s32 	%r86, %r70, %r69;
	setp.ge.s32 	%p29, %r2, %r86;
	cvt.u64.u32 	%rd166, %r2;
	add.s64 	%rd167, %rd60, %rd166;
	shl.b64 	%rd168, %rd167, 4;
	add.s64 	%rd77, %rd1, %rd168;
	sub.s32 	%r219, %r2, %r69;
	cvt.s64.s32 	%rd169, %r219;
	add.s64 	%rd170, %rd165, %rd169;
	shl.b64 	%rd171, %rd170, 4;
	add.s64 	%rd78, %rd1, %rd171;
	@%p29 bra 	$L__BB16_74;
	setp.ge.s32 	%p30, %r2, %r69;
	@%p30 bra 	$L__BB16_73;
	ld.global.u64 	%rd312, [%rd77];
	ld.global.u32 	%r776, [%rd77+8];
	ld.global.u32 	%r225, [%rd77+12];
	bfe.u32 	%r226, %r225, 0, 8;
	cvt.u16.u32 	%rs469, %r226;
	bfe.u32 	%r227, %r225, 8, 8;
	cvt.u16.u32 	%rs468, %r227;
	bfe.u32 	%r228, %r225, 16, 8;
	cvt.u16.u32 	%rs467, %r228;
	bfe.u32 	%r229, %r225, 24, 8;
	cvt.u16.u32 	%rs466, %r229;
	bra.uni 	$L__BB16_74;
$L__BB16_73:
	ld.global.u64 	%rd312, [%rd78];
	ld.global.u32 	%r776, [%rd78+8];
	ld.global.u32 	%r220, [%rd78+12];
	bfe.u32 	%r221, %r220, 0, 8;
	cvt.u16.u32 	%rs469, %r221;
	bfe.u32 	%r222, %r220, 8, 8;
	cvt.u16.u32 	%rs468, %r222;
	bfe.u32 	%r223, %r220, 16, 8;
	cvt.u16.u32 	%rs467, %r223;
	bfe.u32 	%r224, %r220, 24, 8;
	cvt.u16.u32 	%rs466, %r224;
$L__BB16_74:
	add.s32 	%r90, %r2, 256;
	setp.ge.s32 	%p31, %r90, %r86;
	@%p31 bra 	$L__BB16_78;
	setp.lt.s32 	%p32, %r90, %r69;
	@%p32 bra 	$L__BB16_77;
	ld.global.u64 	%rd311, [%rd78+4096];
	ld.global.u32 	%r775, [%rd78+4104];
	ld.global.u32 	%r231, [%rd78+4108];
	bfe.u32 	%r232, %r231, 0, 8;
	cvt.u16.u32 	%rs465, %r232;
	bfe.u32 	%r233, %r231, 8, 8;
	cvt.u16.u32 	%rs464, %r233;
	bfe.u32 	%r234, %r231, 16, 8;
	cvt.u16.u32 	%rs463, %r234;
	bfe.u32 	%r235, %r231, 24, 8;
	cvt.u16.u32 	%rs462, %r235;
	bra.uni 	$L__BB16_78;
$L__BB16_77:
	ld.global.u64 	%rd311, [%rd77+4096];
	ld.global.u32 	%r775, [%rd77+4104];
	ld.global.u32 	%r236, [%rd77+4108];
	bfe.u32 	%r237, %r236, 0, 8;
	cvt.u16.u32 	%rs465, %r237;
	bfe.u32 	%r238, %r236, 8, 8;
	cvt.u16.u32 	%rs464, %r238;
	bfe.u32 	%r239, %r236, 16, 8;
	cvt.u16.u32 	%rs463, %r239;
	bfe.u32 	%r240, %r236, 24, 8;
	cvt.u16.u32 	%rs462, %r240;
$L__BB16_78:
	add.s32 	%r94, %r2, 512;
	setp.ge.s32 	%p33, %r94, %r86;
	@%p33 bra 	$L__BB16_82;
	setp.lt.s32 	%p34, %r94, %r69;
	@%p34 bra 	$L__BB16_81;
	ld.global.u64 	%rd310, [%rd78+8192];
	ld.global.u32 	%r774, [%rd78+8200];
	ld.global.u32 	%r242, [%rd78+8204];
	bfe.u32 	%r243, %r242, 0, 8;
	cvt.u16.u32 	%rs461, %r243;
	bfe.u32 	%r244, %r242, 8, 8;
	cvt.u16.u32 	%rs460, %r244;
	bfe.u32 	%r245, %r242, 16, 8;
	cvt.u16.u32 	%rs459, %r245;
	bfe.u32 	%r246, %r242, 24, 8;
	cvt.u16.u32 	%rs458, %r246;
	bra.uni 	$L__BB16_82;
$L__BB16_81:
	ld.global.u64 	%rd310, [%rd77+8192];
	ld.global.u32 	%r774, [%rd77+8200];
	ld.global.u32 	%r247, [%rd77+8204];
	bfe.u32 	%r248, %r247, 0, 8;
	cvt.u16.u32 	%rs461, %r248;
	bfe.u32 	%r249, %r247, 8, 8;
	cvt.u16.u32 	%rs460, %r249;
	bfe.u32 	%r250, %r247, 16, 8;
	cvt.u16.u32 	%rs459, %r250;
	bfe.u32 	%r251, %r247, 24, 8;
	cvt.u16.u32 	%rs458, %r251;
$L__BB16_82:
	add.s32 	%r98, %r2, 768;
	setp.ge.s32 	%p35, %r98, %r86;
	@%p35 bra 	$L__BB16_86;
	setp.lt.s32 	%p36, %r98, %r69;
	@%p36 bra 	$L__BB16_85;
	ld.global.u64 	%rd309, [%rd78+12288];
	ld.global.u32 	%r773, [%rd78+12296];
	ld.global.u32 	%r253, [%rd78+12300];
	bfe.u32 	%r254, %r253, 0, 8;
	cvt.u16.u32 	%rs457, %r254;
	bfe.u32 	%r255, %r253, 8, 8;
	cvt.u16.u32 	%rs456, %r255;
	bfe.u32 	%r256, %r253, 16, 8;
	cvt.u16.u32 	%rs455, %r256;
	bfe.u32 	%r257, %r253, 24, 8;
	cvt.u16.u32 	%rs454, %r257;
	bra.uni 	$L__BB16_86;
$L__BB16_85:
	ld.global.u64 	%rd309, [%rd77+12288];
	ld.global.u32 	%r773, [%rd77+12296];
	ld.global.u32 	%r258, [%rd77+12300];
	bfe.u32 	%r259, %r258, 0, 8;
	cvt.u16.u32 	%rs457, %r259;
	bfe.u32 	%r260, %r258, 8, 8;
	cvt.u16.u32 	%rs456, %r260;
	bfe.u32 	%r261, %r258, 16, 8;
	cvt.u16.u32 	%rs455, %r261;
	bfe.u32 	%r262, %r258, 24, 8;
	cvt.u16.u32 	%rs454, %r262;
$L__BB16_86:
	shl.b32 	%r263, %r2, 4;
	mov.u32 	%r264, _ZZN3cub18CUB_300001_SM_10006detail10merge_sort26DeviceMergeSortMergeKernelINS2_10policy_hubIN6thrust24THRUST_300001_SM_1000_NS10device_ptrI12KeyValuePairEEE9Policy600ES9_PNS0_8NullTypeES9_SD_m18KeyValueComparatorS8_SC_EEvbT2_T3_T4_PT6_PT7_T5_PSH_SH_NS1_7vsmem_tEE19static_temp_storage;
	add.s32 	%r265, %r264, %r263;
	st.shared.u64 	[%r265], %rd312;
	st.shared.u32 	[%r265+8], %r776;
	cvt.u32.u16 	%r266, %rs466;
	cvt.u32.u16 	%r267, %rs467;
	prmt.b32 	%r268, %r267, %r266, 0x3340U;
	cvt.u32.u16 	%r269, %rs468;
	cvt.u32.u16 	%r270, %rs469;
	prmt.b32 	%r271, %r270, %r269, 0x3340U;
	prmt.b32 	%r272, %r271, %r268, 0x5410U;
	st.shared.u32 	[%r265+12], %r272;
	st.shared.u64 	[%r265+4096], %rd311;
	st.shared.u32 	[%r265+4104], %r775;
	cvt.u32.u16 	%r273, %rs462;
	cvt.u32.u16 	%r274, %rs463;
	prmt.b32 	%r275, %r274, %r273, 0x3340U;
	cvt.u32.u16 	%r276, %rs464;
	cvt.u32.u16 	%r277, %rs465;
	prmt.b32 	%r278, %r277, %r276, 0x3340U;
	prmt.b32 	%r279, %r278, %r275, 0x5410U;
	st.shared.u32 	[%r265+4108], %r279;
	st.shared.u64 	[%r265+8192], %rd310;
	st.shared.u32 	[%r265+8200], %r774;
	cvt.u32.u16 	%r280, %rs458;
	cvt.u32.u16 	%r281, %rs459;
	prmt.b32 	%r282, %r281, %r280, 0x3340U;
	cvt.u32.u16 	%r283, %rs460;
	cvt.u32.u16 	%r284, %rs461;
	prmt.b32 	%r285, %r284, %r283, 0x3340U;
	prmt.b32 	%r286, %r285, %r282, 0x5410U;
	st.shared.u32 	[%r265+8204], %r286;
	st.shared.u64 	[%r265+12288], %rd309;
	st.shared.u32 	[%r265+12296], %r773;
	cvt.u32.u16 	%r287, %rs454;
	cvt.u32.u16 	%r288, %rs455;
	prmt.b32 	%r289, %r288, %r287, 0x3340U;
	cvt.u32.u16 	%r290, %rs456;
	cvt.u32.u16 	%r291, %rs457;
	prmt.b32 	%r292, %r291, %r290, 0x3340U;
	prmt.b32 	%r293, %r292, %r289, 0x5410U;
	st.shared.u32 	[%r265+12300], %r293;
	bar.sync 	0;
	// begin inline asm
	griddepcontrol.launch_dependents;
	// end inline asm
	add.s32 	%r105, %r70, %r69;
	shl.b32 	%r106, %r2, 2;
	min.s32 	%r107, %r106, %r105;
	shl.b32 	%r294, %r69, 4;
	add.s32 	%r108, %r264, %r294;
	setp.lt.s32 	%p37, %r107, %r70;
	sub.s32 	%r295, %r107, %r70;
	selp.b32 	%r779, 0, %r295, %p37;
	min.s32 	%r777, %r107, %r69;
	setp.ge.s32 	%p38, %r779, %r777;
	@%p38 bra 	$L__BB16_89;
	setp.lt.s32 	%p39, %r1, 64;
	sub.s32 	%r296, 64, %r1;
	mov.b64 	%rd175, -1;
	shl.b64 	%rd176, %rd175, %r296;
	selp.b64 	%rd94, %rd176, -1, %p39;
$L__BB16_88:
	sub.s32 	%r297, %r777, %r779;
	shr.u32 	%r298, %r297, 31;
	add.s32 	%r299, %r297, %r298;
	shr.s32 	%r300, %r299, 1;
	add.s32 	%r301, %r300, %r779;
	shl.b32 	%r302, %r301, 4;
	add.s32 	%r304, %r264, %r302;
	ld.shared.u64 	%rd177, [%r304];
	not.b32 	%r305, %r301;
	add.s32 	%r306, %r107, %r305;
	shl.b32 	%r307, %r306, 4;
	add.s32 	%r308, %r108, %r307;
	ld.shared.u64 	%rd178, [%r308];
	and.b64  	%rd179, %rd178, %rd94;
	and.b64  	%rd180, %rd177, %rd94;
	setp.lt.u64 	%p40, %rd179, %rd180;
	add.s32 	%r309, %r301, 1;
	selp.b32 	%r779, %r779, %r309, %p40;
	selp.b32 	%r777, %r301, %r777, %p40;
	setp.lt.s32 	%p41, %r779, %r777;
	@%p41 bra 	$L__BB16_88;
$L__BB16_89:
	sub.s32 	%r310, %r107, %r779;
	add.s32 	%r116, %r310, %r69;
	shl.b32 	%r311, %r310, 4;
	add.s32 	%r117, %r108, %r311;
	ld.shared.u32 	%r312, [%r117+12];
	bfe.u32 	%r313, %r312, 0, 8;
	cvt.u16.u32 	%rs470, %r313;
	bfe.u32 	%r314, %r312, 8, 8;
	cvt.u16.u32 	%rs471, %r314;
	bfe.u32 	%r315, %r312, 16, 8;
	cvt.u16.u32 	%rs472, %r315;
	bfe.u32 	%r316, %r312, 24, 8;
	cvt.u16.u32 	%rs473, %r316;
	ld.shared.u32 	%r780, [%r117+8];
	ld.shared.u64 	%rd313, [%r117];
	shl.b32 	%r317, %r779, 4;
	add.s32 	%r119, %r264, %r317;
	ld.shared.u32 	%r319, [%r119+12];
	bfe.u32 	%r320, %r319, 0, 8;
	cvt.u16.u32 	%rs482, %r320;
	bfe.u32 	%r321, %r319, 8, 8;
	cvt.u16.u32 	%rs483, %r321;
	bfe.u32 	%r322, %r319, 16, 8;
	cvt.u16.u32 	%rs484, %r322;
	bfe.u32 	%r323, %r319, 24, 8;
	cvt.u16.u32 	%rs485, %r323;
	ld.shared.u32 	%r783, [%r119+8];
	ld.shared.u64 	%rd316, [%r119];
	setp.lt.s32 	%p43, %r1, 64;
	sub.s32 	%r324, 64, %r1;
	mov.b64 	%rd181, -1;
	shl.b64 	%rd182, %rd181, %r324;
	selp.b64 	%rd97, %rd182, -1, %p43;
	setp.ge.s32 	%p44, %r116, %r105;
	mov.pred 	%p118, 0;
	@%p44 bra 	$L__BB16_92;
	setp.ge.s32 	%p46, %r779, %r69;
	mov.pred 	%p118, -1;
	@%p46 bra 	$L__BB16_92;
	and.b64  	%rd183, %rd313, %rd97;
	and.b64  	%rd184, %rd316, %rd97;
	setp.lt.u64 	%p118, %rd183, %rd184;
$L__BB16_92:
	selp.b16 	%rs289, %rs473, %rs485, %p118;
	selp.b16 	%rs290, %rs472, %rs484, %p118;
	selp.b16 	%rs291, %rs471, %rs483, %p118;
	selp.b16 	%rs292, %rs470, %rs482, %p118;
	selp.b32 	%r121, %r780, %r783, %p118;
	selp.b64 	%rd98, %rd313, %rd316, %p118;
	selp.u32 	%r325, 1, 0, %p118;
	add.s32 	%r122, %r116, %r325;
	not.pred 	%p47, %p118;
	selp.u32 	%r326, 1, 0, %p47;
	add.s32 	%r123, %r779, %r326;
	@%p47 bra 	$L__BB16_94;
	ld.shared.u64 	%rd313, [%r117+16];
	ld.shared.u32 	%r780, [%r117+24];
	ld.shared.u32 	%r332, [%r117+28];
	bfe.u32 	%r333, %r332, 0, 8;
	cvt.u16.u32 	%rs470, %r333;
	bfe.u32 	%r334, %r332, 8, 8;
	cvt.u16.u32 	%rs471, %r334;
	bfe.u32 	%r335, %r332, 16, 8;
	cvt.u16.u32 	%rs472, %r335;
	bfe.u32 	%r336, %r332, 24, 8;
	cvt.u16.u32 	%rs473, %r336;
	bra.uni 	$L__BB16_95;
$L__BB16_94:
	ld.shared.u64 	%rd316, [%r119+16];
	ld.shared.u32 	%r783, [%r119+24];
	ld.shared.u32 	%r327, [%r119+28];
	bfe.u32 	%r328, %r327, 0, 8;
	cvt.u16.u32 	%rs482, %r328;
	bfe.u32 	%r329, %r327, 8, 8;
	cvt.u16.u32 	%rs483, %r329;
	bfe.u32 	%r330, %r327, 16, 8;
	cvt.u16.u32 	%rs484, %r330;
	bfe.u32 	%r331, %r327, 24, 8;
	cvt.u16.u32 	%rs485, %r331;
$L__BB16_95:
	setp.ge.s32 	%p49, %r122, %r105;
	mov.pred 	%p119, 0;
	@%p49 bra 	$L__BB16_98;
	setp.ge.s32 	%p51, %r123, %r69;
	mov.pred 	%p119, -1;
	@%p51 bra 	$L__BB16_98;
	and.b64  	%rd185, %rd313, %rd97;
	and.b64  	%rd186, %rd316, %rd97;
	setp.lt.u64 	%p119, %rd185, %rd186;
$L__BB16_98:
	selp.b16 	%rs309, %rs473, %rs485, %p119;
	selp.b16 	%rs310, %rs472, %rs484, %p119;
	selp.b16 	%rs311, %rs471, %rs483, %p119;
	selp.b16 	%rs312, %rs470, %rs482, %p119;
	selp.b32 	%r128, %r780, %r783, %p119;
	selp.b64 	%rd103, %rd313, %rd316, %p119;
	selp.u32 	%r337, 1, 0, %p119;
	add.s32 	%r129, %r122, %r337;
	not.pred 	%p52, %p119;
	selp.u32 	%r338, 1, 0, %p52;
	add.s32 	%r130, %r123, %r338;
	@%p119 bra 	$L__BB16_100;
	shl.b32 	%r339, %r130, 4;
	mov.u32 	%r340, _ZZN3cub18CUB_300001_SM_10006detail10merge_sort26DeviceMergeSortMergeKernelINS2_10policy_hubIN6thrust24THRUST_300001_SM_1000_NS10device_ptrI12KeyValuePairEEE9Policy600ES9_PNS0_8NullTypeES9_SD_m18KeyValueComparatorS8_SC_EEvbT2_T3_T4_PT6_PT7_T5_PSH_SH_NS1_7vsmem_tEE19static_temp_storage;
	add.s32 	%r341, %r340, %r339;
	ld.shared.u64 	%rd316, [%r341];
	ld.shared.u32 	%r783, [%r341+8];
	ld.shared.u32 	%r342, [%r341+12];
	bfe.u32 	%r343, %r342, 0, 8;
	cvt.u16.u32 	%rs482, %r343;
	bfe.u32 	%r344, %r342, 8, 8;
	cvt.u16.u32 	%rs483, %r344;
	bfe.u32 	%r345, %r342, 16, 8;
	cvt.u16.u32 	%rs484, %r345;
	bfe.u32 	%r346, %r342, 24, 8;
	cvt.u16.u32 	%rs485, %r346;
	bra.uni 	$L__BB16_101;
$L__BB16_100:
	shl.b32 	%r347, %r129, 4;
	mov.u32 	%r348, _ZZN3cub18CUB_300001_SM_10006detail10merge_sort26DeviceMergeSortMergeKernelINS2_10policy_hubIN6thrust24THRUST_300001_SM_1000_NS10device_ptrI12KeyValuePairEEE9Policy600ES9_PNS0_8NullTypeES9_SD_m18KeyValueComparatorS8_SC_EEvbT2_T3_T4_PT6_PT7_T5_PSH_SH_NS1_7vsmem_tEE19static_temp_storage;
	add.s32 	%r349, %r348, %r347;
	ld.shared.u64 	%rd313, [%r349];
	ld.shared.u32 	%r780, [%r349+8];
	ld.shared.u32 	%r350, [%r349+12];
	bfe.u32 	%r351, %r350, 0, 8;
	cvt.u16.u32 	%rs470, %r351;
	bfe.u32 	%r352, %r350, 8, 8;
	cvt.u16.u32 	%rs471, %r352;
	bfe.u32 	%r353, %r350, 16, 8;
	cvt.u16.u32 	%rs472, %r353;
	bfe.u32 	%r354, %r350, 24, 8;
	cvt.u16.u32 	%rs473, %r354;
$L__BB16_101:
	setp.ge.s32 	%p54, %r129, %r105;
	mov.pred 	%p120, 0;
	@%p54 bra 	$L__BB16_104;
	setp.ge.s32 	%p56, %r130, %r69;
	mov.pred 	%p120, -1;
	@%p56 bra 	$L__BB16_104;
	setp.lt.s32 	%p57, %r1, 64;
	sub.s32 	%r355, 64, %r1;
	mov.b64 	%rd187, -1;
	shl.b64 	%rd188, %rd187, %r355;
	selp.b64 	%rd189, %rd188, -1, %p57;
	and.b64  	%rd190, %rd313, %rd189;
	and.b64  	%rd191, %rd316, %rd189;
	setp.lt.u64 	%p120, %rd190, %rd191;
$L__BB16_104:
	selp.b16 	%rs329, %rs473, %rs485, %p120;
	selp.b16 	%rs330, %rs472, %rs484, %p120;
	selp.b16 	%rs331, %rs471, %rs483, %p120;
	selp.b16 	%rs332, %rs470, %rs482, %p120;
	selp.b32 	%r135, %r780, %r783, %p120;
	selp.b64 	%rd108, %rd313, %rd316, %p120;
	selp.u32 	%r356, 1, 0, %p120;
	add.s32 	%r136, %r129, %r356;
	not.pred 	%p58, %p120;
	selp.u32 	%r357, 1, 0, %p58;
	add.s32 	%r137, %r130, %r357;
	@%p120 bra 	$L__BB16_106;
	shl.b32 	%r358, %r137, 4;
	mov.u32 	%r359, _ZZN3cub18CUB_300001_SM_10006detail10merge_sort26DeviceMergeSortMergeKernelINS2_10policy_hubIN6thrust24THRUST_300001_SM_1000_NS10device_ptrI12KeyValuePairEEE9Policy600ES9_PNS0_8NullTypeES9_SD_m18KeyValueComparatorS8_SC_EEvbT2_T3_T4_PT6_PT7_T5_PSH_SH_NS1_7vsmem_tEE19static_temp_storage;
	add.s32 	%r360, %r359, %r358;
	ld.shared.u64 	%rd316, [%r360];
	ld.shared.u32 	%r783, [%r360+8];
	ld.shared.u32 	%r361, [%r360+12];
	bfe.u32 	%r362, %r361, 0, 8;
	cvt.u16.u32 	%rs482, %r362;
	bfe.u32 	%r363, %r361, 8, 8;
	cvt.u16.u32 	%rs483, %r363;
	bfe.u32 	%r364, %r361, 16, 8;
	cvt.u16.u32 	%rs484, %r364;
	bfe.u32 	%r365, %r361, 24, 8;
	cvt.u16.u32 	%rs485, %r365;
	bra.uni 	$L__BB16_107;
$L__BB16_106:
	shl.b32 	%r366, %r136, 4;
	mov.u32 	%r367, _ZZN3cub18CUB_300001_SM_10006detail10merge_sort26DeviceMergeSortMergeKernelINS2_10policy_hubIN6thrust24THRUST_300001_SM_1000_NS10device_ptrI12KeyValuePairEEE9Policy600ES9_PNS0_8NullTypeES9_SD_m18KeyValueComparatorS8_SC_EEvbT2_T3_T4_PT6_PT7_T5_PSH_SH_NS1_7vsmem_tEE19static_temp_storage;
	add.s32 	%r368, %r367, %r366;
	ld.shared.u64 	%rd313, [%r368];
	ld.shared.u32 	%r780, [%r368+8];
	ld.shared.u32 	%r369, [%r368+12];
	bfe.u32 	%r370, %r369, 0, 8;
	cvt.u16.u32 	%rs470, %r370;
	bfe.u32 	%r371, %r369, 8, 8;
	cvt.u16.u32 	%rs471, %r371;
	bfe.u32 	%r372, %r369, 16, 8;
	cvt.u16.u32 	%rs472, %r372;
	bfe.u32 	%r373, %r369, 24, 8;
	cvt.u16.u32 	%rs473, %r373;
$L__BB16_107:
	setp.ge.s32 	%p60, %r136, %r105;
	mov.pred 	%p121, 0;
	@%p60 bra 	$L__BB16_110;
	setp.ge.s32 	%p62, %r137, %r69;
	mov.pred 	%p121, -1;
	@%p62 bra 	$L__BB16_110;
	setp.lt.s32 	%p63, %r1, 64;
	sub.s32 	%r374, 64, %r1;
	mov.b64 	%rd192, -1;
	shl.b64 	%rd193, %rd192, %r374;
	selp.b64 	%rd194, %rd193, -1, %p63;
	and.b64  	%rd195, %rd313, %rd194;
	and.b64  	%rd196, %rd316, %rd194;
	setp.lt.u64 	%p121, %rd195, %rd196;
$L__BB16_110:
	ld.param.s8 	%rs363, [_ZN3cub18CUB_300001_SM_10006detail10merge_sort26DeviceMergeSortMergeKernelINS2_10policy_hubIN6thrust24THRUST_300001_SM_1000_NS10device_ptrI12KeyValuePairEEE9Policy600ES9_PNS0_8NullTypeES9_SD_m18KeyValueComparatorS8_SC_EEvbT2_T3_T4_PT6_PT7_T5_PSH_SH_NS1_7vsmem_tE_param_0];
	setp.eq.s16 	%p64, %rs363, 0;
	selp.b16 	%rs349, %rs473, %rs485, %p121;
	selp.b16 	%rs350, %rs472, %rs484, %p121;
	selp.b16 	%rs351, %rs471, %rs483, %p121;
	selp.b16 	%rs352, %rs470, %rs482, %p121;
	selp.b32 	%r142, %r780, %r783, %p121;
	selp.b64 	%rd113, %rd313, %rd316, %p121;
	bar.sync 	0;
	@%p64 bra 	$L__BB16_121;
	// begin inline asm
	mov.u32 %r375, %laneid;
	// end inline asm
	and.b32  	%r143, %r106, 3968;
	shl.b32 	%r376, %r375, 2;
	add.s32 	%r377, %r376, %r143;
	shl.b32 	%r378, %r377, 4;
	mov.u32 	%r379, _ZZN3cub18CUB_300001_SM_10006detail10merge_sort26DeviceMergeSortMergeKernelINS2_10policy_hubIN6thrust24THRUST_300001_SM_1000_NS10device_ptrI12KeyValuePairEEE9Policy600ES9_PNS0_8NullTypeES9_SD_m18KeyValueComparatorS8_SC_EEvbT2_T3_T4_PT6_PT7_T5_PSH_SH_NS1_7vsmem_tEE19static_temp_storage;
	add.s32 	%r380, %r379, %r378;
	st.shared.u64 	[%r380], %rd98;
	st.shared.u32 	[%r380+8], %r121;
	cvt.u32.u16 	%r381, %rs289;
	cvt.u32.u16 	%r382, %rs290;
	prmt.b32 	%r383, %r382, %r381, 0x3340U;
	cvt.u32.u16 	%r384, %rs291;
	cvt.u32.u16 	%r385, %rs292;
	prmt.b32 	%r386, %r385, %r384, 0x3340U;
	prmt.b32 	%r387, %r386, %r383, 0x5410U;
	st.shared.u32 	[%r380+12], %r387;
	st.shared.u64 	[%r380+16], %rd103;
	st.shared.u32 	[%r380+24], %r128;
	cvt.u32.u16 	%r388, %rs309;
	cvt.u32.u16 	%r389, %rs310;
	prmt.b32 	%r390, %r389, %r388, 0x3340U;
	cvt.u32.u16 	%r391, %rs311;
	cvt.u32.u16 	%r392, %rs312;
	prmt.b32 	%r393, %r392, %r391, 0x3340U;
	prmt.b32 	%r394, %r393, %r390, 0x5410U;
	st.shared.u32 	[%r380+28], %r394;
	st.shared.u64 	[%r380+32], %rd108;
	st.shared.u32 	[%r380+40], %r135;
	cvt.u32.u16 	%r395, %rs329;
	cvt.u32.u16 	%r396, %rs330;
	prmt.b32 	%r397, %r396, %r395, 0x3340U;
	cvt.u32.u16 	%r398, %rs331;
	cvt.u32.u16 	%r399, %rs332;
	prmt.b32 	%r400, %r399, %r398, 0x3340U;
	prmt.b32 	%r401, %r400, %r397, 0x5410U;
	st.shared.u32 	[%r380+44], %r401;
	st.shared.u64 	[%r380+48], %rd113;
	st.shared.u32 	[%r380+56], %r142;
	cvt.u32.u16 	%r402, %rs349;
	cvt.u32.u16 	%r403, %rs350;
	prmt.b32 	%r404, %r403, %r402, 0x3340U;
	cvt.u32.u16 	%r405, %rs351;
	cvt.u32.u16 	%r406, %rs352;
	prmt.b32 	%r407, %r406, %r405, 0x3340U;
	prmt.b32 	%r408, %r407, %r404, 0x5410U;
	st.shared.u32 	[%r380+60], %r408;
	bar.warp.sync 	-1;
	mad.lo.s32 	%r409, %r375, -48, %r380;
	ld.shared.u64 	%rd114, [%r409];
	ld.shared.u32 	%r144, [%r409+8];
	ld.shared.u32 	%r145, [%r409+12];
	ld.shared.u64 	%rd115, [%r409+512];
	ld.shared.u32 	%r146, [%r409+520];
	ld.shared.u32 	%r147, [%r409+524];
	ld.shared.u64 	%rd116, [%r409+1024];
	ld.shared.u32 	%r148, [%r409+1032];
	ld.shared.u32 	%r149, [%r409+1036];
	ld.shared.u64 	%rd117, [%r409+1536];
	ld.shared.u32 	%r150, [%r409+1544];
	ld.shared.u32 	%r151, [%r409+1548];
	setp.ne.s32 	%p65, %r2, 0;
	@%p65 bra 	$L__BB16_113;
	st.volatile.shared.u32 	[_ZZN3cub18CUB_300001_SM_10006detail10merge_sort26DeviceMergeSortMergeKernelINS2_10policy_hubIN6thrust24THRUST_300001_SM_1000_NS10device_ptrI12KeyValuePairEEE9Policy600ES9_PNS0_8NullTypeES9_SD_m18KeyValueComparatorS8_SC_EEvbT2_T3_T4_PT6_PT7_T5_PSH_SH_NS1_7vsmem_tEE19static_temp_storage+16384], %r105;
$L__BB16_113:
	ld.param.u64 	%rd285, [_ZN3cub18CUB_300001_SM_10006detail10merge_sort26DeviceMergeSortMergeKernelINS2_10policy_hubIN6thrust24THRUST_300001_SM_1000_NS10device_ptrI12KeyValuePairEEE9Policy600ES9_PNS0_8NullTypeES9_SD_m18KeyValueComparatorS8_SC_EEvbT2_T3_T4_PT6_PT7_T5_PSH_SH_NS1_7vsmem_tE_param_4];
	bar.sync 	0;
	ld.volatile.shared.u32 	%r152, [_ZZN3cub18CUB_300001_SM_10006detail10merge_sort26DeviceMergeSortMergeKernelINS2_10policy_hubIN6thrust24THRUST_300001_SM_1000_NS10device_ptrI12KeyValuePairEEE9Policy600ES9_PNS0_8NullTypeES9_SD_m18KeyValueComparatorS8_SC_EEvbT2_T3_T4_PT6_PT7_T5_PSH_SH_NS1_7vsmem_tEE19static_temp_storage+16384];
	and.b32  	%r410, %r2, 31;
	add.s32 	%r153, %r143, %r410;
	setp.ge.s32 	%p66, %r153, %r152;
	cvt.u64.u32 	%rd197, %r153;
	add.s64 	%rd198, %rd5, %rd197;
	cvta.to.global.u64 	%rd199, %rd285;
	shl.b64 	%rd200, %rd198, 4;
	add.s64 	%rd118, %rd199, %rd200;
	@%p66 bra 	$L__BB16_115;
	st.global.u64 	[%rd118], %rd114;
	st.global.u32 	[%rd118+8], %r144;
	st.global.u32 	[%rd118+12], %r145;
$L__BB16_115:
	add.s32 	%r411, %r153, 32;
	setp.ge.s32 	%p67, %r411, %r152;
	@%p67 bra 	$L__BB16_117;
	st.global.u64 	[%rd118+512], %rd115;
	st.global.u32 	[%rd118+520], %r146;
	st.global.u32 	[%rd118+524], %r147;
$L__BB16_117:
	add.s32 	%r412, %r153, 64;
	setp.ge.s32 	%p68, %r412, %r152;
	@%p68 bra 	$L__BB16_119;
	st.global.u64 	[%rd118+1024], %rd116;
	st.global.u32 	[%rd118+1032], %r148;
	st.global.u32 	[%rd118+1036], %r149;
$L__BB16_119:
	add.s32 	%r413, %r153, 96;
	setp.ge.s32 	%p69, %r413, %r152;
	@%p69 bra 	$L__BB16_131;
	st.global.u64 	[%rd118+1536], %rd117;
	st.global.u32 	[%rd118+1544], %r150;
	st.global.u32 	[%rd118+1548], %r151;
	bra.uni 	$L__BB16_131;
$L__BB16_121:
	// begin inline asm
	mov.u32 %r414, %laneid;
	// end inline asm
	and.b32  	%r154, %r106, 3968;
	shl.b32 	%r415, %r414, 2;
	add.s32 	%r416, %r415, %r154;
	shl.b32 	%r417, %r416, 4;
	mov.u32 	%r418, _ZZN3cub18CUB_300001_SM_10006detail10merge_sort26DeviceMergeSortMergeKernelINS2_10policy_hubIN6thrust24THRUST_300001_SM_1000_NS10device_ptrI12KeyValuePairEEE9Policy600ES9_PNS0_8NullTypeES9_SD_m18KeyValueComparatorS8_SC_EEvbT2_T3_T4_PT6_PT7_T5_PSH_SH_NS1_7vsmem_tEE19static_temp_storage;
	add.s32 	%r419, %r418, %r417;
	st.shared.u64 	[%r419], %rd98;
	st.shared.u32 	[%r419+8], %r121;
	cvt.u32.u16 	%r420, %rs289;
	cvt.u32.u16 	%r421, %rs290;
	prmt.b32 	%r422, %r421, %r420, 0x3340U;
	cvt.u32.u16 	%r423, %rs291;
	cvt.u32.u16 	%r424, %rs292;
	prmt.b32 	%r425, %r424, %r423, 0x3340U;
	prmt.b32 	%r426, %r425, %r422, 0x5410U;
	st.shared.u32 	[%r419+12], %r426;
	st.shared.u64 	[%r419+16], %rd103;
	st.shared.u32 	[%r419+24], %r128;
	cvt.u32.u16 	%r427, %rs309;
	cvt.u32.u16 	%r428, %rs310;
	prmt.b32 	%r429, %r428, %r427, 0x3340U;
	cvt.u32.u16 	%r430, %rs311;
	cvt.u32.u16 	%r431, %rs312;
	prmt.b32 	%r432, %r431, %r430, 0x3340U;
	prmt.b32 	%r433, %r432, %r429, 0x5410U;
	st.shared.u32 	[%r419+28], %r433;
	st.shared.u64 	[%r419+32], %rd108;
	st.shared.u32 	[%r419+40], %r135;
	cvt.u32.u16 	%r434, %rs329;
	cvt.u32.u16 	%r435, %rs330;
	prmt.b32 	%r436, %r435, %r434, 0x3340U;
	cvt.u32.u16 	%r437, %rs331;
	cvt.u32.u16 	%r438, %rs332;
	prmt.b32 	%r439, %r438, %r437, 0x3340U;
	prmt.b32 	%r440, %r439, %r436, 0x5410U;
	st.shared.u32 	[%r419+44], %r440;
	st.shared.u64 	[%r419+48], %rd113;
	st.shared.u32 	[%r419+56], %r142;
	cvt.u32.u16 	%r441, %rs349;
	cvt.u32.u16 	%r442, %rs350;
	prmt.b32 	%r443, %r442, %r441, 0x3340U;
	cvt.u32.u16 	%r444, %rs351;
	cvt.u32.u16 	%r445, %rs352;
	prmt.b32 	%r446, %r445, %r444, 0x3340U;
	prmt.b32 	%r447, %r446, %r443, 0x5410U;
	st.shared.u32 	[%r419+60], %r447;
	bar.warp.sync 	-1;
	mad.lo.s32 	%r448, %r414, -48, %r419;
	ld.shared.u64 	%rd119, [%r448];
	ld.shared.u32 	%r155, [%r448+8];
	ld.shared.u32 	%r156, [%r448+12];
	ld.shared.u64 	%rd120, [%r448+512];
	ld.shared.u32 	%r157, [%r448+520];
	ld.shared.u32 	%r158, [%r448+524];
	ld.shared.u64 	%rd121, [%r448+1024];
	ld.shared.u32 	%r159, [%r448+1032];
	ld.shared.u32 	%r160, [%r448+1036];
	ld.shared.u64 	%rd122, [%r448+1536];
	ld.shared.u32 	%r161, [%r448+1544];
	ld.shared.u32 	%r162, [%r448+1548];
	setp.ne.s32 	%p70, %r2, 0;
	@%p70 bra 	$L__BB16_123;
	st.volatile.shared.u32 	[_ZZN3cub18CUB_300001_SM_10006detail10merge_sort26DeviceMergeSortMergeKernelINS2_10policy_hubIN6thrust24THRUST_300001_SM_1000_NS10device_ptrI12KeyValuePairEEE9Policy600ES9_PNS0_8NullTypeES9_SD_m18KeyValueComparatorS8_SC_EEvbT2_T3_T4_PT6_PT7_T5_PSH_SH_NS1_7vsmem_tEE19static_temp_storage+16384], %r105;
$L__BB16_123:
	bar.sync 	0;
	ld.volatile.shared.u32 	%r163, [_ZZN3cub18CUB_300001_SM_10006detail10merge_sort26DeviceMergeSortMergeKernelINS2_10policy_hubIN6thrust24THRUST_300001_SM_1000_NS10device_ptrI12KeyValuePairEEE9Policy600ES9_PNS0_8NullTypeES9_SD_m18KeyValueComparatorS8_SC_EEvbT2_T3_T4_PT6_PT7_T5_PSH_SH_NS1_7vsmem_tEE19static_temp_storage+16384];
	and.b32  	%r449, %r2, 31;
	cvt.u64.u32 	%rd201, %r154;
	cvt.u64.u32 	%rd202, %r449;
	add.s32 	%r164, %r154, %r449;
	add.s64 	%rd203, %rd5, %rd202;
	add.s64 	%rd204, %rd203, %rd201;
	setp.ge.s32 	%p71, %r164, %r163;
	shl.b64 	%rd205, %rd204, 4;
	add.s64 	%rd123, %rd3, %rd205;
	@%p71 bra 	$L__BB16_125;
	st.global.u64 	[%rd123], %rd119;
	st.global.u32 	[%rd123+8], %r155;
	st.global.u32 	[%rd123+12], %r156;
$L__BB16_125:
	add.s32 	%r450, %r164, 32;
	setp.ge.s32 	%p72, %r450, %r163;
	@%p72 bra 	$L__BB16_127;
	st.global.u64 	[%rd123+512], %rd120;
	st.global.u32 	[%rd123+520], %r157;
	st.global.u32 	[%rd123+524], %r158;
$L__BB16_127:
	add.s32 	%r451, %r164, 64;
	setp.ge.s32 	%p73, %r451, %r163;
	@%p73 bra 	$L__BB16_129;
	st.global.u64 	[%rd123+1024], %rd121;
	st.global.u32 	[%rd123+1032], %r159;
	st.global.u32 	[%rd123+1036], %r160;
$L__BB16_129:
	add.s32 	%r452, %r164, 96;
	setp.ge.s32 	%p74, %r452, %r163;
	@%p74 bra 	$L__BB16_131;
	st.global.u64 	[%rd123+1536], %rd122;
	st.global.u32 	[%rd123+1544], %r161;
	st.global.u32 	[%rd123+1548], %r162;
$L__BB16_131:
	ret;

}


// ===== COMPILED SASS (sm_100) =====

	.target	sm_100

	.elftype	@"ET_EXEC"


//--------------------- .note.nv.tkinfo           --------------------------
	.section	.note.nv.tkinfo,"",@"SHT_NOTE"
	.sectionflags	@"SHF_NOTE_NV_TKINFO"
	.tkinfo
        /*0018*/ 	.word	0x00000002
        /*0030*/ 	.string	""
        /*0030*/ 	.string	"ptxas"
        /*0030*/ 	.string	"Cuda compilation tools, release 13.0, V13.0.88"
        /*0030*/ 	.string	"Build cuda_13.0.r13.0/compiler.36424714_0"
        /*0030*/ 	.string	"-arch sm_100 -m 64 "



//--------------------- .note.nv.cuinfo           --------------------------
	.section	.note.nv.cuinfo,"",@"SHT_NOTE"
	.sectionflags	@"SHF_NOTE_NV_CUINFO"
        /*0018*/ 	.short	0x0002
        /*001a*/ 	.short	0x0064
        /*001c*/ 	.short	0x0082
	.zero		2


//--------------------- .nv.info                  --------------------------
	.section	.nv.info,"",@"SHT_CUDA_INFO"
	.align	4


	//----- nvinfo : EIATTR_REGCOUNT
	.align		4
        /*0000*/ 	.byte	0x04, 0x2f
        /*0002*/ 	.short	(.L_46 - .L_45)
	.align		4
.L_45:
        /*0004*/ 	.word	index@(_ZN3cub18CUB_300001_SM_10006detail11EmptyKernelIvEEvv)
        /*0008*/ 	.word	0x00000004


	//----- nvinfo : EIATTR_FRAME_SIZE
	.align		4
.L_46:
        /*000c*/ 	.byte	0x04, 0x11
        /*000e*/ 	.short	(.L_48 - .L_47)
	.align		4
.L_47:
        /*0010*/ 	.word	index@(_ZN3cub18CUB_300001_SM_10006detail11EmptyKernelIvEEvv)
        /*0014*/ 	.word	0x00000000


	//----- nvinfo : EIATTR_REGCOUNT
	.align		4
.L_48:
        /*0018*/ 	.byte	0x04, 0x2f
        /*001a*/ 	.short	(.L_50 - .L_49)
	.align		4
.L_49:
        /*001c*/ 	.word	index@(_ZN3cub18CUB_300001_SM_10006detail10merge_sort30DeviceMergeSortBlockSortKernelINS2_10policy_hubIN6thrust24THRUST_300001_SM_1000_NS10device_ptrIyEEE9Policy600ES8_PNS0_8NullTypeES8_SC_j29MostSignificantBitsComparatorySB_EEvbT0_T1_T2_T3_T4_PT6_PT7_T5_NS1_7vsmem_tE)
        /*0020*/ 	.word	0x00000030


	//----- nvinfo : EIATTR_FRAME_SIZE
	.align		4
.L_50:
        /*0024*/ 	.byte	0x04, 0x11
        /*0026*/ 	.short	(.L_52 - .L_51)
	.align		4
.L_51:
        /*0028*/ 	.word	index@(_ZN3cub18CUB_300001_SM_10006detail10merge_sort30DeviceMergeSortBlockSortKernelINS2_10policy_hubIN6thrust24THRUST_300001_SM_1000_NS10device_ptrIyEEE9Policy600ES8_PNS0_8NullTypeES8_SC_j29MostSignificantBitsComparatorySB_EEvbT0_T1_T2_T3_T4_PT6_PT7_T5_NS1_7vsmem_tE)
        /*002c*/ 	.word	0x00000000


	//----- nvinfo : EIATTR_REGCOUNT
	.align		4
.L_52:
        /*0030*/ 	.byte	0x04, 0x2f
        /*0032*/ 	.short	(.L_54 - .L_53)
	.align		4
.L_53:
        /*0034*/ 	.word	index@(_ZN3cub18CUB_300001_SM_10006detail10merge_sort30DeviceMergeSortPartitionKernelIN6thrust24THRUST_300001_SM_1000_NS10device_ptrIyEEj29MostSignificantBitsComparatoryEEvbT_PT2_T0_SC_PSC_T1_SC_i)
        /*0038*/ 	.word	0x00000014


	//----- nvinfo : EIATTR_FRAME_SIZE
	.align		4
.L_54:
        /*003c*/ 	.byte	0x04, 0x11
        /*003e*/ 	.short	(.L_56 - .L_55)
	.align		4
.L_55:
        /*0040*/ 	.word	index@(_ZN3cub18CUB_300001_SM_10006detail10merge_sort30DeviceMergeSortPartitionKernelIN6thrust24THRUST_300001_SM_1000_NS10device_ptrIyEEj29MostSignificantBitsComparatoryEEvbT_PT2_T0_SC_PSC_T1_SC_i)
        /*0044*/ 	.word	0x00000000


	//----- nvinfo : EIATTR_REGCOUNT
	.align		4
.L_56:
        /*0048*/ 	.byte	0x04, 0x2f
        /*004a*/ 	.short	(.L_58 - .L_57)
	.align		4
.L_57:
        /*004c*/ 	.word	index@(_ZN3cub18CUB_300001_SM_10006detail10merge_sort26DeviceMergeSortMergeKernelINS2_10policy_hubIN6thrust24THRUST_300001_SM_1000_NS10device_ptrIyEEE9Policy600ES8_PNS0_8NullTypeES8_SC_j29MostSignificantBitsComparatorySB_EEvbT2_T3_T4_PT6_PT7_T5_PSG_SG_NS1_7vsmem_tE)
        /*0050*/ 	.word	0x00000020


	//----- nvinfo : EIATTR_FRAME_SIZE
	.align		4
.L_58:
        /*0054*/ 	.byte	0x04, 0x11
        /*0056*/ 	.short	(.L_60 - .L_59)
	.align		4
.L_59:
        /*0058*/ 	.word	index@(_ZN3cub18CUB_300001_SM_10006detail10merge_sort26DeviceMergeSortMergeKernelINS2_10policy_hubIN6thrust24THRUST_300001_SM_1000_NS10device_ptrIyEEE9Policy600ES8_PNS0_8NullTypeES8_SC_j29MostSignificantBitsComparatorySB_EEvbT2_T3_T4_PT6_PT7_T5_PSG_SG_NS1_7vsmem_tE)
        /*005c*/ 	.word	0x00000000


	//----- nvinfo : EIATTR_REGCOUNT
	.align		4
.L_60:
        /*0060*/ 	.byte	0x04, 0x2f
        /*0062*/ 	.short	(.L_62 - .L_61)
	.align		4
.L_61:
        /*0064*/ 	.word	index@(_ZN3cub18CUB_300001_SM_10006detail10merge_sort30DeviceMergeSortBlockSortKernelINS2_10policy_hubIN6thrust24THRUST_300001_SM_1000_NS10device_ptrIyEEE9Policy600ES8_PNS0_8NullTypeES8_SC_m29MostSignificantBitsComparatorySB_EEvbT0_T1_T2_T3_T4_PT6_PT7_T5_NS1_7vsmem_tE)
        /*0068*/ 	.word	0x00000030


	//----- nvinfo : EIATTR_FRAME_SIZE
	.align		4
.L_62:
        /*006c*/ 	.byte	0x04, 0x11
        /*006e*/ 	.short	(.L_64 - .L_63)
	.align		4
.L_63:
        /*0070*/ 	.word	index@(_ZN3cub18CUB_300001_SM_10006detail10merge_sort30DeviceMergeSortBlockSortKernelINS2_10policy_hubIN6thrust24THRUST_300001_SM_1000_NS10device_ptrIyEEE9Policy600ES8_PNS0_8NullTypeES8_SC_m29MostSignificantBitsComparatorySB_EEvbT0_T1_T2_T3_T4_PT6_PT7_T5_NS1_7vsmem_tE)
        /*0074*/ 	.word	0x00000000


	//----- nvinfo : EIATTR_REGCOUNT
	.align		4
.L_64:
        /*0078*/ 	.byte	0x04, 0x2f
        /*007a*/ 	.short	(.L_66 - .L_65)
	.align		4
.L_65:
        /*007c*/ 	.word	index@(_ZN3cub18CUB_300001_SM_10006detail10merge_sort30DeviceMergeSortPartitionKernelIN6thrust24THRUST_300001_SM_1000_NS10device_ptrIyEEm29MostSignificantBitsComparatoryEEvbT_PT2_T0_SC_PSC_T1_SC_i)
        /*0080*/ 	.word	0x0000001a


	//----- nvinfo : EIATTR_FRAME_SIZE
	.align		4
.L_66:
        /*0084*/ 	.byte	0x04, 0x11
        /*0086*/ 	.short	(.L_68 - .L_67)
	.align		4
.L_67:
        /*0088*/ 	.word	index@(_ZN3cub18CUB_300001_SM_10006detail10merge_sort30DeviceMergeSortPartitionKernelIN6thrust24THRUST_300001_SM_1000_NS10device_ptrIyEEm29MostSignificantBitsComparatoryEEvbT_PT2_T0_SC_PSC_T1_SC_i)
        /*008c*/ 	.word	0x00000000


	//----- nvinfo : EIATTR_REGCOUNT
	.align		4
.L_68:
        /*0090*/ 	.byte	0x04, 0x2f
        /*0092*/ 	.short	(.L_70 - .L_69)
	.align		4
.L_69:
        /*0094*/ 	.word	index@(_ZN3cub18CUB_300001_SM_10006detail10merge_sort26DeviceMergeSortMergeKernelINS2_10policy_hubIN6thrust24THRUST_300001_SM_1000_NS10device_ptrIyEEE9Policy600ES8_PNS0_8NullTypeES8_SC_m29MostSignificantBitsComparatorySB_EEvbT2_T3_T4_PT6_PT7_T5_PSG_SG_NS1_7vsmem_tE)
        /*0098*/ 	.word	0x00000020


	//----- nvinfo : EIATTR_FRAME_SIZE
	.align		4
.L_70:
        /*009c*/ 	.byte	0x04, 0x11
        /*009e*/ 	.short	(.L_72 - .L_71)
	.align		4
.L_71:
        /*00a0*/ 	.word	index@(_ZN3cub18CUB_300001_SM_10006detail10merge_sort26DeviceMergeSortMergeKernelINS2_10policy_hubIN6thrust24THRUST_300001_SM_1000_NS10device_ptrIyEEE9Policy600ES8_PNS0_8NullTypeES8_SC_m29MostSignificantBitsComparatorySB_EEvbT2_T3_T4_PT6_PT7_T5_PSG_SG_NS1_7vsmem_tE)
        /*00a4*/ 	.word	0x00000000


	//----- nvinfo : EIATTR_REGCOUNT
	.align		4
.L_72:
        /*00a8*/ 	.byte	0x04, 0x2f
        /*00aa*/ 	.short	(.L_74 - .L_73)
	.align		4
.L_73:
        /*00ac*/ 	.word	index@(_ZN3cub18CUB_300001_SM_10006detail10merge_sort30DeviceMergeSortBlockSortKernelINS2_10policy_hubIN6thrust24THRUST_300001_SM_1000_NS10device_ptrIyEEE9Policy600ES8_NS7_IiEES8_SB_j29MostSignificantBitsComparatoryiEEvbT0_T1_T2_T3_T4_PT6_PT7_T5_NS1_7vsmem_tE)
        /*00b0*/ 	.word	0x0000004e


	//----- nvinfo : EIATTR_FRAME_SIZE
	.align		4
.L_74:
        /*00b4*/ 	.byte	0x04, 0x11
        /*00b6*/ 	.short	(.L_76 - .L_75)
	.align		4
.L_75:
        /*00b8*/ 	.word	index@(_ZN3cub18CUB_300001_SM_10006detail10merge_sort30DeviceMergeSortBlockSortKernelINS2_10policy_hubIN6thrust24THRUST_300001_SM_1000_NS10device_ptrIyEEE9Policy600ES8_NS7_IiEES8_SB_j29MostSignificantBitsComparatoryiEEvbT0_T1_T2_T3_T4_PT6_PT7_T5_NS1_7vsmem_tE)
        /*00bc*/ 	.word	0x00000000


	//----- nvinfo : EIATTR_REGCOUNT
	.align		4
.L_76:
        /*00c0*/ 	.byte	0x04, 0x2f
        /*00c2*/ 	.short	(.L_78 - .L_77)
	.align		4
.L_77:
        /*00c4*/ 	.word	index@(_ZN3cub18CUB_300001_SM_10006detail10merge_sort26DeviceMergeSortMergeKernelINS2_10policy_hubIN6thrust24THRUST_300001_SM_1000_NS10device_ptrIyEEE9Policy600ES8_NS7_IiEES8_SB_j29MostSignificantBitsComparatoryiEEvbT2_T3_T4_PT6_PT7_T5_PSF_SF_NS1_7vsmem_tE)
        /*00c8*/ 	.word	0x0000003a


	//----- nvinfo : EIATTR_FRAME_SIZE
	.align		4
.L_78:
        /*00cc*/ 	.byte	0x04, 0x11
        /*00ce*/ 	.short	(.L_80 - .L_79)
	.align		4
.L_79:
        /*00d0*/ 	.word	index@(_ZN3cub18CUB_300001_SM_10006detail10merge_sort26DeviceMergeSortMergeKernelINS2_10policy_hubIN6thrust24THRUST_300001_SM_1000_NS10device_ptrIyEEE9Policy600ES8_NS7_IiEES8_SB_j29MostSignificantBitsComparatoryiEEvbT2_T3_T4_PT6_PT7_T5_PSF_SF_NS1_7vsmem_tE)
        /*00d4*/ 	.word	0x00000000


	//----- nvinfo : EIATTR_REGCOUNT
	.align		4
.L_80:
        /*00d8*/ 	.byte	0x04, 0x2f
        /*00da*/ 	.short	(.L_82 - .L_81)
	.align		4
.L_81:
        /*00dc*/ 	.word	index@(_ZN3cub18CUB_300001_SM_10006detail10merge_sort30DeviceMergeSortBlockSortKernelINS2_10policy_hubIN6thrust24THRUST_300001_SM_1000_NS10device_ptrIyEEE9Policy600ES8_NS7_IiEES8_SB_m29MostSignificantBitsComparatoryiEEvbT0_T1_T2_T3_T4_PT6_PT7_T5_NS1_7vsmem_tE)
        /*00e0*/ 	.word	0x0000004e


	//----- nvinfo : EIATTR_FRAME_SIZE
	.align		4
.L_82:
        /*00e4*/ 	.byte	0x04, 0x11
        /*00e6*/ 	.short	(.L_84 - .L_83)
	.align		4
.L_83:
        /*00e8*/ 	.word	index@(_ZN3cub18CUB_300001_SM_10006detail10merge_sort30DeviceMergeSortBlockSortKernelINS2_10policy_hubIN6thrust24THRUST_300001_SM_1000_NS10device_ptrIyEEE9Policy600ES8_NS7_IiEES8_SB_m29MostSignificantBitsComparatoryiEEvbT0_T1_T2_T3_T4_PT6_PT7_T5_NS1_7vsmem_tE)
        /*00ec*/ 	.word	0x00000000


	//----- nvinfo : EIATTR_REGCOUNT
	.align		4
.L_84:
        /*00f0*/ 	.byte	0x04, 0x2f
        /*00f2*/ 	.short	(.L_86 - .L_85)
	.align		4
.L_85:
        /*00f4*/ 	.word	index@(_ZN3cub18CUB_300001_SM_10006detail10merge_sort26DeviceMergeSortMergeKernelINS2_10policy_hubIN6thrust24THRUST_300001_SM_1000_NS10device_ptrIyEEE9Policy600ES8_NS7_IiEES8_SB_m29MostSignificantBitsComparatoryiEEvbT2_T3_T4_PT6_PT7_T5_PSF_SF_NS1_7vsmem_tE)
        /*00f8*/ 	.word	0x0000003f


	//----- nvinfo : EIATTR_FRAME_SIZE
	.align		4
.L_86:
        /*00fc*/ 	.byte	0x04, 0x11
        /*00fe*/ 	.short	(.L_88 - .L_87)
	.align		4
.L_87:
        /*0100*/ 	.word	index@(_ZN3cub18CUB_300001_SM_10006detail10merge_sort26DeviceMergeSortMergeKernelINS2_10policy_hubIN6thrust24THRUST_300001_SM_1000_NS10device_ptrIyEEE9Policy600ES8_NS7_IiEES8_SB_m29MostSignificantBitsComparatoryiEEvbT2_T3_T4_PT6_PT7_T5_PSF_SF_NS1_7vsmem_tE)
        /*0104*/ 	.word	0x00000000


	//----- nvinfo : EIATTR_REGCOUNT
	.align		4
.L_88:
        /*0108*/ 	.byte	0x04, 0x2f
        /*010a*/ 	.short	(.L_90 - .L_89)
	.align		4
.L_89:
        /*010c*/ 	.word	index@(_ZN3cub18CUB_300001_SM_10006detail10merge_sort30DeviceMergeSortBlockSortKernelINS2_10policy_hubIN6thrust24THRUST_300001_SM_1000_NS10device_ptrI12KeyValuePairEEE9Policy600ES9_PNS0_8NullTypeES9_SD_j18KeyValueComparatorS8_SC_EEvbT0_T1_T2_T3_T4_PT6_PT7_T5_NS1_7vsmem_tE)
        /*0110*/ 	.word	0x00000038


	//----- nvinfo : EIATTR_FRAME_SIZE
	.align		4
.L_90:
        /*0114*/ 	.byte	0x04, 0x11
        /*0116*/ 	.short	(.L_92 - .L_91)
	.align		4
.L_91:
        /*0118*/ 	.word	index@(_ZN3cub18CUB_300001_SM_10006detail10merge_sort30DeviceMergeSortBlockSortKernelINS2_10policy_hubIN6thrust24THRUST_300001_SM_1000_NS10device_ptrI12KeyValuePairEEE9Policy600ES9_PNS0_8NullTypeES9_SD_j18KeyValueComparatorS8_SC_EEvbT0_T1_T2_T3_T4_PT6_PT7_T5_NS1_7vsmem_tE)
        /*011c*/ 	.word	0x00000000


	//----- nvinfo : EIATTR_REGCOUNT
	.align		4
.L_92:
        /*0120*/ 	.byte	0x04, 0x2f
        /*0122*/ 	.short	(.L_94 - .L_93)
	.align		4
.L_93:
        /*0124*/ 	.word	index@(_ZN3cub18CUB_300001_SM_10006detail10merge_sort30DeviceMergeSortPartitionKernelIN6thrust24THRUST_300001_SM_1000_NS10device_ptrI12KeyValuePairEEj18KeyValueComparatorS7_EEvbT_PT2_T0_SD_PSD_T1_SD_i)
        /*0128*/ 	.word	0x00000014


	//----- nvinfo : EIATTR_FRAME_SIZE
	.align		4
.L_94:
        /*012c*/ 	.byte	0x04, 0x11
        /*012e*/ 	.short	(.L_96 - .L_95)
	.align		4
.L_95:
        /*0130*/ 	.word	index@(_ZN3cub18CUB_300001_SM_10006detail10merge_sort30DeviceMergeSortPartitionKernelIN6thrust24THRUST_300001_SM_1000_NS10device_ptrI12KeyValuePairEEj18KeyValueComparatorS7_EEvbT_PT2_T0_SD_PSD_T1_SD_i)
        /*0134*/ 	.word	0x00000000


	//----- nvinfo : EIATTR_REGCOUNT
	.align		4
.L_96:
        /*0138*/ 	.byte	0x04, 0x2f
        /*013a*/ 	.short	(.L_98 - .L_97)
	.align		4
.L_97:
        /*013c*/ 	.word	index@(_ZN3cub18CUB_300001_SM_10006detail10merge_sort26DeviceMergeSortMergeKernelINS2_10policy_hubIN6thrust24THRUST_300001_SM_1000_NS10device_ptrI12KeyValuePairEEE9Policy600ES9_PNS0_8NullTypeES9_SD_j18KeyValueComparatorS8_SC_EEvbT2_T3_T4_PT6_PT7_T5_PSH_SH_NS1_7vsmem_tE)
        /*0140*/ 	.word	0x00000032


	//----- nvinfo : EIATTR_FRAME_SIZE
	.align		4
.L_98:
        /*0144*/ 	.byte	0x04, 0x11
        /*0146*/ 	.short	(.L_100 - .L_99)
	.align		4
.L_99:
        /*0148*/ 	.word	index@(_ZN3cub18CUB_300001_SM_10006detail10merge_sort26DeviceMergeSortMergeKernelINS2_10policy_hubIN6thrust24THRUST_300001_SM_1000_NS10device_ptrI12KeyValuePairEEE9Policy600ES9_PNS0_8NullTypeES9_SD_j18KeyValueComparatorS8_SC_EEvbT2_T3_T4_PT6_PT7_T5_PSH_SH_NS1_7vsmem_tE)
        /*014c*/ 	.word	0x00000000


	//----- nvinfo : EIATTR_REGCOUNT
	.align		4
.L_100:
        /*0150*/ 	.byte	0x04, 0x2f
        /*0152*/ 	.short	(.L_102 - .L_101)
	.align		4
.L_101:
        /*0154*/ 	.word	index@(_ZN3cub18CUB_300001_SM_10006detail10merge_sort30DeviceMergeSortBlockSortKernelINS2_10policy_hubIN6thrust24THRUST_300001_SM_1000_NS10device_ptrI12KeyValuePairEEE9Policy600ES9_PNS0_8NullTypeES9_SD_m18KeyValueComparatorS8_SC_EEvbT0_T1_T2_T3_T4_PT6_PT7_T5_NS1_7vsmem_tE)
        /*0158*/ 	.word	0x00000037


	//----- nvinfo : EIATTR_FRAME_SIZE
	.align		4
.L_102:
        /*015c*/ 	.byte	0x04, 0x11
        /*015e*/ 	.short	(.L_104 - .L_103)
	.align		4
.L_103:
        /*0160*/ 	.word	index@(_ZN3cub18CUB_300001_SM_10006detail10merge_sort30DeviceMergeSortBlockSortKernelINS2_10policy_hubIN6thrust24THRUST_300001_SM_1000_NS10device_ptrI12KeyValuePairEEE9Policy600ES9_PNS0_8NullTypeES9_SD_m18KeyValueComparatorS8_SC_EEvbT0_T1_T2_T3_T4_PT6_PT7_T5_NS1_7vsmem_tE)
        /*0164*/ 	.word	0x00000000


	//----- nvinfo : EIATTR_REGCOUNT
	.align		4
.L_104:
        /*0168*/ 	.byte	0x04, 0x2f
        /*016a*/ 	.short	(.L_106 - .L_105)
	.align		4
.L_105:
        /*016c*/ 	.word	index@(_ZN3cub18CUB_300001_SM_10006detail10merge_sort30DeviceMergeSortPartitionKernelIN6thrust24THRUST_300001_SM_1000_NS10device_ptrI12KeyValuePairEEm18KeyValueComparatorS7_EEvbT_PT2_T0_SD_PSD_T1_SD_i)
        /*0170*/ 	.word	0x0000001a


	//----- nvinfo : EIATTR_FRAME_SIZE
	.align		4
.L_106:
        /*0174*/ 	.byte	0x04, 0x11
        /*0176*/ 	.short	(.L_108 - .L_107)
	.align		4
.L_107:
        /*0178*/ 	.word	index@(_ZN3cub18CUB_300001_SM_10006detail10merge_sort30DeviceMergeSortPartitionKernelIN6thrust24THRUST_300001_SM_1000_NS10device_ptrI12KeyValuePairEEm18KeyValueComparatorS7_EEvbT_PT2_T0_SD_PSD_T1_SD_i)
        /*017c*/ 	.word	0x00000000


	//----- nvinfo : EIATTR_REGCOUNT
	.align		4
.L_108:
        /*0180*/ 	.byte	0x04, 0x2f
        /*0182*/ 	.short	(.L_110 - .L_109)
	.align		4
.L_109:
        /*0184*/ 	.word	index@(_ZN3cub18CUB_300001_SM_10006detail10merge_sort26DeviceMergeSortMergeKernelINS2_10policy_hubIN6thrust24THRUST_300001_SM_1000_NS10device_ptrI12KeyValuePairEEE9Policy600ES9_PNS0_8NullTypeES9_SD_m18KeyValueComparatorS8_SC_EEvbT2_T3_T4_PT6_PT7_T5_PSH_SH_NS1_7vsmem_tE)
        /*0188*/ 	.word	0x00000032


	//----- nvinfo : EIATTR_FRAME_SIZE
	.align		4
.L_110:
        /*018c*/ 	.byte	0x04, 0x11
        /*018e*/ 	.short	(.L_112 - .L_111)
	.align		4
.L_111:
        /*0190*/ 	.word	index@(_ZN3cub18CUB_300001_SM_10006detail10merge_sort26DeviceMergeSortMergeKernelINS2_10policy_hubIN6thrust24THRUST_300001_SM_1000_NS10device_ptrI12KeyValuePairEEE9Policy600ES9_PNS0_8NullTypeES9_SD_m18KeyValueComparatorS8_SC_EEvbT2_T3_T4_PT6_PT7_T5_PSH_SH_NS1_7vsmem_tE)
        /*0194*/ 	.word	0x00000000


	//----- nvinfo : EIATTR_MIN_STACK_SIZE
	.align		4
.L_112:
        /*0198*/ 	.byte	0x04, 0x12
        /*019a*/ 	.short	(.L_114 - .L_113)
	.align		4
.L_113:
        /*019c*/ 	.word	index@(_ZN3cub18CUB_300001_SM_10006detail10merge_sort26DeviceMergeSortMergeKernelINS2_10policy_hubIN6thrust24THRUST_300001_SM_1000_NS10device_ptrI12KeyValuePairEEE9Policy600ES9_PNS0_8NullTypeES9_SD_m18KeyValueComparatorS8_SC_EEvbT2_T3_T4_PT6_PT7_T5_PSH_SH_NS1_7vsmem_tE)
        /*01a0*/ 	.word	0x00000000


	//----- nvinfo : EIATTR_MIN_STACK_SIZE
	.align		4
.L_114:
        /*01a4*/ 	.byte	0x04, 0x12
        /*01a6*/ 	.short	(.L_116 - .L_115)
	.align		4
.L_115:
        /*01a8*/ 	.word	index@(_ZN3cub18CUB_300001_SM_10006detail10merge_sort30DeviceMergeSortPartitionKernelIN6thrust24THRUST_300001_SM_1000_NS10device_ptrI12KeyValuePairEEm18KeyValueComparatorS7_EEvbT_PT2_T0_SD_PSD_T1_SD_i)
        /*01ac*/ 	.word	0x00000000


	//----- nvinfo : EIATTR_MIN_STACK_SIZE
	.align		4
.L_116:
        /*01b0*/ 	.byte	0x04, 0x12
        /*01b2*/ 	.short	(.L_118 - .L_117)
	.align		4
.L_117:
        /*01b4*/ 	.word	index@(_ZN3cub18CUB_300001_SM_10006detail10merge_sort30DeviceMergeSortBlockSortKernelINS2_10policy_hubIN6thrust24THRUST_300001_SM_1000_NS10device_ptrI12KeyValuePairEEE9Policy600ES9_PNS0_8NullTypeES9_SD_m18KeyValueComparatorS8_SC_EEvbT0_T1_T2_T3_T4_PT6_PT7_T5_NS1_7vsmem_tE)
        /*01b8*/ 	.word	0x00000000


	//----- nvinfo : EIATTR_MIN_STACK_SIZE
	.align		4
.L_118:
        /*01bc*/ 	.byte	0x04, 0x12
        /*01be*/ 	.short	(.L_120 - .L_119)
	.align		4
.L_119:
        /*01c0*/ 	.word	index@(_ZN3cub18CUB_300001_SM_10006detail10merge_sort26DeviceMergeSortMergeKernelINS2_10policy_hubIN6thrust24THRUST_300001_SM_1000_NS10device_ptrI12KeyValuePairEEE9Policy600ES9_PNS0_8NullTypeES9_SD_j18KeyValueComparatorS8_SC_EEvbT2_T3_T4_PT6_PT7_T5_PSH_SH_NS1_7vsmem_tE)
        /*01c4*/ 	.word	0x00000000


	//----- nvinfo : EIATTR_MIN_STACK_SIZE
	.align		4
.L_120:
        /*01c8*/ 	.byte	0x04, 0x12
        /*01ca*/ 	.short	(.L_122 - .L_121)
	.align		4
.L_121:
        /*01cc*/ 	.word	index@(_ZN3cub18CUB_300001_SM_10006detail10merge_sort30DeviceMergeSortPartitionKernelIN6thrust24THRUST_300001_SM_1000_NS10device_ptrI12KeyValuePairEEj18KeyValueComparatorS7_EEvbT_PT2_T0_SD_PSD_T1_SD_i)
        /*01d0*/ 	.word	0x00000000


	//----- nvinfo : EIATTR_MIN_STACK_SIZE
	.align		4
.L_122:
        /*01d4*/ 	.byte	0x04, 0x12
        /*01d6*/ 	.short	(.L_124 - .L_123)
	.align		4
.L_123:
        /*01d8*/ 	.word	index@(_ZN3cub18CUB_300001_SM_10006detail10merge_sort30DeviceMergeSortBlockSortKernelINS2_10policy_hubIN6thrust24THRUST_300001_SM_1000_NS10device_ptrI12KeyValuePairEEE9Policy600ES9_PNS0_8NullTypeES9_SD_j18KeyValueComparatorS8_SC_EEvbT0_T1_T2_T3_T4_PT6_PT7_T5_NS1_7vsmem_tE)
        /*01dc*/ 	.word	0x00000000


	//----- nvinfo : EIATTR_MIN_STACK_SIZE
	.align		4
.L_124:
        /*01e0*/ 	.byte	0x04, 0x12
        /*01e2*/ 	.short	(.L_126 - .L_125)
	.align		4
.L_125:
        /*01e4*/ 	.word	index@(_ZN3cub18CUB_300001_SM_10006detail10merge_sort26DeviceMergeSortMergeKernelINS2_10policy_hubIN6thrust24THRUST_300001_SM_1000_NS10device_ptrIyEEE9Policy600ES8_NS7_IiEES8_SB_m29MostSignificantBitsComparatoryiEEvbT2_T3_T4_PT6_PT7_T5_PSF_SF_NS1_7vsmem_tE)
        /*01e8*/ 	.word	0x00000000


	//----- nvinfo : EIATTR_MIN_STACK_SIZE
	.align		4
.L_126:
        /*01ec*/ 	.byte	0x04, 0x12
        /*01ee*/ 	.short	(.L_128 - .L_127)
	.align		4
.L_127:
        /*01f0*/ 	.word	index@(_ZN3cub18CUB_300001_SM_10006detail10merge_sort30DeviceMergeSortBlockSortKernelINS2_10policy_hubIN6thrust24THRUST_300001_SM_1000_NS10device_ptrIyEEE9Policy600ES8_NS7_IiEES8_SB_m29MostSignificantBitsComparatoryiEEvbT0_T1_T2_T3_T4_PT6_PT7_T5_NS1_7vsmem_tE)
        /*01f4*/ 	.word	0x00000000


	//----- nvinfo : EIATTR_MIN_STACK_SIZE
	.align		4
.L_128:
        /*01f8*/ 	.byte	0x04, 0x12
        /*01fa*/ 	.short	(.L_130 - .L_129)
	.align		4
.L_129:
        /*01fc*/ 	.word	index@(_ZN3cub18CUB_300001_SM_10006detail10merge_sort26DeviceMergeSortMergeKernelINS2_10policy_hubIN6thrust24THRUST_300001_SM_1000_NS10device_ptrIyEEE9Policy600ES8_NS7_IiEES8_SB_j29MostSignificantBitsComparatoryiEEvbT2_T3_T4_PT6_PT7_T5_PSF_SF_NS1_7vsmem_tE)
        /*0200*/ 	.word	0x00000000


	//----- nvinfo : EIATTR_MIN_STACK_SIZE
	.align		4
.L_130:
        /*0204*/ 	.byte	0x04, 0x12
        /*0206*/ 	.short	(.L_132 - .L_131)
	.align		4
.L_131:
        /*0208*/ 	.word	index@(_ZN3cub18CUB_300001_SM_10006detail10merge_sort30DeviceMergeSortBlockSortKernelINS2_10policy_hubIN6thrust24THRUST_300001_SM_1000_NS10device_ptrIyEEE9Policy600ES8_NS7_IiEES8_SB_j29MostSignificantBitsComparatoryiEEvbT0_T1_T2_T3_T4_PT6_PT7_T5_NS1_7vsmem_tE)
        /*020c*/ 	.word	0x00000000


	//----- nvinfo : EIATTR_MIN_STACK_SIZE
	.align		4
.L_132:
        /*0210*/ 	.byte	0x04, 0x12
        /*0212*/ 	.short	(.L_134 - .L_133)
	.align		4
.L_133:
        /*0214*/ 	.word	index@(_ZN3cub18CUB_300001_SM_10006detail10merge_sort26DeviceMergeSortMergeKernelINS2_10policy_hubIN6thrust24THRUST_300001_SM_1000_NS10device_ptrIyEEE9Policy600ES8_PNS0_8NullTypeES8_SC_m29MostSignificantBitsComparatorySB_EEvbT2_T3_T4_PT6_PT7_T5_PSG_SG_NS1_7vsmem_tE)
        /*0218*/ 	.word	0x00000000


	//----- nvinfo : EIATTR_MIN_STACK_SIZE
	.align		4
.L_134:
        /*021c*/ 	.byte	0x04, 0x12
        /*021e*/ 	.short	(.L_136 - .L_135)
	.align		4
.L_135:
        /*0220*/ 	.word	index@(_ZN3cub18CUB_300001_SM_10006detail10merge_sort30DeviceMergeSortPartitionKernelIN6thrust24THRUST_300001_SM_1000_NS10device_ptrIyEEm29MostSignificantBitsComparatoryEEvbT_PT2_T0_SC_PSC_T1_SC_i)
        /*0224*/ 	.word	0x00000000


	//----- nvinfo : EIATTR_MIN_STACK_SIZE
	.align		4
.L_136:
        /*0228*/ 	.byte	0x04, 0x12
        /*022a*/ 	.short	(.L_138 - .L_137)
	.align		4
.L_137:
        /*022c*/ 	.word	index@(_ZN3cub18CUB_300001_SM_10006detail10merge_sort30DeviceMergeSortBlockSortKernelINS2_10policy_hubIN6thrust24THRUST_300001_SM_1000_NS10device_ptrIyEEE9Policy600ES8_PNS0_8NullTypeES8_SC_m29MostSignificantBitsComparatorySB_EEvbT0_T1_T2_T3_T4_PT6_PT7_T5_NS1_7vsmem_tE)
        /*0230*/ 	.word	0x00000000


	//----- nvinfo : EIATTR_MIN_STACK_SIZE
	.align		4
.L_138:
        /*0234*/ 	.byte	0x04, 0x12
        /*0236*/ 	.short	(.L_140 - .L_139)
	.align		4
.L_139:
        /*0238*/ 	.word	index@(_ZN3cub18CUB_300001_SM_10006detail10merge_sort26DeviceMergeSortMergeKernelINS2_10policy_hubIN6thrust24THRUST_300001_SM_1000_NS10device_ptrIyEEE9Policy600ES8_PNS0_8NullTypeES8_SC_j29MostSignificantBitsComparatorySB_EEvbT2_T3_T4_PT6_PT7_T5_PSG_SG_NS1_7vsmem_tE)
        /*023c*/ 	.word	0x00000000


	//----- nvinfo : EIATTR_MIN_STACK_SIZE
	.align		4
.L_140:
        /*0240*/ 	.byte	0x04, 0x12
        /*0242*/ 	.short	(.L_142 - .L_141)
	.align		4
.L_141:
        /*0244*/ 	.word	index@(_ZN3cub18CUB_300001_SM_10006detail10merge_sort30DeviceMergeSortPartitionKernelIN6thrust24THRUST_300001_SM_1000_NS10device_ptrIyEEj29MostSignificantBitsComparatoryEEvbT_PT2_T0_SC_PSC_T1_SC_i)
        /*0248*/ 	.word	0x00000000


	//----- nvinfo : EIATTR_MIN_STACK_SIZE
	.align		4
.L_142:
        /*024c*/ 	.byte	0x04, 0x12
        /*024e*/ 	.short	(.L_144 - .L_143)
	.align		4
.L_143:
        /*0250*/ 	.word	index@(_ZN3cub18CUB_300001_SM_10006detail10merge_sort30DeviceMergeSortBlockSortKernelINS2_10policy_hubIN6thrust24THRUST_300001_SM_1000_NS10device_ptrIyEEE9Policy600ES8_PNS0_8NullTypeES8_SC_j29MostSignificantBitsComparatorySB_EEvbT0_T1_T2_T3_T4_PT6_PT7_T5_NS1_7vsmem_tE)
        /*0254*/ 	.word	0x00000000


	//----- nvinfo : EIATTR_MIN_STACK_SIZE
	.align		4
.L_144:
        /*0258*/ 	.byte	0x04, 0x12
        /*025a*/ 	.short	(.L_146 - .L_145)
	.align		4
.L_145:
        /*025c*/ 	.word	index@(_ZN3cub18CUB_300001_SM_10006detail11EmptyKernelIvEEvv)
        /*0260*/ 	.word	0x00000000
.L_146:


//--------------------- .nv.compat                --------------------------
	.section	.nv.compat,"",@"SHT_CUDA_COMPAT_INFO"
	.align	4
        /*0000*/ 	.byte	0x02, 0x09, 0x00, 0x00, 0x02, 0x02, 0x01, 0x00, 0x02, 0x05, 0x05, 0x00, 0x03, 0x07, 0x01, 0x01
        /*0010*/ 	.byte	0x02, 0x03, 0x00, 0x00, 0x02, 0x06, 0x01, 0x00, 0x04, 0x0b, 0x08, 0x00, 0x09, 0x00, 0x00, 0x00
        /*0020*/ 	.byte	0x00, 0x00, 0x00, 0x00


//--------------------- .nv.info._ZN3cub18CUB_300001_SM_10006detail10merge_sort26DeviceMergeSortMergeKernelINS2_10policy_hubIN6thrust24THRUST_300001_SM_1000_NS10device_ptrI12KeyValuePairEEE9Policy600ES9_PNS0_8NullTypeES9_SD_m18KeyValueComparatorS8_SC_EEvbT2_T3_T4_PT6_PT7_T5_PSH_SH_NS1_7vsmem_tE --------------------------
	.section	.nv.info._ZN3cub18CUB_300001_SM_10006detail10merge_sort26DeviceMergeSortMergeKernelINS2_10policy_hubIN6thrust24THRUST_300001_SM_1000_NS10device_ptrI12KeyValuePairEEE9Policy600ES9_PNS0_8NullTypeES9_SD_m18KeyValueComparatorS8_SC_EEvbT2_T3_T4_PT6_PT7_T5_PSH_SH_NS1_7vsmem_tE,"",@"SHT_CUDA_INFO"
	.sectionflags	@""
	.align	4


	//----- nvinfo : EIATTR_CUDA_API_VERSION
	.align		4
        /*0000*/ 	.byte	0x04, 0x37
        /*0002*/ 	.short	(.L_148 - .L_147)
.L_147:
        /*0004*/ 	.word	0x00000082


	//----- nvinfo : EIATTR_KPARAM_INFO
	.align		4
.L_148:
        /*0008*/ 	.byte	0x04, 0x17
        /*000a*/ 	.short	(.L_150 - .L_149)
.L_149:
        /*000c*/ 	.word	0x00000000
        /*0010*/ 	.short	0x0009
        /*0012*/ 	.short	0x0048
        /*0014*/ 	.byte	0x00, 0xf0, 0x21, 0x00


	//----- nvinfo : EIATTR_KPARAM_INFO
	.align		4
.L_150:
        /*0018*/ 	.byte	0x04, 0x17
        /*001a*/ 	.short	(.L_152 - .L_151)
.L_151:
        /*001c*/ 	.word	0x00000000
        /*0020*/ 	.short	0x0008
        /*0022*/ 	.short	0x0040
        /*0024*/ 	.byte	0x00, 0xf0, 0x21, 0x00


	//----- nvinfo : EIATTR_KPARAM_INFO
	.align		4
.L_152:
        /*0028*/ 	.byte	0x04, 0x17
        /*002a*/ 	.short	(.L_154 - .L_153)
.L_153:
        /*002c*/ 	.word	0x00000000
        /*0030*/ 	.short	0x0007
        /*0032*/ 	.short	0x0038
        /*0034*/ 	.byte	0x00, 0xf5, 0x21, 0x00


	//----- nvinfo : EIATTR_KPARAM_INFO
	.align		4
.L_154:
        /*0038*/ 	.byte	0x04, 0x17
        /*003a*/ 	.short	(.L_156 - .L_155)
.L_155:
        /*003c*/ 	.word	0x00000000
        /*0040*/ 	.short	0x0006
        /*0042*/ 	.short	0x0030
        /*0044*/ 	.byte	0x00, 0xf0, 0x11, 0x00


	//----- nvinfo : EIATTR_KPARAM_INFO
	.align		4
.L_156:
        /*0048*/ 	.byte	0x04, 0x17
        /*004a*/ 	.short	(.L_158 - .L_157)
.L_157:
        /*004c*/ 	.word	0x00000000
        /*0050*/ 	.short	0x0005
        /*0052*/ 	.short	0x0028
        /*0054*/ 	.byte	0x00, 0xf5, 0x21, 0x00


	//----- nvinfo : EIATTR_KPARAM_INFO
	.align		4
.L_158:
        /*0058*/ 	.byte	0x04, 0x17
        /*005a*/ 	.short	(.L_160 - .L_159)
.L_159:
        /*005c*/ 	.word	0x00000000
        /*0060*/ 	.short	0x0004
        /*0062*/ 	.short	0x0020
        /*0064*/ 	.byte	0x00, 0xf5, 0x21, 0x00


	//----- nvinfo : EIATTR_KPARAM_INFO
	.align		4
.L_160:
        /*0068*/ 	.byte	0x04, 0x17
        /*006a*/ 	.short	(.L_162 - .L_161)
.L_161:
        /*006c*/ 	.word	0x00000000
        /*0070*/ 	.short	0x0003
        /*0072*/ 	.short	0x0018
        /*0074*/ 	.byte	0x00, 0xf0, 0x21, 0x00


	//----- nvinfo : EIATTR_KPARAM_INFO
	.align		4
.L_162:
        /*0078*/ 	.byte	0x04, 0x17
        /*007a*/ 	.short	(.L_164 - .L_163)
.L_163:
        /*007c*/ 	.word	0x00000000
        /*0080*/ 	.short	0x0002
        /*0082*/ 	.short	0x0010
        /*0084*/ 	.byte	0x00, 0xf5, 0x21, 0x00


	//----- nvinfo : EIATTR_KPARAM_INFO
	.align		4
.L_164:
        /*0088*/ 	.byte	0x04, 0x17
        /*008a*/ 	.short	(.L_166 - .L_165)
.L_165:
        /*008c*/ 	.word	0x00000000
        /*0090*/ 	.short	0x0001
        /*0092*/ 	.short	0x0008
        /*0094*/ 	.byte	0x00, 0xf0, 0x21, 0x00


	//----- nvinfo : EIATTR_KPARAM_INFO
	.align		4
.L_166:
        /*0098*/ 	.byte	0x04, 0x17
        /*009a*/ 	.short	(.L_168 - .L_167)
.L_167:
        /*009c*/ 	.word	0x00000000
        /*00a0*/ 	.short	0x0000
        /*00a2*/ 	.short	0x0000
        /*00a4*/ 	.byte	0x00, 0xf0, 0x05, 0x00


	//----- nvinfo : EIATTR_SPARSE_MMA_MASK
	.align		4
.L_168:
        /*00a8*/ 	.byte	0x03, 0x50
        /*00aa*/ 	.short	0x0000


	//----- nvinfo : EIATTR_MAXREG_COUNT
	.align		4
        /*00ac*/ 	.byte	0x03, 0x1b
        /*00ae*/ 	.short	0x00ff


	//----- nvinfo : EIATTR_NUM_BARRIERS
	.align		4
        /*00b0*/ 	.byte	0x02, 0x4c
        /*00b2*/ 	.byte	0x01
	.zero		1


	//----- nvinfo : EIATTR_MERCURY_ISA_VERSION
	.align		4
        /*00b4*/ 	.byte	0x03, 0x5f
        /*00b6*/ 	.short	0x0101


	//----- nvinfo : EIATTR_COOP_GROUP_MASK_REGIDS
	.align		4
        /*00b8*/ 	.byte	0x04, 0x29
        /*00ba*/ 	.short	(.L_170 - .L_169)


	//   ....[0]....
.L_169:
        /*00bc*/ 	.word	0xffffffff


	//   ....[1]....
        /*00c0*/ 	.word	0xffffffff


	//   ....[2]....
        /*00c4*/ 	.word	0xffffffff


	//   ....[3]....
        /*00c8*/ 	.word	0xffffffff


	//----- nvinfo : EIATTR_COOP_GROUP_INSTR_OFFSETS
	.align		4
.L_170:
        /*00cc*/ 	.byte	0x04, 0x28
        /*00ce*/ 	.short	(.L_172 - .L_171)


	//   ....[0]....
.L_171:
        /*00d0*/ 	.word	0x00002560


	//   ....[1]....
        /*00d4*/ 	.word	0x00002960


	//   ....[2]....
        /*00d8*/ 	.word	0x00005110


	//   ....[3]....
        /*00dc*/ 	.word	0x00005620


	//----- nvinfo : EIATTR_VRC_CTA_INIT_COUNT
	.align		4
.L_172:
        /*00e0*/ 	.byte	0x02, 0x4a
	.zero		1
	.zero		1


	//----- nvinfo : EIATTR_EXIT_INSTR_OFFSETS
	.align		4
        /*00e4*/ 	.byte	0x04, 0x1c
        /*00e6*/ 	.short	(.L_174 - .L_173)


	//   ....[0]....
.L_173:
        /*00e8*/ 	.word	0x00002680


	//   ....[1]....
        /*00ec*/ 	.word	0x00002ad0


	//   ....[2]....
        /*00f0*/ 	.word	0x000052f0


	//   ....[3]....
        /*00f4*/ 	.word	0x00005330


	//   ....[4]....
        /*00f8*/ 	.word	0x00005850


	//   ....[5]....
        /*00fc*/ 	.word	0x00005890


	//----- nvinfo : EIATTR_MAX_THREADS
	.align		4
.L_174:
        /*0100*/ 	.byte	0x04, 0x05
        /*0102*/ 	.short	(.L_176 - .L_175)
.L_175:
        /*0104*/ 	.word	0x00000100
        /*0108*/ 	.word	0x00000001
        /*010c*/ 	.word	0x00000001


	//----- nvinfo : EIATTR_CRS_STACK_SIZE
	.align		4
.L_176:
        /*0110*/ 	.byte	0x04, 0x1e
        /*0112*/ 	.short	(.L_178 - .L_177)
.L_177:
        /*0114*/ 	.word	0x00000000


	//----- nvinfo : EIATTR_CBANK_PARAM_SIZE
	.align		4
.L_178:
        /*0118*/ 	.byte	0x03, 0x19
        /*011a*/ 	.short	0x0050


	//----- nvinfo : EIATTR_PARAM_CBANK
	.align		4
        /*011c*/ 	.byte	0x04, 0x0a
        /*011e*/ 	.short	(.L_180 - .L_179)
	.align		4
.L_179:
        /*0120*/ 	.word	index@(.nv.constant0._ZN3cub18CUB_300001_SM_10006detail10merge_sort26DeviceMergeSortMergeKernelINS2_10policy_hubIN6thrust24THRUST_300001_SM_1000_NS10device_ptrI12KeyValuePairEEE9Policy600ES9_PNS0_8NullTypeES9_SD_m18KeyValueComparatorS8_SC_EEvbT2_T3_T4_PT6_PT7_T5_PSH_SH_NS1_7vsmem_tE)
        /*0124*/ 	.short	0x0380
        /*0126*/ 	.short	0x0050


	//----- nvinfo : EIATTR_SW_WAR
	.align		4
.L_180:
        /*0128*/ 	.byte	0x04, 0x36
        /*012a*/ 	.short	(.L_182 - .L_181)
.L_181:
        /*012c*/ 	.word	0x00000008
.L_182:


//--------------------- .nv.info._ZN3cub18CUB_300001_SM_10006detail10merge_sort30DeviceMergeSortPartitionKernelIN6thrust24THRUST_300001_SM_1000_NS10device_ptrI12KeyValuePairEEm18KeyValueComparatorS7_EEvbT_PT2_T0_SD_PSD_T1_SD_i --------------------------
	.section	.nv.info._ZN3cub18CUB_300001_SM_10006detail10merge_sort30DeviceMergeSortPartitionKernelIN6thrust24THRUST_300001_SM_1000_NS10device_ptrI12KeyValuePairEEm18KeyValueComparatorS7_EEvbT_PT2_T0_SD_PSD_T1_SD_i,"",@"SHT_CUDA_INFO"
	.sectionflags	@""
	.align	4


	//----- nvinfo : EIATTR_CUDA_API_VERSION
	.align		4
        /*0000*/ 	.byte	0x04, 0x37
        /*0002*/ 	.short	(.L_184 - .L_183)
.L_183:
        /*0004*/ 	.word	0x00000082


	//----- nvinfo : EIATTR_KPARAM_INFO
	.align		4
.L_184:
        /*0008*/ 	.byte	0x04, 0x17
        /*000a*/ 	.short	(.L_186 - .L_185)
.L_185:
        /*000c*/ 	.word	0x00000000
        /*0010*/ 	.short	0x0008
        /*0012*/ 	.short	0x0040
        /*0014*/ 	.byte	0x00, 0xf0, 0x11, 0x00


	//----- nvinfo : EIATTR_KPARAM_INFO
	.align		4
.L_186:
        /*0018*/ 	.byte	0x04, 0x17
        /*001a*/ 	.short	(.L_188 - .L_187)
.L_187:
        /*001c*/ 	.word	0x00000000
        /*0020*/ 	.short	0x0007
        /*0022*/ 	.short	0x0038
        /*0024*/ 	.byte	0x00, 0xf0, 0x21, 0x00


	//----- nvinfo : EIATTR_KPARAM_INFO
	.align		4
.L_188:
        /*0028*/ 	.byte	0x04, 0x17
        /*002a*/ 	.short	(.L_190 - .L_189)
.L_189:
        /*002c*/ 	.word	0x00000000
        /*0030*/ 	.short	0x0006
        /*0032*/ 	.short	0x0030
        /*0034*/ 	.byte	0x00, 0xf0, 0x11, 0x00


	//----- nvinfo : EIATTR_KPARAM_INFO
	.align		4
.L_190:
        /*0038*/ 	.byte	0x04, 0x17
        /*003a*/ 	.short	(.L_192 - .L_191)
.L_191:
        /*003c*/ 	.word	0x00000000
        /*0040*/ 	.short	0x0005
        /*0042*/ 	.short	0x0028
        /*0044*/ 	.byte	0x00, 0xf5, 0x21, 0x00


	//----- nvinfo : EIATTR_KPARAM_INFO
	.align		4
.L_192:
        /*0048*/ 	.byte	0x04, 0x17
        /*004a*/ 	.short	(.L_194 - .L_193)
.L_193:
        /*004c*/ 	.word	0x00000000
        /*0050*/ 	.short	0x0004
        /*0052*/ 	.short	0x0020
        /*0054*/ 	.byte	0x00, 0xf0, 0x21, 0x00


	//----- nvinfo : EIATTR_KPARAM_INFO
	.align		4
.L_194:
        /*0058*/ 	.byte	0x04, 0x17
        /*005a*/ 	.short	(.L_196 - .L_195)
.L_195:
        /*005c*/ 	.word	0x00000000
        /*0060*/ 	.short	0x0003
        /*0062*/ 	.short	0x0018
        /*0064*/ 	.byte	0x00, 0xf0, 0x21, 0x00


	//----- nvinfo : EIATTR_KPARAM_INFO
	.align		4
.L_196:
        /*0068*/ 	.byte	0x04, 0x17
        /*006a*/ 	.short	(.L_198 - .L_197)
.L_197:
        /*006c*/ 	.word	0x00000000
        /*0070*/ 	.short	0x0002
        /*0072*/ 	.short	0x0010
        /*0074*/ 	.byte	0x00, 0xf5, 0x21, 0x00


	//----- nvinfo : EIATTR_KPARAM_INFO
	.align		4
.L_198:
        /*0078*/ 	.byte	0x04, 0x17
        /*007a*/ 	.short	(.L_200 - .L_199)
.L_199:
        /*007c*/ 	.word	0x00000000
        /*0080*/ 	.short	0x0001
        /*0082*/ 	.short	0x0008
        /*0084*/ 	.byte	0x00, 0xf0, 0x21, 0x00


	//----- nvinfo : EIATTR_KPARAM_INFO
	.align		4
.L_200:
        /*0088*/ 	.byte	0x04, 0x17
        /*008a*/ 	.short	(.L_202 - .L_201)
.L_201:
        /*008c*/ 	.word	0x00000000
        /*0090*/ 	.short	0x0000
        /*0092*/ 	.short	0x0000
        /*0094*/ 	.byte	0x00, 0xf0, 0x05, 0x00


	//----- nvinfo : EIATTR_SPARSE_MMA_MASK
	.align		4
.L_202:
        /*0098*/ 	.byte	0x03, 0x50
        /*009a*/ 	.short	0x0000


	//----- nvinfo : EIATTR_MAXREG_COUNT
	.align		4
        /*009c*/ 	.byte	0x03, 0x1b
        /*009e*/ 	.short	0x00ff


	//----- nvinfo : EIATTR_MERCURY_ISA_VERSION
	.align		4
        /*00a0*/ 	.byte	0x03, 0x5f
        /*00a2*/ 	.short	0x0101


	//----- nvinfo : EIATTR_VRC_CTA_INIT_COUNT
	.align		4
        /*00a4*/ 	.byte	0x02, 0x4a
	.zero		1
	.zero		1


	//----- nvinfo : EIATTR_EXIT_INSTR_OFFSETS
	.align		4
        /*00a8*/ 	.byte	0x04, 0x1c
        /*00aa*/ 	.short	(.L_204 - .L_203)


	//   ....[0]....
.L_203:
        /*00ac*/ 	.word	0x00000080


	//   ....[1]....
        /*00b0*/ 	.word	0x000003d0


	//   ....[2]....
        /*00b4*/ 	.word	0x00000d20


	//----- nvinfo : EIATTR_CRS_STACK_SIZE
	.align		4
.L_204:
        /*00b8*/ 	.byte	0x04, 0x1e
        /*00ba*/ 	.short	(.L_206 - .L_205)
.L_205:
        /*00bc*/ 	.word	0x00000000


	//----- nvinfo : EIATTR_CBANK_PARAM_SIZE
	.align		4
.L_206:
        /*00c0*/ 	.byte	0x03, 0x19
        /*00c2*/ 	.short	0x0044


	//----- nvinfo : EIATTR_PARAM_CBANK
	.align		4
        /*00c4*/ 	.byte	0x04, 0x0a
        /*00c6*/ 	.short	(.L_208 - .L_207)
	.align		4
.L_207:
        /*00c8*/ 	.word	index@(.nv.constant0._ZN3cub18CUB_300001_SM_10006detail10merge_sort30DeviceMergeSortPartitionKernelIN6thrust24THRUST_300001_SM_1000_NS10device_ptrI12KeyValuePairEEm18KeyValueComparatorS7_EEvbT_PT2_T0_SD_PSD_T1_SD_i)
        /*00cc*/ 	.short	0x0380
        /*00ce*/ 	.short	0x0044


	//----- nvinfo : EIATTR_SW_WAR
	.align		4
.L_208:
        /*00d0*/ 	.byte	0x04, 0x36
        /*00d2*/ 	.short	(.L_210 - .L_209)
.L_209:
        /*00d4*/ 	.word	0x00000008
.L_210:


//--------------------- .nv.info._ZN3cub18CUB_300001_SM_10006detail10merge_sort30DeviceMergeSortBlockSortKernelINS2_10policy_hubIN6thrust24THRUST_300001_SM_1000_NS10device_ptrI12KeyValuePairEEE9Policy600ES9_PNS0_8NullTypeES9_SD_m18KeyValueComparatorS8_SC_EEvbT0_T1_T2_T3_T4_PT6_PT7_T5_NS1_7vsmem_tE --------------------------
	.section	.nv.info._ZN3cub18CUB_300001_SM_10006detail10merge_sort30DeviceMergeSortBlockSortKernelINS2_10policy_hubIN6thrust24THRUST_300001_SM_1000_NS10device_ptrI12KeyValuePairEEE9Policy600ES9_PNS0_8NullTypeES9_SD_m18KeyValueComparatorS8_SC_EEvbT0_T1_T2_T3_T4_PT6_PT7_T5_NS1_7vsmem_tE,"",@"SHT_CUDA_INFO"
	.sectionflags	@""
	.align	4


	//----- nvinfo : EIATTR_CUDA_API_VERSION
	.align		4
        /*0000*/ 	.byte	0x04, 0x37
        /*0002*/ 	.short	(.L_212 - .L_211)
.L_211:
        /*0004*/ 	.word	0x00000082


	//----- nvinfo : EIATTR_KPARAM_INFO
	.align		4
.L_212:
        /*0008*/ 	.byte	0x04, 0x17
        /*000a*/ 	.short	(.L_214 - .L_213)
.L_213:
        /*000c*/ 	.word	0x00000000
        /*0010*/ 	.short	0x0009
        /*0012*/ 	.short	0x0048
        /*0014*/ 	.byte	0x00, 0xf0, 0x21, 0x00


	//----- nvinfo : EIATTR_KPARAM_INFO
	.align		4
.L_214:
        /*0018*/ 	.byte	0x04, 0x17
        /*001a*/ 	.short	(.L_216 - .L_215)
.L_215:
        /*001c*/ 	.word	0x00000000
        /*0020*/ 	.short	0x0008
        /*0022*/ 	.short	0x0040
        /*0024*/ 	.byte	0x00, 0xf0, 0x11, 0x00


	//----- nvinfo : EIATTR_KPARAM_INFO
	.align		4
.L_216:
        /*0028*/ 	.byte	0x04, 0x17
        /*002a*/ 	.short	(.L_218 - .L_217)
.L_217:
        /*002c*/ 	.word	0x00000000
        /*0030*/ 	.short	0x0007
        /*0032*/ 	.short	0x0038
        /*0034*/ 	.byte	0x00, 0xf5, 0x21, 0x00


	//----- nvinfo : EIATTR_KPARAM_INFO
	.align		4
.L_218:
        /*0038*/ 	.byte	0x04, 0x17
        /*003a*/ 	.short	(.L_220 - .L_219)
.L_219:
        /*003c*/ 	.word	0x00000000
        /*0040*/ 	.short	0x0006
        /*0042*/ 	.short	0x0030
        /*0044*/ 	.byte	0x00, 0xf5, 0x21, 0x00


	//----- nvinfo : EIATTR_KPARAM_INFO
	.align		4
.L_220:
        /*0048*/ 	.byte	0x04, 0x17
        /*004a*/ 	.short	(.L_222 - .L_221)
.L_221:
        /*004c*/ 	.word	0x00000000
        /*0050*/ 	.short	0x0005
        /*0052*/ 	.short	0x0028
        /*0054*/ 	.byte	0x00, 0xf0, 0x21, 0x00


	//----- nvinfo : EIATTR_KPARAM_INFO
	.align		4
.L_222:
        /*0058*/ 	.byte	0x04, 0x17
        /*005a*/ 	.short	(.L_224 - .L_223)
.L_223:
        /*005c*/ 	.word	0x00000000
        /*0060*/ 	.short	0x0004
        /*0062*/ 	.short	0x0020
        /*0064*/ 	.byte	0x00, 0xf5, 0x21, 0x00


	//----- nvinfo : EIATTR_KPARAM_INFO
	.align		4
.L_224:
        /*0068*/ 	.byte	0x04, 0x17
        /*006a*/ 	.short	(.L_226 - .L_225)
.L_225:
        /*006c*/ 	.word	0x00000000
        /*0070*/ 	.short	0x0003
        /*0072*/ 	.short	0x0018
        /*0074*/ 	.byte	0x00, 0xf0, 0x21, 0x00


	//----- nvinfo : EIATTR_KPARAM_INFO
	.align		4
.L_226:
        /*0078*/ 	.byte	0x04, 0x17
        /*007a*/ 	.short	(.L_228 - .L_227)
.L_227:
        /*007c*/ 	.word	0x00000000
        /*0080*/ 	.short	0x0002
        /*0082*/ 	.short	0x0010
        /*0084*/ 	.byte	0x00, 0xf5, 0x21, 0x00


	//----- nvinfo : EIATTR_KPARAM_INFO
	.align		4
.L_228:
        /*0088*/ 	.byte	0x04, 0x17
        /*008a*/ 	.short	(.L_230 - .L_229)
.L_229:
        /*008c*/ 	.word	0x00000000
        /*0090*/ 	.short	0x0001
        /*0092*/ 	.short	0x0008
        /*0094*/ 	.byte	0x00, 0xf0, 0x21, 0x00


	//----- nvinfo : EIATTR_KPARAM_INFO
	.align		4
.L_230:
        /*0098*/ 	.byte	0x04, 0x17
        /*009a*/ 	.short	(.L_232 - .L_231)
.L_231:
        /*009c*/ 	.word	0x00000000
        /*00a0*/ 	.short	0x0000
        /*00a2*/ 	.short	0x0000
        /*00a4*/ 	.byte	0x00, 0xf0, 0x05, 0x00


	//----- nvinfo : EIATTR_SPARSE_MMA_MASK
	.align		4
.L_232:
        /*00a8*/ 	.byte	0x03, 0x50
        /*00aa*/ 	.short	0x0000


	//----- nvinfo : EIATTR_MAXREG_COUNT
	.align		4
        /*00ac*/ 	.byte	0x03, 0x1b
        /*00ae*/ 	.short	0x00ff


	//----- nvinfo : EIATTR_NUM_BARRIERS
	.align		4
        /*00b0*/ 	.byte	0x02, 0x4c
        /*00b2*/ 	.byte	0x01
	.zero		1


	//----- nvinfo : EIATTR_MERCURY_ISA_VERSION
	.align		4
        /*00b4*/ 	.byte	0x03, 0x5f
        /*00b6*/ 	.short	0x0101


	//----- nvinfo : EIATTR_COOP_GROUP_MASK_REGIDS
	.align		4
        /*00b8*/ 	.byte	0x04, 0x29
        /*00ba*/ 	.short	(.L_234 - .L_233)


	//   ....[0]....
.L_233:
        /*00bc*/ 	.word	0xffffffff


	//   ....[1]....
        /*00c0*/ 	.word	0xffffffff


	//   ....[2]....
        /*00c4*/ 	.word	0xffffffff


	//   ....[3]....
        /*00c8*/ 	.word	0xffffffff


	//   ....[4]....
        /*00cc*/ 	.word	0xffffffff


	//   ....[5]....
        /*00d0*/ 	.word	0xffffffff


	//----- nvinfo : EIATTR_COOP_GROUP_INSTR_OFFSETS
	.align		4
.L_234:
        /*00d4*/ 	.byte	0x04, 0x28
        /*00d6*/ 	.short	(.L_236 - .L_235)


	//   ....[0]....
.L_235:
        /*00d8*/ 	.word	0x000002c0


	//   ....[1]....
        /*00dc*/ 	.word	0x000024e0


	//   ....[2]....
        /*00e0*/ 	.word	0x00002970


	//   ....[3]....
        /*00e4*/ 	.word	0x00003200


	//   ....[4]....
        /*00e8*/ 	.word	0x00005ae0


	//   ....[5]....
        /*00ec*/ 	.word	0x00006000


	//----- nvinfo : EIATTR_VRC_CTA_INIT_COUNT
	.align		4
.L_236:
        /*00f0*/ 	.byte	0x02, 0x4a
	.zero		1
	.zero		1


	//----- nvinfo : EIATTR_EXIT_INSTR_OFFSETS
	.align		4
        /*00f4*/ 	.byte	0x04, 0x1c
        /*00f6*/ 	.short	(.L_238 - .L_237)


	//   ....[0]....
.L_237:
        /*00f8*/ 	.word	0x00002650


	//   ....[1]....
        /*00fc*/ 	.word	0x00002ab0


	//   ....[2]....
        /*0100*/ 	.word	0x00005cb0


	//   ....[3]....
        /*0104*/ 	.word	0x00005cf0


	//   ....[4]....
        /*0108*/ 	.word	0x000061b0


	//   ....[5]....
        /*010c*/ 	.word	0x000061f0


	//----- nvinfo : EIATTR_MAX_THREADS
	.align		4
.L_238:
        /*0110*/ 	.byte	0x04, 0x05
        /*0112*/ 	.short	(.L_240 - .L_239)
.L_239:
        /*0114*/ 	.word	0x00000100
        /*0118*/ 	.word	0x00000001
        /*011c*/ 	.word	0x00000001


	//----- nvinfo : EIATTR_CRS_STACK_SIZE
	.align		4
.L_240:
        /*0120*/ 	.byte	0x04, 0x1e
        /*0122*/ 	.short	(.L_242 - .L_241)
.L_241:
        /*0124*/ 	.word	0x00000000


	//----- nvinfo : EIATTR_CBANK_PARAM_SIZE
	.align		4
.L_242:
        /*0128*/ 	.byte	0x03, 0x19
        /*012a*/ 	.short	0x0050


	//----- nvinfo : EIATTR_PARAM_CBANK
	.align		4
        /*012c*/ 	.byte	0x04, 0x0a
        /*012e*/ 	.short	(.L_244 - .L_243)
	.align		4
.L_243:
        /*0130*/ 	.word	index@(.nv.constant0._ZN3cub18CUB_300001_SM_10006detail10merge_sort30DeviceMergeSortBlockSortKernelINS2_10policy_hubIN6thrust24THRUST_300001_SM_1000_NS10device_ptrI12KeyValuePairEEE9Policy600ES9_PNS0_8NullTypeES9_SD_m18KeyValueComparatorS8_SC_EEvbT0_T1_T2_T3_T4_PT6_PT7_T5_NS1_7vsmem_tE)
        /*0134*/ 	.short	0x0380
        /*0136*/ 	.short	0x0050


	//----- nvinfo : EIATTR_SW_WAR
	.align		4
.L_244:
        /*0138*/ 	.byte	0x04, 0x36
        /*013a*/ 	.short	(.L_246 - .L_245)
.L_245:
        /*013c*/ 	.word	0x00000008
.L_246:


//--------------------- .nv.info._ZN3cub18CUB_300001_SM_10006detail10merge_sort26DeviceMergeSortMergeKernelINS2_10policy_hubIN6thrust24THRUST_300001_SM_1000_NS10device_ptrI12KeyValuePairEEE9Policy600ES9_PNS0_8NullTypeES9_SD_j18KeyValueComparatorS8_SC_EEvbT2_T3_T4_PT6_PT7_T5_PSH_SH_NS1_7vsmem_tE --------------------------
	.section	.nv.info._ZN3cub18CUB_300001_SM_10006detail10merge_sort26DeviceMergeSortMergeKernelINS2_10policy_hubIN6thrust24THRUST_300001_SM_1000_NS10device_ptrI12KeyValuePairEEE9Policy600ES9_PNS0_8NullTypeES9_SD_j18KeyValueComparatorS8_SC_EEvbT2_T3_T4_PT6_PT7_T5_PSH_SH_NS1_7vsmem_tE,"",@"SHT_CUDA_INFO"
	.sectionflags	@""
	.align	4


	//----- nvinfo : EIATTR_CUDA_API_VERSION
	.align		4
        /*0000*/ 	.byte	0x04, 0x37
        /*0002*/ 	.short	(.L_248 - .L_247)
.L_247:
        /*0004*/ 	.word	0x00000082


	//----- nvinfo : EIATTR_KPARAM_INFO
	.align		4
.L_248:
        /*0008*/ 	.byte	0x04, 0x17
        /*000a*/ 	.short	(.L_250 - .L_249)
.L_249:
        /*000c*/ 	.word	0x00000000
        /*0010*/ 	.short	0x0009
        /*0012*/ 	.short	0x0048
        /*0014*/ 	.byte	0x00, 0xf0, 0x21, 0x00


	//----- nvinfo : EIATTR_KPARAM_INFO
	.align		4
.L_250:
        /*0018*/ 	.byte	0x04, 0x17
        /*001a*/ 	.short	(.L_252 - .L_251)
.L_251:
        /*001c*/ 	.word	0x00000000
        /*0020*/ 	.short	0x0008
        /*0022*/ 	.short	0x0040
        /*0024*/ 	.byte	0x00, 0xf0, 0x11, 0x00


	//----- nvinfo : EIATTR_KPARAM_INFO
	.align		4
.L_252:
        /*0028*/ 	.byte	0x04, 0x17
        /*002a*/ 	.short	(.L_254 - .L_253)
.L_253:
        /*002c*/ 	.word	0x00000000
        /*0030*/ 	.short	0x0007
        /*0032*/ 	.short	0x0038
        /*0034*/ 	.byte	0x00, 0xf5, 0x21, 0x00


	//----- nvinfo : EIATTR_KPARAM_INFO
	.align		4
.L_254:
        /*0038*/ 	.byte	0x04, 0x17
        /*003a*/ 	.short	(.L_256 - .L_255)
.L_255:
        /*003c*/ 	.word	0x00000000
        /*0040*/ 	.short	0x0006
        /*0042*/ 	.short	0x0030
        /*0044*/ 	.byte	0x00, 0xf0, 0x11, 0x00


	//----- nvinfo : EIATTR_KPARAM_INFO
	.align		4
.L_256:
        /*0048*/ 	.byte	0x04, 0x17
        /*004a*/ 	.short	(.L_258 - .L_257)
.L_257:
        /*004c*/ 	.word	0x00000000
        /*0050*/ 	.short	0x0005
        /*0052*/ 	.short	0x0028
        /*0054*/ 	.byte	0x00, 0xf5, 0x21, 0x00


	//----- nvinfo : EIATTR_KPARAM_INFO
	.align		4
.L_258:
        /*0058*/ 	.byte	0x04, 0x17
        /*005a*/ 	.short	(.L_260 - .L_259)
.L_259:
        /*005c*/ 	.word	0x00000000
        /*0060*/ 	.short	0x0004
        /*0062*/ 	.short	0x0020
        /*0064*/ 	.byte	0x00, 0xf5, 0x21, 0x00


	//----- nvinfo : EIATTR_KPARAM_INFO
	.align		4
.L_260:
        /*0068*/ 	.byte	0x04, 0x17
        /*006a*/ 	.short	(.L_262 - .L_261)
.L_261:
        /*006c*/ 	.word	0x00000000
        /*0070*/ 	.short	0x0003
        /*0072*/ 	.short	0x0018
        /*0074*/ 	.byte	0x00, 0xf0, 0x11, 0x00


	//----- nvinfo : EIATTR_KPARAM_INFO
	.align		4
.L_262:
        /*0078*/ 	.byte	0x04, 0x17
        /*007a*/ 	.short	(.L_264 - .L_263)
.L_263:
        /*007c*/ 	.word	0x00000000
        /*0080*/ 	.short	0x0002
        /*0082*/ 	.short	0x0010
        /*0084*/ 	.byte	0x00, 0xf5, 0x21, 0x00


	//----- nvinfo : EIATTR_KPARAM_INFO
	.align		4
.L_264:
        /*0088*/ 	.byte	0x04, 0x17
        /*008a*/ 	.short	(.L_266 - .L_265)
.L_265:
        /*008c*/ 	.word	0x00000000
        /*0090*/ 	.short	0x0001
        /*0092*/ 	.short	0x0008
        /*0094*/ 	.byte	0x00, 0xf0, 0x21, 0x00


	//----- nvinfo : EIATTR_KPARAM_INFO
	.align		4
.L_266:
        /*0098*/ 	.byte	0x04, 0x17
        /*009a*/ 	.short	(.L_268 - .L_267)
.L_267:
        /*009c*/ 	.word	0x00000000
        /*00a0*/ 	.short	0x0000
        /*00a2*/ 	.short	0x0000
        /*00a4*/ 	.byte	0x00, 0xf0, 0x05, 0x00


	//----- nvinfo : EIATTR_SPARSE_MMA_MASK
	.align		4
.L_268:
        /*00a8*/ 	.byte	0x03, 0x50
        /*00aa*/ 	.short	0x0000


	//----- nvinfo : EIATTR_MAXREG_COUNT
	.align		4
        /*00ac*/ 	.byte	0x03, 0x1b
        /*00ae*/ 	.short	0x00ff


	//----- nvinfo : EIATTR_NUM_BARRIERS
	.align		4
        /*00b0*/ 	.byte	0x02, 0x4c
        /*00b2*/ 	.byte	0x01
	.zero		1


	//----- nvinfo : EIATTR_MERCURY_ISA_VERSION
	.align		4
        /*00b4*/ 	.byte	0x03, 0x5f
        /*00b6*/ 	.short	0x0101


	//----- nvinfo : EIATTR_COOP_GROUP_MASK_REGIDS
	.align		4
        /*00b8*/ 	.byte	0x04, 0x29
        /*00ba*/ 	.short	(.L_270 - .L_269)


	//   ....[0]....
.L_269:
        /*00bc*/ 	.word	0xffffffff


	//   ....[1]....
        /*00c0*/ 	.word	0xffffffff


	//   ....[2]....
        /*00c4*/ 	.word	0xffffffff


	//   ....[3]....
        /*00c8*/ 	.word	0xffffffff


	//----- nvinfo : EIATTR_COOP_GROUP_INSTR_OFFSETS
	.align		4
.L_270:
        /*00cc*/ 	.byte	0x04, 0x28
        /*00ce*/ 	.short	(.L_272 - .L_271)


	//   ....[0]....
.L_271:
        /*00d0*/ 	.word	0x000023f0


	//   ....[1]....
        /*00d4*/ 	.word	0x000027e0


	//   ....[2]....
        /*00d8*/ 	.word	0x00004d30


	//   ....[3]....
        /*00dc*/ 	.word	0x00005260


	//----- nvinfo : EIATTR_VRC_CTA_INIT_COUNT
	.align		4
.L_272:
        /*00e0*/ 	.byte	0x02, 0x4a
	.zero		1
	.zero		1


	//----- nvinfo : EIATTR_EXIT_INSTR_OFFSETS
	.align		4
        /*00e4*/ 	.byte	0x04, 0x1c
        /*00e6*/ 	.short	(.L_274 - .L_273)


	//   ....[0]....
.L_273:
        /*00e8*/ 	.word	0x00002510


	//   ....[1]....
        /*00ec*/ 	.word	0x00002950


	//   ....[2]....
        /*00f0*/ 	.word	0x00004f50


	//   ....[3]....
        /*00f4*/ 	.word	0x00004f90


	//   ....[4]....
        /*00f8*/ 	.word	0x00005490


	//   ....[5]....
        /*00fc*/ 	.word	0x000054d0


	//----- nvinfo : EIATTR_MAX_THREADS
	.align		4
.L_274:
        /*0100*/ 	.byte	0x04, 0x05
        /*0102*/ 	.short	(.L_276 - .L_275)
.L_275:
        /*0104*/ 	.word	0x00000100
        /*0108*/ 	.word	0x00000001
        /*010c*/ 	.word	0x00000001


	//----- nvinfo : EIATTR_CRS_STACK_SIZE
	.align		4
.L_276:
        /*0110*/ 	.byte	0x04, 0x1e
        /*0112*/ 	.short	(.L_278 - .L_277)
.L_277:
        /*0114*/ 	.word	0x00000000


	//----- nvinfo : EIATTR_CBANK_PARAM_SIZE
	.align		4
.L_278:
        /*0118*/ 	.byte	0x03, 0x19
        /*011a*/ 	.short	0x0050


	//----- nvinfo : EIATTR_PARAM_CBANK
	.align		4
        /*011c*/ 	.byte	0x04, 0x0a
        /*011e*/ 	.short	(.L_280 - .L_279)
	.align		4
.L_279:
        /*0120*/ 	.word	index@(.nv.constant0._ZN3cub18CUB_300001_SM_10006detail10merge_sort26DeviceMergeSortMergeKernelINS2_10policy_hubIN6thrust24THRUST_300001_SM_1000_NS10device_ptrI12KeyValuePairEEE9Policy600ES9_PNS0_8NullTypeES9_SD_j18KeyValueComparatorS8_SC_EEvbT2_T3_T4_PT6_PT7_T5_PSH_SH_NS1_7vsmem_tE)
        /*0124*/ 	.short	0x0380
        /*0126*/ 	.short	0x0050


	//----- nvinfo : EIATTR_SW_WAR
	.align		4
.L_280:
        /*0128*/ 	.byte	0x04, 0x36
        /*012a*/ 	.short	(.L_282 - .L_281)
.L_281:
        /*012c*/ 	.word	0x00000008
.L_282:


//--------------------- .nv.info._ZN3cub18CUB_300001_SM_10006detail10merge_sort30DeviceMergeSortPartitionKernelIN6thrust24THRUST_300001_SM_1000_NS10device_ptrI12KeyValuePairEEj18KeyValueComparatorS7_EEvbT_PT2_T0_SD_PSD_T1_SD_i --------------------------
	.section	.nv.info._ZN3cub18CUB_300001_SM_10006detail10merge_sort30DeviceMergeSortPartitionKernelIN6thrust24THRUST_300001_SM_1000_NS10device_ptrI12KeyValuePairEEj18KeyValueComparatorS7_EEvbT_PT2_T0_SD_PSD_T1_SD_i,"",@"SHT_CUDA_INFO"
	.sectionflags	@""
	.align	4


	//----- nvinfo : EIATTR_CUDA_API_VERSION
	.align		4
        /*0000*/ 	.byte	0x04, 0x37
        /*0002*/ 	.short	(.L_284 - .L_283)
.L_283:
        /*0004*/ 	.word	0x00000082


	//----- nvinfo : EIATTR_KPARAM_INFO
	.align		4
.L_284:
        /*0008*/ 	.byte	0x04, 0x17
        /*000a*/ 	.short	(.L_286 - .L_285)
.L_285:
        /*000c*/ 	.word	0x00000000
        /*0010*/ 	.short	0x0008
        /*0012*/ 	.short	0x0030
        /*0014*/ 	.byte	0x00, 0xf0, 0x11, 0x00


	//----- nvinfo : EIATTR_KPARAM_INFO
	.align		4
.L_286:
        /*0018*/ 	.byte	0x04, 0x17
        /*001a*/ 	.short	(.L_288 - .L_287)
.L_287:
        /*001c*/ 	.word	0x00000000
        /*0020*/ 	.short	0x0007
        /*0022*/ 	.short	0x002c
        /*0024*/ 	.byte	0x00, 0xf0, 0x11, 0x00


	//----- nvinfo : EIATTR_KPARAM_INFO
	.align		4
.L_288:
        /*0028*/ 	.byte	0x04, 0x17
        /*002a*/ 	.short	(.L_290 - .L_289)
.L_289:
        /*002c*/ 	.word	0x00000000
        /*0030*/ 	.short	0x0006
        /*0032*/ 	.short	0x0028
        /*0034*/ 	.byte	0x00, 0xf0, 0x11, 0x00


	//----- nvinfo : EIATTR_KPARAM_INFO
	.align		4
.L_290:
        /*0038*/ 	.byte	0x04, 0x17
        /*003a*/ 	.short	(.L_292 - .L_291)
.L_291:
        /*003c*/ 	.word	0x00000000
        /*0040*/ 	.short	0x0005
        /*0042*/ 	.short	0x0020
        /*0044*/ 	.byte	0x00, 0xf5, 0x21, 0x00


	//----- nvinfo : EIATTR_KPARAM_INFO
	.align		4
.L_292:
        /*0048*/ 	.byte	0x04, 0x17
        /*004a*/ 	.short	(.L_294 - .L_293)
.L_293:
        /*004c*/ 	.word	0x00000000
        /*0050*/ 	.short	0x0004
        /*0052*/ 	.short	0x001c
        /*0054*/ 	.byte	0x00, 0xf0, 0x11, 0x00


	//----- nvinfo : EIATTR_KPARAM_INFO
	.align		4
.L_294:
        /*0058*/ 	.byte	0x04, 0x17
        /*005a*/ 	.short	(.L_296 - .L_295)
.L_295:
        /*005c*/ 	.word	0x00000000
        /*0060*/ 	.short	0x0003
        /*0062*/ 	.short	0x0018
        /*0064*/ 	.byte	0x00, 0xf0, 0x11, 0x00


	//----- nvinfo : EIATTR_KPARAM_INFO
	.align		4
.L_296:
        /*0068*/ 	.byte	0x04, 0x17
        /*006a*/ 	.short	(.L_298 - .L_297)
.L_297:
        /*006c*/ 	.word	0x00000000
        /*0070*/ 	.short	0x0002
        /*0072*/ 	.short	0x0010
        /*0074*/ 	.byte	0x00, 0xf5, 0x21, 0x00


	//----- nvinfo : EIATTR_KPARAM_INFO
	.align		4
.L_298:
        /*0078*/ 	.byte	0x04, 0x17
        /*007a*/ 	.short	(.L_300 - .L_299)
.L_299:
        /*007c*/ 	.word	0x00000000
        /*0080*/ 	.short	0x0001
        /*0082*/ 	.short	0x0008
        /*0084*/ 	.byte	0x00, 0xf0, 0x21, 0x00


	//----- nvinfo : EIATTR_KPARAM_INFO
	.align		4
.L_300:
        /*0088*/ 	.byte	0x04, 0x17
        /*008a*/ 	.short	(.L_302 - .L_301)
.L_301:
        /*008c*/ 	.word	0x00000000
        /*0090*/ 	.short	0x0000
        /*0092*/ 	.short	0x0000
        /*0094*/ 	.byte	0x00, 0xf0, 0x05, 0x00


	//----- nvinfo : EIATTR_SPARSE_MMA_MASK
	.align		4
.L_302:
        /*0098*/ 	.byte	0x03, 0x50
        /*009a*/ 	.short	0x0000


	//----- nvinfo : EIATTR_MAXREG_COUNT
	.align		4
        /*009c*/ 	.byte	0x03, 0x1b
        /*009e*/ 	.short	0x00ff


	//----- nvinfo : EIATTR_MERCURY_ISA_VERSION
	.align		4
        /*00a0*/ 	.byte	0x03, 0x5f
        /*00a2*/ 	.short	0x0101


	//----- nvinfo : EIATTR_VRC_CTA_INIT_COUNT
	.align		4
        /*00a4*/ 	.byte	0x02, 0x4a
	.zero		1
	.zero		1


	//----- nvinfo : EIATTR_EXIT_INSTR_OFFSETS
	.align		4
        /*00a8*/ 	.byte	0x04, 0x1c
        /*00aa*/ 	.short	(.L_304 - .L_303)


	//   ....[0]....
.L_303:
        /*00ac*/ 	.word	0x00000070


	//   ....[1]....
        /*00b0*/ 	.word	0x000001e0


	//   ....[2]....
        /*00b4*/ 	.word	0x000007f0


	//----- nvinfo : EIATTR_CRS_STACK_SIZE
	.align		4
.L_304:
        /*00b8*/ 	.byte	0x04, 0x1e
        /*00ba*/ 	.short	(.L_306 - .L_305)
.L_305:
        /*00bc*/ 	.word	0x00000000


	//----- nvinfo : EIATTR_CBANK_PARAM_SIZE
	.align		4
.L_306:
        /*00c0*/ 	.byte	0x03, 0x19
        /*00c2*/ 	.short	0x0034


	//----- nvinfo : EIATTR_PARAM_CBANK
	.align		4
        /*00c4*/ 	.byte	0x04, 0x0a
        /*00c6*/ 	.short	(.L_308 - .L_307)
	.align		4
.L_307:
        /*00c8*/ 	.word	index@(.nv.constant0._ZN3cub18CUB_300001_SM_10006detail10merge_sort30DeviceMergeSortPartitionKernelIN6thrust24THRUST_300001_SM_1000_NS10device_ptrI12KeyValuePairEEj18KeyValueComparatorS7_EEvbT_PT2_T0_SD_PSD_T1_SD_i)
        /*00cc*/ 	.short	0x0380
        /*00ce*/ 	.short	0x0034


	//----- nvinfo : EIATTR_SW_WAR
	.align		4
.L_308:
        /*00d0*/ 	.byte	0x04, 0x36
        /*00d2*/ 	.short	(.L_310 - .L_309)
.L_309:
        /*00d4*/ 	.word	0x00000008
.L_310:


//--------------------- .nv.info._ZN3cub18CUB_300001_SM_10006detail10merge_sort30DeviceMergeSortBlockSortKernelINS2_10policy_hubIN6thrust24THRUST_300001_SM_1000_NS10device_ptrI12KeyValuePairEEE9Policy600ES9_PNS0_8NullTypeES9_SD_j18KeyValueComparatorS8_SC_EEvbT0_T1_T2_T3_T4_PT6_PT7_T5_NS1_7vsmem_tE --------------------------
	.section	.nv.info._ZN3cub18CUB_300001_SM_10006detail10merge_sort30DeviceMergeSortBlockSortKernelINS2_10policy_hubIN6thrust24THRUST_300001_SM_1000_NS10device_ptrI12KeyValuePairEEE9Policy600ES9_PNS0_8NullTypeES9_SD_j18KeyValueComparatorS8_SC_EEvbT0_T1_T2_T3_T4_PT6_PT7_T5_NS1_7vsmem_tE,"",@"SHT_CUDA_INFO"
	.sectionflags	@""
	.align	4


	//----- nvinfo : EIATTR_CUDA_API_VERSION
	.align		4
        /*0000*/ 	.byte	0x04, 0x37
        /*0002*/ 	.short	(.L_312 - .L_311)
.L_311:
        /*0004*/ 	.word	0x00000082


	//----- nvinfo : EIATTR_KPARAM_INFO
	.align		4
.L_312:
        /*0008*/ 	.byte	0x04, 0x17
        /*000a*/ 	.short	(.L_314 - .L_313)
.L_313:
        /*000c*/ 	.word	0x00000000
        /*0010*/ 	.short	0x0009
        /*0012*/ 	.short	0x0048
        /*0014*/ 	.byte	0x00, 0xf0, 0x21, 0x00


	//----- nvinfo : EIATTR_KPARAM_INFO
	.align		4
.L_314:
        /*0018*/ 	.byte	0x04, 0x17
        /*001a*/ 	.short	(.L_316 - .L_315)
.L_315:
        /*001c*/ 	.word	0x00000000
        /*0020*/ 	.short	0x0008
        /*0022*/ 	.short	0x0040
        /*0024*/ 	.byte	0x00, 0xf0, 0x11, 0x00


	//----- nvinfo : EIATTR_KPARAM_INFO
	.align		4
.L_316:
        /*0028*/ 	.byte	0x04, 0x17
        /*002a*/ 	.short	(.L_318 - .L_317)
.L_317:
        /*002c*/ 	.word	0x00000000
        /*0030*/ 	.short	0x0007
        /*0032*/ 	.short	0x0038
        /*0034*/ 	.byte	0x00, 0xf5, 0x21, 0x00


	//----- nvinfo : EIATTR_KPARAM_INFO
	.align		4
.L_318:
        /*0038*/ 	.byte	0x04, 0x17
        /*003a*/ 	.short	(.L_320 - .L_319)
.L_319:
        /*003c*/ 	.word	0x00000000
        /*0040*/ 	.short	0x0006
        /*0042*/ 	.short	0x0030
        /*0044*/ 	.byte	0x00, 0xf5, 0x21, 0x00


	//----- nvinfo : EIATTR_KPARAM_INFO
	.align		4
.L_320:
        /*0048*/ 	.byte	0x04, 0x17
        /*004a*/ 	.short	(.L_322 - .L_321)
.L_321:
        /*004c*/ 	.word	0x00000000
        /*0050*/ 	.short	0x0005
        /*0052*/ 	.short	0x0028
        /*0054*/ 	.byte	0x00, 0xf0, 0x11, 0x00


	//----- nvinfo : EIATTR_KPARAM_INFO
	.align		4
.L_322:
        /*0058*/ 	.byte	0x04, 0x17
        /*005a*/ 	.short	(.L_324 - .L_323)
.L_323:
        /*005c*/ 	.word	0x00000000
        /*0060*/ 	.short	0x0004
        /*0062*/ 	.short	0x0020
        /*0064*/ 	.byte	0x00, 0xf5, 0x21, 0x00


	//----- nvinfo : EIATTR_KPARAM_INFO
	.align		4
.L_324:
        /*0068*/ 	.byte	0x04, 0x17
        /*006a*/ 	.short	(.L_326 - .L_325)
.L_325:
        /*006c*/ 	.word	0x00000000
        /*0070*/ 	.short	0x0003
        /*0072*/ 	.short	0x0018
        /*0074*/ 	.byte	0x00, 0xf0, 0x21, 0x00


	//----- nvinfo : EIATTR_KPARAM_INFO
	.align		4
.L_326:
        /*0078*/ 	.byte	0x04, 0x17
        /*007a*/ 	.short	(.L_328 - .L_327)
.L_327:
        /*007c*/ 	.word	0x00000000
        /*0080*/ 	.short	0x0002
        /*0082*/ 	.short	0x0010
        /*0084*/ 	.byte	0x00, 0xf5, 0x21, 0x00


	//----- nvinfo : EIATTR_KPARAM_INFO
	.align		4
.L_328:
        /*0088*/ 	.byte	0x04, 0x17
        /*008a*/ 	.short	(.L_330 - .L_329)
.L_329:
        /*008c*/ 	.word	0x00000000
        /*0090*/ 	.short	0x0001
        /*0092*/ 	.short	0x0008
        /*0094*/ 	.byte	0x00, 0xf0, 0x21, 0x00


	//----- nvinfo : EIATTR_KPARAM_INFO
	.align		4
.L_330:
        /*0098*/ 	.byte	0x04, 0x17
        /*009a*/ 	.short	(.L_332 - .L_331)
.L_331:
        /*009c*/ 	.word	0x00000000
        /*00a0*/ 	.short	0x0000
        /*00a2*/ 	.short	0x0000
        /*00a4*/ 	.byte	0x00, 0xf0, 0x05, 0x00


	//----- nvinfo : EIATTR_SPARSE_MMA_MASK
	.align		4
.L_332:
        /*00a8*/ 	.byte	0x03, 0x50
        /*00aa*/ 	.short	0x0000


	//----- nvinfo : EIATTR_MAXREG_COUNT
	.align		4
        /*00ac*/ 	.byte	0x03, 0x1b
        /*00ae*/ 	.short	0x00ff


	//----- nvinfo : EIATTR_NUM_BARRIERS
	.align		4
        /*00b0*/ 	.byte	0x02, 0x4c
        /*00b2*/ 	.byte	0x01
	.zero		1


	//----- nvinfo : EIATTR_MERCURY_ISA_VERSION
	.align		4
        /*00b4*/ 	.byte	0x03, 0x5f
        /*00b6*/ 	.short	0x0101


	//----- nvinfo : EIATTR_COOP_GROUP_MASK_REGIDS
	.align		4
        /*00b8*/ 	.byte	0x04, 0x29
        /*00ba*/ 	.short	(.L_334 - .L_333)


	//   ....[0]....
.L_333:
        /*00bc*/ 	.word	0xffffffff


	//   ....[1]....
        /*00c0*/ 	.word	0xffffffff


	//   ....[2]....
        /*00c4*/ 	.word	0xffffffff


	//   ....[3]....
        /*00c8*/ 	.word	0xffffffff


	//   ....[4]....
        /*00cc*/ 	.word	0xffffffff


	//   ....[5]....
        /*00d0*/ 	.word	0xffffffff


	//----- nvinfo : EIATTR_COOP_GROUP_INSTR_OFFSETS
	.align		4
.L_334:
        /*00d4*/ 	.byte	0x04, 0x28
        /*00d6*/ 	.short	(.L_336 - .L_335)


	//   ....[0]....
.L_335:
        /*00d8*/ 	.word	0x00000290


	//   ....[1]....
        /*00dc*/ 	.word	0x000024a0


	//   ....[2]....
        /*00e0*/ 	.word	0x00002920


	//   ....[3]....
        /*00e4*/ 	.word	0x000031e0


	//   ....[4]....
        /*00e8*/ 	.word	0x00005a20


	//   ....[5]....
        /*00ec*/ 	.word	0x00005f30


	//----- nvinfo : EIATTR_VRC_CTA_INIT_COUNT
	.align		4
.L_336:
        /*00f0*/ 	.byte	0x02, 0x4a
	.zero		1
	.zero		1


	//----- nvinfo : EIATTR_EXIT_INSTR_OFFSETS
	.align		4
        /*00f4*/ 	.byte	0x04, 0x1c
        /*00f6*/ 	.short	(.L_338 - .L_337)


	//   ....[0]....
.L_337:
        /*00f8*/ 	.word	0x00002620


	//   ....[1]....
        /*00fc*/ 	.word	0x00002a80


	//   ....[2]....
        /*0100*/ 	.word	0x00005be0


	//   ....[3]....
        /*0104*/ 	.word	0x00005c20


	//   ....[4]....
        /*0108*/ 	.word	0x000060f0


	//   ....[5]....
        /*010c*/ 	.word	0x00006130


	//----- nvinfo : EIATTR_MAX_THREADS
	.align		4
.L_338:
        /*0110*/ 	.byte	0x04, 0x05
        /*0112*/ 	.short	(.L_340 - .L_339)
.L_339:
        /*0114*/ 	.word	0x00000100
        /*0118*/ 	.word	0x00000001
        /*011c*/ 	.word	0x00000001


	//----- nvinfo : EIATTR_CRS_STACK_SIZE
	.align		4
.L_340:
        /*0120*/ 	.byte	0x04, 0x1e
        /*0122*/ 	.short	(.L_342 - .L_341)
.L_341:
        /*0124*/ 	.word	0x00000000


	//----- nvinfo : EIATTR_CBANK_PARAM_SIZE
	.align		4
.L_342:
        /*0128*/ 	.byte	0x03, 0x19
        /*012a*/ 	.short	0x0050


	//----- nvinfo : EIATTR_PARAM_CBANK
	.align		4
        /*012c*/ 	.byte	0x04, 0x0a
        /*012e*/ 	.short	(.L_344 - .L_343)
	.align		4
.L_343:
        /*0130*/ 	.word	index@(.nv.constant0._ZN3cub18CUB_300001_SM_10006detail10merge_sort30DeviceMergeSortBlockSortKernelINS2_10policy_hubIN6thrust24THRUST_300001_SM_1000_NS10device_ptrI12KeyValuePairEEE9Policy600ES9_PNS0_8NullTypeES9_SD_j18KeyValueComparatorS8_SC_EEvbT0_T1_T2_T3_T4_PT6_PT7_T5_NS1_7vsmem_tE)
        /*0134*/ 	.short	0x0380
        /*0136*/ 	.short	0x0050


	//----- nvinfo : EIATTR_SW_WAR
	.align		4
.L_344:
        /*0138*/ 	.byte	0x04, 0x36
        /*013a*/ 	.short	(.L_346 - .L_345)
.L_345:
        /*013c*/ 	.word	0x00000008
.L_346:


//--------------------- .nv.info._ZN3cub18CUB_300001_SM_10006detail10merge_sort26DeviceMergeSortMergeKernelINS2_10policy_hubIN6thrust24THRUST_300001_SM_1000_NS10device_ptrIyEEE9Policy600ES8_NS7_IiEES8_SB_m29MostSignificantBitsComparatoryiEEvbT2_T3_T4_PT6_PT7_T5_PSF_SF_NS1_7vsmem_tE --------------------------
	.section	.nv.info._ZN3cub18CUB_300001_SM_10006detail10merge_sort26DeviceMergeSortMergeKernelINS2_10policy_hubIN6thrust24THRUST_300001_SM_1000_NS10device_ptrIyEEE9Policy600ES8_NS7_IiEES8_SB_m29MostSignificantBitsComparatoryiEEvbT2_T3_T4_PT6_PT7_T5_PSF_SF_NS1_7vsmem_tE,"",@"SHT_CUDA_INFO"
	.sectionflags	@""
	.align	4


	//----- nvinfo : EIATTR_CUDA_API_VERSION
	.align		4
        /*0000*/ 	.byte	0x04, 0x37
        /*0002*/ 	.short	(.L_348 - .L_347)
.L_347:
        /*0004*/ 	.word	0x00000082


	//----- nvinfo : EIATTR_KPARAM_INFO
	.align		4
.L_348:
        /*0008*/ 	.byte	0x04, 0x17
        /*000a*/ 	.short	(.L_350 - .L_349)
.L_349:
        /*000c*/ 	.word	0x00000000
        /*0010*/ 	.short	0x0009
        /*0012*/ 	.short	0x0048
        /*0014*/ 	.byte	0x00, 0xf0, 0x21, 0x00


	//----- nvinfo : EIATTR_KPARAM_INFO
	.align		4
.L_350:
        /*0018*/ 	.byte	0x04, 0x17
        /*001a*/ 	.short	(.L_352 - .L_351)
.L_351:
        /*001c*/ 	.word	0x00000000
        /*0020*/ 	.short	0x0008
        /*0022*/ 	.short	0x0040
        /*0024*/ 	.byte	0x00, 0xf0, 0x21, 0x00


	//----- nvinfo : EIATTR_KPARAM_INFO
	.align		4
.L_352:
        /*0028*/ 	.byte	0x04, 0x17
        /*002a*/ 	.short	(.L_354 - .L_353)
.L_353:
        /*002c*/ 	.word	0x00000000
        /*0030*/ 	.short	0x0007
        /*0032*/ 	.short	0x0038
        /*0034*/ 	.byte	0x00, 0xf5, 0x21, 0x00


	//----- nvinfo : EIATTR_KPARAM_INFO
	.align		4
.L_354:
        /*0038*/ 	.byte	0x04, 0x17
        /*003a*/ 	.short	(.L_356 - .L_355)
.L_355:
        /*003c*/ 	.word	0x00000000
        /*0040*/ 	.short	0x0006
        /*0042*/ 	.short	0x0030
        /*0044*/ 	.byte	0x00, 0xf0, 0x11, 0x00


	//----- nvinfo : EIATTR_KPARAM_INFO
	.align		4
.L_356:
        /*0048*/ 	.byte	0x04, 0x17
        /*004a*/ 	.short	(.L_358 - .L_357)
.L_357:
        /*004c*/ 	.word	0x00000000
        /*0050*/ 	.short	0x0005
        /*0052*/ 	.short	0x0028
        /*0054*/ 	.byte	0x00, 0xf5, 0x21, 0x00


	//----- nvinfo : EIATTR_KPARAM_INFO
	.align		4
.L_358:
        /*0058*/ 	.byte	0x04, 0x17
        /*005a*/ 	.short	(.L_360 - .L_359)
.L_359:
        /*005c*/ 	.word	0x00000000
        /*0060*/ 	.short	0x0004
        /*0062*/ 	.short	0x0020
        /*0064*/ 	.byte	0x00, 0xf5, 0x21, 0x00


	//----- nvinfo : EIATTR_KPARAM_INFO
	.align		4
.L_360:
        /*0068*/ 	.byte	0x04, 0x17
        /*006a*/ 	.short	(.L_362 - .L_361)
.L_361:
        /*006c*/ 	.word	0x00000000
        /*0070*/ 	.short	0x0003
        /*0072*/ 	.short	0x0018
        /*0074*/ 	.byte	0x00, 0xf0, 0x21, 0x00


	//----- nvinfo : EIATTR_KPARAM_INFO
	.align		4
.L_362:
        /*0078*/ 	.byte	0x04, 0x17
        /*007a*/ 	.short	(.L_364 - .L_363)
.L_363:
        /*007c*/ 	.word	0x00000000
        /*0080*/ 	.short	0x0002
        /*0082*/ 	.short	0x0010
        /*0084*/ 	.byte	0x00, 0xf0, 0x21, 0x00


	//----- nvinfo : EIATTR_KPARAM_INFO
	.align		4
.L_364:
        /*0088*/ 	.byte	0x04, 0x17
        /*008a*/ 	.short	(.L_366 - .L_365)
.L_365:
        /*008c*/ 	.word	0x00000000
        /*0090*/ 	.short	0x0001
        /*0092*/ 	.short	0x0008
        /*0094*/ 	.byte	0x00, 0xf0, 0x21, 0x00


	//----- nvinfo : EIATTR_KPARAM_INFO
	.align		4
.L_366:
        /*0098*/ 	.byte	0x04, 0x17
        /*009a*/ 	.short	(.L_368 - .L_367)
.L_367:
        /*009c*/ 	.word	0x00000000
        /*00a0*/ 	.short	0x0000
        /*00a2*/ 	.short	0x0000
        /*00a4*/ 	.byte	0x00, 0xf0, 0x05, 0x00


	//----- nvinfo : EIATTR_SPARSE_MMA_MASK
	.align		4
.L_368:
        /*00a8*/ 	.byte	0x03, 0x50
        /*00aa*/ 	.short	0x0000


	//----- nvinfo : EIATTR_MAXREG_COUNT
	.align		4
        /*00ac*/ 	.byte	0x03, 0x1b
        /*00ae*/ 	.short	0x00ff


	//----- nvinfo : EIATTR_NUM_BARRIERS
	.align		4
        /*00b0*/ 	.byte	0x02, 0x4c
        /*00b2*/ 	.byte	0x01
	.zero		1


	//----- nvinfo : EIATTR_MERCURY_ISA_VERSION
	.align		4
        /*00b4*/ 	.byte	0x03, 0x5f
        /*00b6*/ 	.short	0x0101


	//----- nvinfo : EIATTR_COOP_GROUP_MASK_REGIDS
	.align		4
        /*00b8*/ 	.byte	0x04, 0x29
        /*00ba*/ 	.short	(.L_370 - .L_369)


	//   ....[0]....
.L_369:
        /*00bc*/ 	.word	0xffffffff


	//   ....[1]....
        /*00c0*/ 	.word	0xffffffff


	//   ....[2]....
        /*00c4*/ 	.word	0xffffffff


	//   ....[3]....
        /*00c8*/ 	.word	0xffffffff


	//   ....[4]....
        /*00cc*/ 	.word	0xffffffff


	//   ....[5]....
        /*00d0*/ 	.word	0xffffffff


	//   ....[6]....
        /*00d4*/ 	.word	0xffffffff


	//   ....[7]....
        /*00d8*/ 	.word	0xffffffff


	//----- nvinfo : EIATTR_COOP_GROUP_INSTR_OFFSETS
	.align		4
.L_370:
        /*00dc*/ 	.byte	0x04, 0x28
        /*00de*/ 	.short	(.L_372 - .L_371)


	//   ....[0]....
.L_371:
        /*00e0*/ 	.word	0x000028a0


	//   ....[1]....
        /*00e4*/ 	.word	0x00002c60


	//   ....[2]....
        /*00e8*/ 	.word	0x00003180


	//   ....[3]....
        /*00ec*/ 	.word	0x00003430


	//   ....[4]....
        /*00f0*/ 	.word	0x00006610


	//   ....[5]....
        /*00f4*/ 	.word	0x00006b70


	//   ....[6]....
        /*00f8*/ 	.word	0x000071a0


	//   ....[7]....
        /*00fc*/ 	.word	0x000075a0


	//----- nvinfo : EIATTR_VRC_CTA_INIT_COUNT
	.align		4
.L_372:
        /*0100*/ 	.byte	0x02, 0x4a
	.zero		1
	.zero		1


	//----- nvinfo : EIATTR_EXIT_INSTR_OFFSETS
	.align		4
        /*0104*/ 	.byte	0x04, 0x1c
        /*0106*/ 	.short	(.L_374 - .L_373)


	//   ....[0]....
.L_373:
        /*0108*/ 	.word	0x000032a0


	//   ....[1]....
        /*010c*/ 	.word	0x000035a0


	//   ....[2]....
        /*0110*/ 	.word	0x000073e0


	//   ....[3]....
        /*0114*/ 	.word	0x00007400


	//   ....[4]....
        /*0118*/ 	.word	0x000077d0


	//   ....[5]....
        /*011c*/ 	.word	0x000077f0


	//----- nvinfo : EIATTR_MAX_THREADS
	.align		4
.L_374:
        /*0120*/ 	.byte	0x04, 0x05
        /*0122*/ 	.short	(.L_376 - .L_375)
.L_375:
        /*0124*/ 	.word	0x00000100
        /*0128*/ 	.word	0x00000001
        /*012c*/ 	.word	0x00000001


	//----- nvinfo : EIATTR_CRS_STACK_SIZE
	.align		4
.L_376:
        /*0130*/ 	.byte	0x04, 0x1e
        /*0132*/ 	.short	(.L_378 - .L_377)
.L_377:
        /*0134*/ 	.word	0x00000000


	//----- nvinfo : EIATTR_CBANK_PARAM_SIZE
	.align		4
.L_378:
        /*0138*/ 	.byte	0x03, 0x19
        /*013a*/ 	.short	0x0050


	//----- nvinfo : EIATTR_PARAM_CBANK
	.align		4
        /*013c*/ 	.byte	0x04, 0x0a
        /*013e*/ 	.short	(.L_380 - .L_379)
	.align		4
.L_379:
        /*0140*/ 	.word	index@(.nv.constant0._ZN3cub18CUB_300001_SM_10006detail10merge_sort26DeviceMergeSortMergeKernelINS2_10policy_hubIN6thrust24THRUST_300001_SM_1000_NS10device_ptrIyEEE9Policy600ES8_NS7_IiEES8_SB_m29MostSignificantBitsComparatoryiEEvbT2_T3_T4_PT6_PT7_T5_PSF_SF_NS1_7vsmem_tE)
        /*0144*/ 	.short	0x0380
        /*0146*/ 	.short	0x0050


	//----- nvinfo : EIATTR_SW_WAR
	.align		4
.L_380:
        /*0148*/ 	.byte	0x04, 0x36
        /*014a*/ 	.short	(.L_382 - .L_381)
.L_381:
        /*014c*/ 	.word	0x00000008
.L_382:


//--------------------- .nv.info._ZN3cub18CUB_300001_SM_10006detail10merge_sort30DeviceMergeSortBlockSortKernelINS2_10policy_hubIN6thrust24THRUST_300001_SM_1000_NS10device_ptrIyEEE9Policy600ES8_NS7_IiEES8_SB_m29MostSignificantBitsComparatoryiEEvbT0_T1_T2_T3_T4_PT6_PT7_T5_NS1_7vsmem_tE --------------------------
	.section	.nv.info._ZN3cub18CUB_300001_SM_10006detail10merge_sort30DeviceMergeSortBlockSortKernelINS2_10policy_hubIN6thrust24THRUST_300001_SM_1000_NS10device_ptrIyEEE9Policy600ES8_NS7_IiEES8_SB_m29MostSignificantBitsComparatoryiEEvbT0_T1_T2_T3_T4_PT6_PT7_T5_NS1_7vsmem_tE,"",@"SHT_CUDA_INFO"
	.sectionflags	@""
	.align	4


	//----- nvinfo : EIATTR_CUDA_API_VERSION
	.align		4
        /*0000*/ 	.byte	0x04, 0x37
        /*0002*/ 	.short	(.L_384 - .L_383)
.L_383:
        /*0004*/ 	.word	0x00000082


	//----- nvinfo : EIATTR_KPARAM_INFO
	.align		4
.L_384:
        /*0008*/ 	.byte	0x04, 0x17
        /*000a*/ 	.short	(.L_386 - .L_385)
.L_385:
        /*000c*/ 	.word	0x00000000
        /*0010*/ 	.short	0x0009
        /*0012*/ 	.short	0x0048
        /*0014*/ 	.byte	0x00, 0xf0, 0x21, 0x00


	//----- nvinfo : EIATTR_KPARAM_INFO
	.align		4
.L_386:
        /*0018*/ 	.byte	0x04, 0x17
        /*001a*/ 	.short	(.L_388 - .L_387)
.L_387:
        /*001c*/ 	.word	0x00000000
        /*0020*/ 	.short	0x0008
        /*0022*/ 	.short	0x0040
        /*0024*/ 	.byte	0x00, 0xf0, 0x11, 0x00


	//----- nvinfo : EIATTR_KPARAM_INFO
	.align		4
.L_388:
        /*0028*/ 	.byte	0x04, 0x17
        /*002a*/ 	.short	(.L_390 - .L_389)
.L_389:
        /*002c*/ 	.word	0x00000000
        /*0030*/ 	.short	0x0007
        /*0032*/ 	.short	0x0038
        /*0034*/ 	.byte	0x00, 0xf5, 0x21, 0x00


	//----- nvinfo : EIATTR_KPARAM_INFO
	.align		4
.L_390:
        /*0038*/ 	.byte	0x04, 0x17
        /*003a*/ 	.short	(.L_392 - .L_391)
.L_391:
        /*003c*/ 	.word	0x00000000
        /*0040*/ 	.short	0x0006
        /*0042*/ 	.short	0x0030
        /*0044*/ 	.byte	0x00, 0xf5, 0x21, 0x00


	//----- nvinfo : EIATTR_KPARAM_INFO
	.align		4
.L_392:
        /*0048*/ 	.byte	0x04, 0x17
        /*004a*/ 	.short	(.L_394 - .L_393)
.L_393:
        /*004c*/ 	.word	0x00000000
        /*0050*/ 	.short	0x0005
        /*0052*/ 	.short	0x0028
        /*0054*/ 	.byte	0x00, 0xf0, 0x21, 0x00


	//----- nvinfo : EIATTR_KPARAM_INFO
	.align		4
.L_394:
        /*0058*/ 	.byte	0x04, 0x17
        /*005a*/ 	.short	(.L_396 - .L_395)
.L_395:
        /*005c*/ 	.word	0x00000000
        /*0060*/ 	.short	0x0004
        /*0062*/ 	.short	0x0020
        /*0064*/ 	.byte	0x00, 0xf0, 0x21, 0x00


	//----- nvinfo : EIATTR_KPARAM_INFO
	.align		4
.L_396:
        /*0068*/ 	.byte	0x04, 0x17
        /*006a*/ 	.short	(.L_398 - .L_397)
.L_397:
        /*006c*/ 	.word	0x00000000
        /*0070*/ 	.short	0x0003
        /*0072*/ 	.short	0x0018
        /*0074*/ 	.byte	0x00, 0xf0, 0x21, 0x00


	//----- nvinfo : EIATTR_KPARAM_INFO
	.align		4
.L_398:
        /*0078*/ 	.byte	0x04, 0x17
        /*007a*/ 	.short	(.L_400 - .L_399)
.L_399:
        /*007c*/ 	.word	0x00000000
        /*0080*/ 	.short	0x0002
        /*0082*/ 	.short	0x0010
        /*0084*/ 	.byte	0x00, 0xf0, 0x21, 0x00


	//----- nvinfo : EIATTR_KPARAM_INFO
	.align		4
.L_400:
        /*0088*/ 	.byte	0x04, 0x17
        /*008a*/ 	.short	(.L_402 - .L_401)
.L_401:
        /*008c*/ 	.word	0x00000000
        /*0090*/ 	.short	0x0001
        /*0092*/ 	.short	0x0008
        /*0094*/ 	.byte	0x00, 0xf0, 0x21, 0x00


	//----- nvinfo : EIATTR_KPARAM_INFO
	.align		4
.L_402:
        /*0098*/ 	.byte	0x04, 0x17
        /*009a*/ 	.short	(.L_404 - .L_403)
.L_403:
        /*009c*/ 	.word	0x00000000
        /*00a0*/ 	.short	0x0000
        /*00a2*/ 	.short	0x0000
        /*00a4*/ 	.byte	0x00, 0xf0, 0x05, 0x00


	//----- nvinfo : EIATTR_SPARSE_MMA_MASK
	.align		4
.L_404:
        /*00a8*/ 	.byte	0x03, 0x50
        /*00aa*/ 	.short	0x0000


	//----- nvinfo : EIATTR_MAXREG_COUNT
	.align		4
        /*00ac*/ 	.byte	0x03, 0x1b
        /*00ae*/ 	.short	0x00ff


	//----- nvinfo : EIATTR_NUM_BARRIERS
	.align		4
        /*00b0*/ 	.byte	0x02, 0x4c
        /*00b2*/ 	.byte	0x01
	.zero		1


	//----- nvinfo : EIATTR_MERCURY_ISA_VERSION
	.align		4
        /*00b4*/ 	.byte	0x03, 0x5f
        /*00b6*/ 	.short	0x0101


	//----- nvinfo : EIATTR_COOP_GROUP_MASK_REGIDS
	.align		4
        /*00b8*/ 	.byte	0x04, 0x29
        /*00ba*/ 	.short	(.L_406 - .L_405)


	//   ....[0]....
.L_405:
        /*00bc*/ 	.word	0xffffffff


	//   ....[1]....
        /*00c0*/ 	.word	0xffffffff


	//   ....[2]....
        /*00c4*/ 	.word	0xffffffff


	//   ....[3]....
        /*00c8*/ 	.word	0xffffffff


	//   ....[4]....
        /*00cc*/ 	.word	0xffffffff


	//   ....[5]....
        /*00d0*/ 	.word	0xffffffff


	//   ....[6]....
        /*00d4*/ 	.word	0xffffffff


	//   ....[7]....
        /*00d8*/ 	.word	0xffffffff


	//   ....[8]....
        /*00dc*/ 	.word	0xffffffff


	//   ....[9]....
        /*00e0*/ 	.word	0xffffffff


	//   ....[10]....
        /*00e4*/ 	.word	0xffffffff


	//   ....[11]....
        /*00e8*/ 	.word	0xffffffff


	//----- nvinfo : EIATTR_COOP_GROUP_INSTR_OFFSETS
	.align		4
.L_406:
        /*00ec*/ 	.byte	0x04, 0x28
        /*00ee*/ 	.short	(.L_408 - .L_407)


	//   ....[0]....
.L_407:
        /*00f0*/ 	.word	0x000005b0


	//   ....[1]....
        /*00f4*/ 	.word	0x00000850


	//   ....[2]....
        /*00f8*/ 	.word	0x000032c0


	//   ....[3]....
        /*00fc*/ 	.word	0x000034f0


	//   ....[4]....
        /*0100*/ 	.word	0x00003790


	//   ....[5]....
        /*0104*/ 	.word	0x000039b0


	//   ....[6]....
        /*0108*/ 	.word	0x000041a0


	//   ....[7]....
        /*010c*/ 	.word	0x00004560


	//   ....[8]....
        /*0110*/ 	.word	0x00007620


	//   ....[9]....
        /*0114*/ 	.word	0x00007920


	//   ....[10]....
        /*0118*/ 	.word	0x00007c50


	//   ....[11]....
        /*011c*/ 	.word	0x00007ef0


	//----- nvinfo : EIATTR_VRC_CTA_INIT_COUNT
	.align		4
.L_408:
        /*0120*/ 	.byte	0x02, 0x4a
	.zero		1
	.zero		1


	//----- nvinfo : EIATTR_EXIT_INSTR_OFFSETS
	.align		4
        /*0124*/ 	.byte	0x04, 0x1c
        /*0126*/ 	.short	(.L_410 - .L_409)


	//   ....[0]....
.L_409:
        /*0128*/ 	.word	0x00003620


	//   ....[1]....
        /*012c*/ 	.word	0x00003ae0


	//   ....[2]....
        /*0130*/ 	.word	0x00007af0


	//   ....[3]....
        /*0134*/ 	.word	0x00007b10


	//   ....[4]....
        /*0138*/ 	.word	0x000080c0


	//   ....[5]....
        /*013c*/ 	.word	0x000080e0


	//----- nvinfo : EIATTR_MAX_THREADS
	.align		4
.L_410:
        /*0140*/ 	.byte	0x04, 0x05
        /*0142*/ 	.short	(.L_412 - .L_411)
.L_411:
        /*0144*/ 	.word	0x00000100
        /*0148*/ 	.word	0x00000001
        /*014c*/ 	.word	0x00000001


	//----- nvinfo : EIATTR_CRS_STACK_SIZE
	.align		4
.L_412:
        /*0150*/ 	.byte	0x04, 0x1e
        /*0152*/ 	.short	(.L_414 - .L_413)
.L_413:
        /*0154*/ 	.word	0x00000000


	//----- nvinfo : EIATTR_CBANK_PARAM_SIZE
	.align		4
.L_414:
        /*0158*/ 	.byte	0x03, 0x19
        /*015a*/ 	.short	0x0050


	//----- nvinfo : EIATTR_PARAM_CBANK
	.align		4
        /*015c*/ 	.byte	0x04, 0x0a
        /*015e*/ 	.short	(.L_416 - .L_415)
	.align		4
.L_415:
        /*0160*/ 	.word	index@(.nv.constant0._ZN3cub18CUB_300001_SM_10006detail10merge_sort30DeviceMergeSortBlockSortKernelINS2_10policy_hubIN6thrust24THRUST_300001_SM_1000_NS10device_ptrIyEEE9Policy600ES8_NS7_IiEES8_SB_m29MostSignificantBitsComparatoryiEEvbT0_T1_T2_T3_T4_PT6_PT7_T5_NS1_7vsmem_tE)
        /*0164*/ 	.short	0x0380
        /*0166*/ 	.short	0x0050


	//----- nvinfo : EIATTR_SW_WAR
	.align		4
.L_416:
        /*0168*/ 	.byte	0x04, 0x36
        /*016a*/ 	.short	(.L_418 - .L_417)
.L_417:
        /*016c*/ 	.word	0x00000008
.L_418:


//--------------------- .nv.info._ZN3cub18CUB_300001_SM_10006detail10merge_sort26DeviceMergeSortMergeKernelINS2_10policy_hubIN6thrust24THRUST_300001_SM_1000_NS10device_ptrIyEEE9Policy600ES8_NS7_IiEES8_SB_j29MostSignificantBitsComparatoryiEEvbT2_T3_T4_PT6_PT7_T5_PSF_SF_NS1_7vsmem_tE --------------------------
	.section	.nv.info._ZN3cub18CUB_300001_SM_10006detail10merge_sort26DeviceMergeSortMergeKernelINS2_10policy_hubIN6thrust24THRUST_300001_SM_1000_NS10device_ptrIyEEE9Policy600ES8_NS7_IiEES8_SB_j29MostSignificantBitsComparatoryiEEvbT2_T3_T4_PT6_PT7_T5_PSF_SF_NS1_7vsmem_tE,"",@"SHT_CUDA_INFO"
	.sectionflags	@""
	.align	4


	//----- nvinfo : EIATTR_CUDA_API_VERSION
	.align		4
        /*0000*/ 	.byte	0x04, 0x37
        /*0002*/ 	.short	(.L_420 - .L_419)
.L_419:
        /*0004*/ 	.word	0x00000082


	//----- nvinfo : EIATTR_KPARAM_INFO
	.align		4
.L_420:
        /*0008*/ 	.byte	0x04, 0x17
        /*000a*/ 	.short	(.L_422 - .L_421)
.L_421:
        /*000c*/ 	.word	0x00000000
        /*0010*/ 	.short	0x0009
        /*0012*/ 	.short	0x0048
        /*0014*/ 	.byte	0x00, 0xf0, 0x21, 0x00


	//----- nvinfo : EIATTR_KPARAM_INFO
	.align		4
.L_422:
        /*0018*/ 	.byte	0x04, 0x17
        /*001a*/ 	.short	(.L_424 - .L_423)
.L_423:
        /*001c*/ 	.word	0x00000000
        /*0020*/ 	.short	0x0008
        /*0022*/ 	.short	0x0040
        /*0024*/ 	.byte	0x00, 0xf0, 0x11, 0x00


	//----- nvinfo : EIATTR_KPARAM_INFO
	.align		4
.L_424:
        /*0028*/ 	.byte	0x04, 0x17
        /*002a*/ 	.short	(.L_426 - .L_425)
.L_425:
        /*002c*/ 	.word	0x00000000
        /*0030*/ 	.short	0x0007
        /*0032*/ 	.short	0x0038
        /*0034*/ 	.byte	0x00, 0xf5, 0x21, 0x00


	//----- nvinfo : EIATTR_KPARAM_INFO
	.align		4
.L_426:
        /*0038*/ 	.byte	0x04, 0x17
        /*003a*/ 	.short	(.L_428 - .L_427)
.L_427:
        /*003c*/ 	.word	0x00000000
        /*0040*/ 	.short	0x0006
        /*0042*/ 	.short	0x0030
        /*0044*/ 	.byte	0x00, 0xf0, 0x11, 0x00


	//----- nvinfo : EIATTR_KPARAM_INFO
	.align		4
.L_428:
        /*0048*/ 	.byte	0x04, 0x17
        /*004a*/ 	.short	(.L_430 - .L_429)
.L_429:
        /*004c*/ 	.word	0x00000000
        /*0050*/ 	.short	0x0005
        /*0052*/ 	.short	0x0028
        /*0054*/ 	.byte	0x00, 0xf5, 0x21, 0x00


	//----- nvinfo : EIATTR_KPARAM_INFO
	.align		4
.L_430:
        /*0058*/ 	.byte	0x04, 0x17
        /*005a*/ 	.short	(.L_432 - .L_431)
.L_431:
        /*005c*/ 	.word	0x00000000
        /*0060*/ 	.short	0x0004
        /*0062*/ 	.short	0x0020
        /*0064*/ 	.byte	0x00, 0xf5, 0x21, 0x00


	//----- nvinfo : EIATTR_KPARAM_INFO
	.align		4
.L_432:
        /*0068*/ 	.byte	0x04, 0x17
        /*006a*/ 	.short	(.L_434 - .L_433)
.L_433:
        /*006c*/ 	.word	0x00000000
        /*0070*/ 	.short	0x0003
        /*0072*/ 	.short	0x0018
        /*0074*/ 	.byte	0x00, 0xf0, 0x11, 0x00


	//----- nvinfo : EIATTR_KPARAM_INFO
	.align		4
.L_434:
        /*0078*/ 	.byte	0x04, 0x17
        /*007a*/ 	.short	(.L_436 - .L_435)
.L_435:
        /*007c*/ 	.word	0x00000000
        /*0080*/ 	.short	0x0002
        /*0082*/ 	.short	0x0010
        /*0084*/ 	.byte	0x00, 0xf0, 0x21, 0x00


	//----- nvinfo : EIATTR_KPARAM_INFO
	.align		4
.L_436:
        /*0088*/ 	.byte	0x04, 0x17
        /*008a*/ 	.short	(.L_438 - .L_437)
.L_437:
        /*008c*/ 	.word	0x00000000
        /*0090*/ 	.short	0x0001
        /*0092*/ 	.short	0x0008
        /*0094*/ 	.byte	0x00, 0xf0, 0x21, 0x00


	//----- nvinfo : EIATTR_KPARAM_INFO
	.align		4
.L_438:
        /*0098*/ 	.byte	0x04, 0x17
        /*009a*/ 	.short	(.L_440 - .L_439)
.L_439:
        /*009c*/ 	.word	0x00000000
        /*00a0*/ 	.short	0x0000
        /*00a2*/ 	.short	0x0000
        /*00a4*/ 	.byte	0x00, 0xf0, 0x05, 0x00


	//----- nvinfo : EIATTR_SPARSE_MMA_MASK
	.align		4
.L_440:
        /*00a8*/ 	.byte	0x03, 0x50
        /*00aa*/ 	.short	0x0000


	//----- nvinfo : EIATTR_MAXREG_COUNT
	.align		4
        /*00ac*/ 	.byte	0x03, 0x1b
        /*00ae*/ 	.short	0x00ff


	//----- nvinfo : EIATTR_NUM_BARRIERS
	.align		4
        /*00b0*/ 	.byte	0x02, 0x4c
        /*00b2*/ 	.byte	0x01
	.zero		1


	//----- nvinfo : EIATTR_MERCURY_ISA_VERSION
	.align		4
        /*00b4*/ 	.byte	0x03, 0x5f
        /*00b6*/ 	.short	0x0101


	//----- nvinfo : EIATTR_COOP_GROUP_MASK_REGIDS
	.align		4
        /*00b8*/ 	.byte	0x04, 0x29
        /*00ba*/ 	.short	(.L_442 - .L_441)


	//   ....[0]....
.L_441:
        /*00bc*/ 	.word	0xffffffff


	//   ....[1]....
        /*00c0*/ 	.word	0xffffffff


	//   ....[2]....
        /*00c4*/ 	.word	0xffffffff


	//   ....[3]....
        /*00c8*/ 	.word	0xffffffff


	//   ....[4]....
        /*00cc*/ 	.word	0xffffffff


	//   ....[5]....
        /*00d0*/ 	.word	0xffffffff


	//   ....[6]....
        /*00d4*/ 	.word	0xffffffff


	//   ....[7]....
        /*00d8*/ 	.word	0xffffffff


	//----- nvinfo : EIATTR_COOP_GROUP_INSTR_OFFSETS
	.align		4
.L_442:
        /*00dc*/ 	.byte	0x04, 0x28
        /*00de*/ 	.short	(.L_444 - .L_443)


	//   ....[0]....
.L_443:
        /*00e0*/ 	.word	0x00002750


	//   ....[1]....
        /*00e4*/ 	.word	0x00002b30


	//   ....[2]....
        /*00e8*/ 	.word	0x00003040


	//   ....[3]....
        /*00ec*/ 	.word	0x000032f0


	//   ....[4]....
        /*00f0*/ 	.word	0x000061d0


	//   ....[5]....
        /*00f4*/ 	.word	0x00006710


	//   ....[6]....
        /*00f8*/ 	.word	0x00006d30


	//   ....[7]....
        /*00fc*/ 	.word	0x00007130


	//----- nvinfo : EIATTR_VRC_CTA_INIT_COUNT
	.align		4
.L_444:
        /*0100*/ 	.byte	0x02, 0x4a
	.zero		1
	.zero		1


	//----- nvinfo : EIATTR_EXIT_INSTR_OFFSETS
	.align		4
        /*0104*/ 	.byte	0x04, 0x1c
        /*0106*/ 	.short	(.L_446 - .L_445)


	//   ....[0]....
.L_445:
        /*0108*/ 	.word	0x00003160


	//   ....[1]....
        /*010c*/ 	.word	0x00003450


	//   ....[2]....
        /*0110*/ 	.word	0x00006f90


	//   ....[3]....
        /*0114*/ 	.word	0x00006fb0


	//   ....[4]....
        /*0118*/ 	.word	0x00007360


	//   ....[5]....
        /*011c*/ 	.word	0x00007380


	//----- nvinfo : EIATTR_MAX_THREADS
	.align		4
.L_446:
        /*0120*/ 	.byte	0x04, 0x05
        /*0122*/ 	.short	(.L_448 - .L_447)
.L_447:
        /*0124*/ 	.word	0x00000100
        /*0128*/ 	.word	0x00000001
        /*012c*/ 	.word	0x00000001


	//----- nvinfo : EIATTR_CRS_STACK_SIZE
	.align		4
.L_448:
        /*0130*/ 	.byte	0x04, 0x1e
        /*0132*/ 	.short	(.L_450 - .L_449)
.L_449:
        /*0134*/ 	.word	0x00000000


	//----- nvinfo : EIATTR_CBANK_PARAM_SIZE
	.align		4
.L_450:
        /*0138*/ 	.byte	0x03, 0x19
        /*013a*/ 	.short	0x0050


	//----- nvinfo : EIATTR_PARAM_CBANK
	.align		4
        /*013c*/ 	.byte	0x04, 0x0a
        /*013e*/ 	.short	(.L_452 - .L_451)
	.align		4
.L_451:
        /*0140*/ 	.word	index@(.nv.constant0._ZN3cub18CUB_300001_SM_10006detail10merge_sort26DeviceMergeSortMergeKernelINS2_10policy_hubIN6thrust24THRUST_300001_SM_1000_NS10device_ptrIyEEE9Policy600ES8_NS7_IiEES8_SB_j29MostSignificantBitsComparatoryiEEvbT2_T3_T4_PT6_PT7_T5_PSF_SF_NS1_7vsmem_tE)
        /*0144*/ 	.short	0x0380
        /*0146*/ 	.short	0x0050


	//----- nvinfo : EIATTR_SW_WAR
	.align		4
.L_452:
        /*0148*/ 	.byte	0x04, 0x36
        /*014a*/ 	.short	(.L_454 - .L_453)
.L_453:
        /*014c*/ 	.word	0x00000008
.L_454:


//--------------------- .nv.info._ZN3cub18CUB_300001_SM_10006detail10merge_sort30DeviceMergeSortBlockSortKernelINS2_10policy_hubIN6thrust24THRUST_300001_SM_1000_NS10device_ptrIyEEE9Policy600ES8_NS7_IiEES8_SB_j29MostSignificantBitsComparatoryiEEvbT0_T1_T2_T3_T4_PT6_PT7_T5_NS1_7vsmem_tE --------------------------
	.section	.nv.info._ZN3cub18CUB_300001_SM_10006detail10merge_sort30DeviceMergeSortBlockSortKernelINS2_10policy_hubIN6thrust24THRUST_300001_SM_1000_NS10device_ptrIyEEE9Policy600ES8_NS7_IiEES8_SB_j29MostSignificantBitsComparatoryiEEvbT0_T1_T2_T3_T4_PT6_PT7_T5_NS1_7vsmem_tE,"",@"SHT_CUDA_INFO"
	.sectionflags	@""
	.align	4


	//----- nvinfo : EIATTR_CUDA_API_VERSION
	.align		4
        /*0000*/ 	.byte	0x04, 0x37
        /*0002*/ 	.short	(.L_456 - .L_455)
.L_455:
        /*0004*/ 	.word	0x00000082


	//----- nvinfo : EIATTR_KPARAM_INFO
	.align		4
.L_456:
        /*0008*/ 	.byte	0x04, 0x17
        /*000a*/ 	.short	(.L_458 - .L_457)
.L_457:
        /*000c*/ 	.word	0x00000000
        /*0010*/ 	.short	0x0009
        /*0012*/ 	.short	0x0048
        /*0014*/ 	.byte	0x00, 0xf0, 0x21, 0x00


	//----- nvinfo : EIATTR_KPARAM_INFO
	.align		4
.L_458:
        /*0018*/ 	.byte	0x04, 0x17
        /*001a*/ 	.short	(.L_460 - .L_459)
.L_459:
        /*001c*/ 	.word	0x00000000
        /*0020*/ 	.short	0x0008
        /*0022*/ 	.short	0x0040
        /*0024*/ 	.byte	0x00, 0xf0, 0x11, 0x00


	//----- nvinfo : EIATTR_KPARAM_INFO
	.align		4
.L_460:
        /*0028*/ 	.byte	0x04, 0x17
        /*002a*/ 	.short	(.L_462 - .L_461)
.L_461:
        /*002c*/ 	.word	0x00000000
        /*0030*/ 	.short	0x0007
        /*0032*/ 	.short	0x0038
        /*0034*/ 	.byte	0x00, 0xf5, 0x21, 0x00


	//----- nvinfo : EIATTR_KPARAM_INFO
	.align		4
.L_462:
        /*0038*/ 	.byte	0x04, 0x17
        /*003a*/ 	.short	(.L_464 - .L_463)
.L_463:
        /*003c*/ 	.word	0x00000000
        /*0040*/ 	.short	0x0006
        /*0042*/ 	.short	0x0030
        /*0044*/ 	.byte	0x00, 0xf5, 0x21, 0x00


	//----- nvinfo : EIATTR_KPARAM_INFO
	.align		4
.L_464:
        /*0048*/ 	.byte	0x04, 0x17
        /*004a*/ 	.short	(.L_466 - .L_465)
.L_465:
        /*004c*/ 	.word	0x00000000
        /*0050*/ 	.short	0x0005
        /*0052*/ 	.short	0x0028
        /*0054*/ 	.byte	0x00, 0xf0, 0x11, 0x00


	//----- nvinfo : EIATTR_KPARAM_INFO
	.align		4
.L_466:
        /*0058*/ 	.byte	0x04, 0x17
        /*005a*/ 	.short	(.L_468 - .L_467)
.L_467:
        /*005c*/ 	.word	0x00000000
        /*0060*/ 	.short	0x0004
        /*0062*/ 	.short	0x0020
        /*0064*/ 	.byte	0x00, 0xf0, 0x21, 0x00


	//----- nvinfo : EIATTR_KPARAM_INFO
	.align		4
.L_468:
        /*0068*/ 	.byte	0x04, 0x17
        /*006a*/ 	.short	(.L_470 - .L_469)
.L_469:
        /*006c*/ 	.word	0x00000000
        /*0070*/ 	.short	0x0003
        /*0072*/ 	.short	0x0018
        /*0074*/ 	.byte	0x00, 0xf0, 0x21, 0x00


	//----- nvinfo : EIATTR_KPARAM_INFO
	.align		4
.L_470:
        /*0078*/ 	.byte	0x04, 0x17
        /*007a*/ 	.short	(.L_472 - .L_471)
.L_471:
        /*007c*/ 	.word	0x00000000
        /*0080*/ 	.short	0x0002
        /*0082*/ 	.short	0x0010
        /*0084*/ 	.byte	0x00, 0xf0, 0x21, 0x00


	//----- nvinfo : EIATTR_KPARAM_INFO
	.align		4
.L_472:
        /*0088*/ 	.byte	0x04, 0x17
        /*008a*/ 	.short	(.L_474 - .L_473)
.L_473:
        /*008c*/ 	.word	0x00000000
        /*0090*/ 	.short	0x0001
        /*0092*/ 	.short	0x0008
        /*0094*/ 	.byte	0x00, 0xf0, 0x21, 0x00


	//----- nvinfo : EIATTR_KPARAM_INFO
	.align		4
.L_474:
        /*0098*/ 	.byte	0x04, 0x17
        /*009a*/ 	.short	(.L_476 - .L_475)
.L_475:
        /*009c*/ 	.word	0x00000000
        /*00a0*/ 	.short	0x0000
        /*00a2*/ 	.short	0x0000
        /*00a4*/ 	.byte	0x00, 0xf0, 0x05, 0x00


	//----- nvinfo : EIATTR_SPARSE_MMA_MASK
	.align		4
.L_476:
        /*00a8*/ 	.byte	0x03, 0x50
        /*00aa*/ 	.short	0x0000


	//----- nvinfo : EIATTR_MAXREG_COUNT
	.align		4
        /*00ac*/ 	.byte	0x03, 0x1b
        /*00ae*/ 	.short	0x00ff


	//----- nvinfo : EIATTR_NUM_BARRIERS
	.align		4
        /*00b0*/ 	.byte	0x02, 0x4c
        /*00b2*/ 	.byte	0x01
	.zero		1


	//----- nvinfo : EIATTR_MERCURY_ISA_VERSION
	.align		4
        /*00b4*/ 	.byte	0x03, 0x5f
        /*00b6*/ 	.short	0x0101


	//----- nvinfo : EIATTR_COOP_GROUP_MASK_REGIDS
	.align		4
        /*00b8*/ 	.byte	0x04, 0x29
        /*00ba*/ 	.short	(.L_478 - .L_477)


	//   ....[0]....
.L_477:
        /*00bc*/ 	.word	0xffffffff


	//   ....[1]....
        /*00c0*/ 	.word	0xffffffff


	//   ....[2]....
        /*00c4*/ 	.word	0xffffffff


	//   ....[3]....
        /*00c8*/ 	.word	0xffffffff


	//   ....[4]....
        /*00cc*/ 	.word	0xffffffff


	//   ....[5]....
        /*00d0*/ 	.word	0xffffffff


	//   ....[6]....
        /*00d4*/ 	.word	0xffffffff


	//   ....[7]....
        /*00d8*/ 	.word	0xffffffff


	//   ....[8]....
        /*00dc*/ 	.word	0xffffffff


	//   ....[9]....
        /*00e0*/ 	.word	0xffffffff


	//   ....[10]....
        /*00e4*/ 	.word	0xffffffff


	//   ....[11]....
        /*00e8*/ 	.word	0xffffffff


	//----- nvinfo : EIATTR_COOP_GROUP_INSTR_OFFSETS
	.align		4
.L_478:
        /*00ec*/ 	.byte	0x04, 0x28
        /*00ee*/ 	.short	(.L_480 - .L_479)


	//   ....[0]....
.L_479:
        /*00f0*/ 	.word	0x00000590


	//   ....[1]....
        /*00f4*/ 	.word	0x00000830


	//   ....[2]....
        /*00f8*/ 	.word	0x000032a0


	//   ....[3]....
        /*00fc*/ 	.word	0x000034d0


	//   ....[4]....
        /*0100*/ 	.word	0x00003760


	//   ....[5]....
        /*0104*/ 	.word	0x00003980


	//   ....[6]....
        /*0108*/ 	.word	0x00004180


	//   ....[7]....
        /*010c*/ 	.word	0x00004540


	//   ....[8]....
        /*0110*/ 	.word	0x000075f0


	//   ....[9]....
        /*0114*/ 	.word	0x000078e0


	//   ....[10]....
        /*0118*/ 	.word	0x00007bf0


	//   ....[11]....
        /*011c*/ 	.word	0x00007eb0


	//----- nvinfo : EIATTR_VRC_CTA_INIT_COUNT
	.align		4
.L_480:
        /*0120*/ 	.byte	0x02, 0x4a
	.zero		1
	.zero		1


	//----- nvinfo : EIATTR_EXIT_INSTR_OFFSETS
	.align		4
        /*0124*/ 	.byte	0x04, 0x1c
        /*0126*/ 	.short	(.L_482 - .L_481)


	//   ....[0]....
.L_481:
        /*0128*/ 	.word	0x00003600


	//   ....[1]....
        /*012c*/ 	.word	0x00003ab0


	//   ....[2]....
        /*0130*/ 	.word	0x00007ab0


	//   ....[3]....
        /*0134*/ 	.word	0x00007ad0


	//   ....[4]....
        /*0138*/ 	.word	0x00008080


	//   ....[5]....
        /*013c*/ 	.word	0x000080a0


	//----- nvinfo : EIATTR_MAX_THREADS
	.align		4
.L_482:
        /*0140*/ 	.byte	0x04, 0x05
        /*0142*/ 	.short	(.L_484 - .L_483)
.L_483:
        /*0144*/ 	.word	0x00000100
        /*0148*/ 	.word	0x00000001
        /*014c*/ 	.word	0x00000001


	//----- nvinfo : EIATTR_CRS_STACK_SIZE
	.align		4
.L_484:
        /*0150*/ 	.byte	0x04, 0x1e
        /*0152*/ 	.short	(.L_486 - .L_485)
.L_485:
        /*0154*/ 	.word	0x00000000


	//----- nvinfo : EIATTR_CBANK_PARAM_SIZE
	.align		4
.L_486:
        /*0158*/ 	.byte	0x03, 0x19
        /*015a*/ 	.short	0x0050


	//----- nvinfo : EIATTR_PARAM_CBANK
	.align		4
        /*015c*/ 	.byte	0x04, 0x0a
        /*015e*/ 	.short	(.L_488 - .L_487)
	.align		4
.L_487:
        /*0160*/ 	.word	index@(.nv.constant0._ZN3cub18CUB_300001_SM_10006detail10merge_sort30DeviceMergeSortBlockSortKernelINS2_10policy_hubIN6thrust24THRUST_300001_SM_1000_NS10device_ptrIyEEE9Policy600ES8_NS7_IiEES8_SB_j29MostSignificantBitsComparatoryiEEvbT0_T1_T2_T3_T4_PT6_PT7_T5_NS1_7vsmem_tE)
        /*0164*/ 	.short	0x0380
        /*0166*/ 	.short	0x0050


	//----- nvinfo : EIATTR_SW_WAR
	.align		4
.L_488:
        /*0168*/ 	.byte	0x04, 0x36
        /*016a*/ 	.short	(.L_490 - .L_489)
.L_489:
        /*016c*/ 	.word	0x00000008
.L_490:


//--------------------- .nv.info._ZN3cub18CUB_300001_SM_10006detail10merge_sort26DeviceMergeSortMergeKernelINS2_10policy_hubIN6thrust24THRUST_300001_SM_1000_NS10device_ptrIyEEE9Policy600ES8_PNS0_8NullTypeES8_SC_m29MostSignificantBitsComparatorySB_EEvbT2_T3_T4_PT6_PT7_T5_PSG_SG_NS1_7vsmem_tE --------------------------
	.section	.nv.info._ZN3cub18CUB_300001_SM_10006detail10merge_sort26DeviceMergeSortMergeKernelINS2_10policy_hubIN6thrust24THRUST_300001_SM_1000_NS10device_ptrIyEEE9Policy600ES8_PNS0_8NullTypeES8_SC_m29MostSignificantBitsComparatorySB_EEvbT2_T3_T4_PT6_PT7_T5_PSG_SG_NS1_7vsmem_tE,"",@"SHT_CUDA_INFO"
	.sectionflags	@""
	.align	4


	//----- nvinfo : EIATTR_CUDA_API_VERSION
	.align		4
        /*0000*/ 	.byte	0x04, 0x37
        /*0002*/ 	.short	(.L_492 - .L_491)
.L_491:
        /*0004*/ 	.word	0x00000082


	//----- nvinfo : EIATTR_KPARAM_INFO
	.align		4
.L_492:
        /*0008*/ 	.byte	0x04, 0x17
        /*000a*/ 	.short	(.L_494 - .L_493)
.L_493:
        /*000c*/ 	.word	0x00000000
        /*0010*/ 	.short	0x0009
        /*0012*/ 	.short	0x0048
        /*0014*/ 	.byte	0x00, 0xf0, 0x21, 0x00


	//----- nvinfo : EIATTR_KPARAM_INFO
	.align		4
.L_494:
        /*0018*/ 	.byte	0x04, 0x17
        /*001a*/ 	.short	(.L_496 - .L_495)
.L_495:
        /*001c*/ 	.word	0x00000000
        /*0020*/ 	.short	0x0008
        /*0022*/ 	.short	0x0040
        /*0024*/ 	.byte	0x00, 0xf0, 0x21, 0x00


	//----- nvinfo : EIATTR_KPARAM_INFO
	.align		4
.L_496:
        /*0028*/ 	.byte	0x04, 0x17
        /*002a*/ 	.short	(.L_498 - .L_497)
.L_497:
        /*002c*/ 	.word	0x00000000
        /*0030*/ 	.short	0x0007
        /*0032*/ 	.short	0x0038
        /*0034*/ 	.byte	0x00, 0xf5, 0x21, 0x00


	//----- nvinfo : EIATTR_KPARAM_INFO
	.align		4
.L_498:
        /*0038*/ 	.byte	0x04, 0x17
        /*003a*/ 	.short	(.L_500 - .L_499)
.L_499:
        /*003c*/ 	.word	0x00000000
        /*0040*/ 	.short	0x0006
        /*0042*/ 	.short	0x0030
        /*0044*/ 	.byte	0x00, 0xf0, 0x11, 0x00


	//----- nvinfo : EIATTR_KPARAM_INFO
	.align		4
.L_500:
        /*0048*/ 	.byte	0x04, 0x17
        /*004a*/ 	.short	(.L_502 - .L_501)
.L_501:
        /*004c*/ 	.word	0x00000000
        /*0050*/ 	.short	0x0005
        /*0052*/ 	.short	0x0028
        /*0054*/ 	.byte	0x00, 0xf5, 0x21, 0x00


	//----- nvinfo : EIATTR_KPARAM_INFO
	.align		4
.L_502:
        /*0058*/ 	.byte	0x04, 0x17
        /*005a*/ 	.short	(.L_504 - .L_503)
.L_503:
        /*005c*/ 	.word	0x00000000
        /*0060*/ 	.short	0x0004
        /*0062*/ 	.short	0x0020
        /*0064*/ 	.byte	0x00, 0xf5, 0x21, 0x00


	//----- nvinfo : EIATTR_KPARAM_INFO
	.align		4
.L_504:
        /*0068*/ 	.byte	0x04, 0x17
        /*006a*/ 	.short	(.L_506 - .L_505)
.L_505:
        /*006c*/ 	.word	0x00000000
        /*0070*/ 	.short	0x0003
        /*0072*/ 	.short	0x0018
        /*0074*/ 	.byte	0x00, 0xf0, 0x21, 0x00


	//----- nvinfo : EIATTR_KPARAM_INFO
	.align		4
.L_506:
        /*0078*/ 	.byte	0x04, 0x17
        /*007a*/ 	.short	(.L_508 - .L_507)
.L_507:
        /*007c*/ 	.word	0x00000000
        /*0080*/ 	.short	0x0002
        /*0082*/ 	.short	0x0010
        /*0084*/ 	.byte	0x00, 0xf5, 0x21, 0x00


	//----- nvinfo : EIATTR_KPARAM_INFO
	.align		4
.L_508:
        /*0088*/ 	.byte	0x04, 0x17
        /*008a*/ 	.short	(.L_510 - .L_509)
.L_509:
        /*008c*/ 	.word	0x00000000
        /*0090*/ 	.short	0x0001
        /*0092*/ 	.short	0x0008
        /*0094*/ 	.byte	0x00, 0xf0, 0x21, 0x00


	//----- nvinfo : EIATTR_KPARAM_INFO
	.align		4
.L_510:
        /*0098*/ 	.byte	0x04, 0x17
        /*009a*/ 	.short	(.L_512 - .L_511)
.L_511:
        /*009c*/ 	.word	0x00000000
        /*00a0*/ 	.short	0x0000
        /*00a2*/ 	.short	0x0000
        /*00a4*/ 	.byte	0x00, 0xf0, 0x05, 0x00


	//----- nvinfo : EIATTR_SPARSE_MMA_MASK
	.align		4
.L_512:
        /*00a8*/ 	.byte	0x03, 0x50
        /*00aa*/ 	.short	0x0000


	//----- nvinfo : EIATTR_MAXREG_COUNT
	.align		4
        /*00ac*/ 	.byte	0x03, 0x1b
        /*00ae*/ 	.short	0x00ff


	//----- nvinfo : EIATTR_NUM_BARRIERS
	.align		4
        /*00b0*/ 	.byte	0x02, 0x4c
        /*00b2*/ 	.byte	0x01
	.zero		1


	//----- nvinfo : EIATTR_MERCURY_ISA_VERSION
	.align		4
        /*00b4*/ 	.byte	0x03, 0x5f
        /*00b6*/ 	.short	0x0101


	//----- nvinfo : EIATTR_COOP_GROUP_MASK_REGIDS
	.align		4
        /*00b8*/ 	.byte	0x04, 0x29
        /*00ba*/ 	.short	(.L_514 - .L_513)


	//   ....[0]....
.L_513:
        /*00bc*/ 	.word	0xffffffff


	//   ....[1]....
        /*00c0*/ 	.word	0xffffffff


	//   ....[2]....
        /*00c4*/ 	.word	0xffffffff


	//   ....[3]....
        /*00c8*/ 	.word	0xffffffff


	//----- nvinfo : EIATTR_COOP_GROUP_INSTR_OFFSETS
	.align		4
.L_514:
        /*00cc*/ 	.byte	0x04, 0x28
        /*00ce*/ 	.short	(.L_516 - .L_515)


	//   ....[0]....
.L_515:
        /*00d0*/ 	.word	0x00002100


	//   ....[1]....
        /*00d4*/ 	.word	0x000024a0


	//   ....[2]....
        /*00d8*/ 	.word	0x00004a30


	//   ....[3]....
        /*00dc*/ 	.word	0x00004f80


	//----- nvinfo : EIATTR_VRC_CTA_INIT_COUNT
	.align		4
.L_516:
        /*00e0*/ 	.byte	0x02, 0x4a
	.zero		1
	.zero		1


	//----- nvinfo : EIATTR_EXIT_INSTR_OFFSETS
	.align		4
        /*00e4*/ 	.byte	0x04, 0x1c
        /*00e6*/ 	.short	(.L_518 - .L_517)


	//   ....[0]....
.L_517:
        /*00e8*/ 	.word	0x000022b0


	//   ....[1]....
        /*00ec*/ 	.word	0x000026b0


	//   ....[2]....
        /*00f0*/ 	.word	0x00004d10


	//   ....[3]....
        /*00f4*/ 	.word	0x00004d30


	//   ....[4]....
        /*00f8*/ 	.word	0x00005270


	//   ....[5]....
        /*00fc*/ 	.word	0x00005290


	//----- nvinfo : EIATTR_MAX_THREADS
	.align		4
.L_518:
        /*0100*/ 	.byte	0x04, 0x05
        /*0102*/ 	.short	(.L_520 - .L_519)
.L_519:
        /*0104*/ 	.word	0x00000100
        /*0108*/ 	.word	0x00000001
        /*010c*/ 	.word	0x00000001


	//----- nvinfo : EIATTR_CRS_STACK_SIZE
	.align		4
.L_520:
        /*0110*/ 	.byte	0x04, 0x1e
        /*0112*/ 	.short	(.L_522 - .L_521)
.L_521:
        /*0114*/ 	.word	0x00000000


	//----- nvinfo : EIATTR_CBANK_PARAM_SIZE
	.align		4
.L_522:
        /*0118*/ 	.byte	0x03, 0x19
        /*011a*/ 	.short	0x0050


	//----- nvinfo : EIATTR_PARAM_CBANK
	.align		4
        /*011c*/ 	.byte	0x04, 0x0a
        /*011e*/ 	.short	(.L_524 - .L_523)
	.align		4
.L_523:
        /*0120*/ 	.word	index@(.nv.constant0._ZN3cub18CUB_300001_SM_10006detail10merge_sort26DeviceMergeSortMergeKernelINS2_10policy_hubIN6thrust24THRUST_300001_SM_1000_NS10device_ptrIyEEE9Policy600ES8_PNS0_8NullTypeES8_SC_m29MostSignificantBitsComparatorySB_EEvbT2_T3_T4_PT6_PT7_T5_PSG_SG_NS1_7vsmem_tE)
        /*0124*/ 	.short	0x0380
        /*0126*/ 	.short	0x0050


	//----- nvinfo : EIATTR_SW_WAR
	.align		4
.L_524:
        /*0128*/ 	.byte	0x04, 0x36
        /*012a*/ 	.short	(.L_526 - .L_525)
.L_525:
        /*012c*/ 	.word	0x00000008
.L_526:


//--------------------- .nv.info._ZN3cub18CUB_300001_SM_10006detail10merge_sort30DeviceMergeSortPartitionKernelIN6thrust24THRUST_300001_SM_1000_NS10device_ptrIyEEm29MostSignificantBitsComparatoryEEvbT_PT2_T0_SC_PSC_T1_SC_i --------------------------
	.section	.nv.info._ZN3cub18CUB_300001_SM_10006detail10merge_sort30DeviceMergeSortPartitionKernelIN6thrust24THRUST_300001_SM_1000_NS10device_ptrIyEEm29MostSignificantBitsComparatoryEEvbT_PT2_T0_SC_PSC_T1_SC_i,"",@"SHT_CUDA_INFO"
	.sectionflags	@""
	.align	4


	//----- nvinfo : EIATTR_CUDA_API_VERSION
	.align		4
        /*0000*/ 	.byte	0x04, 0x37
        /*0002*/ 	.short	(.L_528 - .L_527)
.L_527:
        /*0004*/ 	.word	0x00000082


	//----- nvinfo : EIATTR_KPARAM_INFO
	.align		4
.L_528:
        /*0008*/ 	.byte	0x04, 0x17
        /*000a*/ 	.short	(.L_530 - .L_529)
.L_529:
        /*000c*/ 	.word	0x00000000
        /*0010*/ 	.short	0x0008
        /*0012*/ 	.short	0x0040
        /*0014*/ 	.byte	0x00, 0xf0, 0x11, 0x00


	//----- nvinfo : EIATTR_KPARAM_INFO
	.align		4
.L_530:
        /*0018*/ 	.byte	0x04, 0x17
        /*001a*/ 	.short	(.L_532 - .L_531)
.L_531:
        /*001c*/ 	.word	0x00000000
        /*0020*/ 	.short	0x0007
        /*0022*/ 	.short	0x0038
        /*0024*/ 	.byte	0x00, 0xf0, 0x21, 0x00


	//----- nvinfo : EIATTR_KPARAM_INFO
	.align		4
.L_532:
        /*0028*/ 	.byte	0x04, 0x17
        /*002a*/ 	.short	(.L_534 - .L_533)
.L_533:
        /*002c*/ 	.word	0x00000000
        /*0030*/ 	.short	0x0006
        /*0032*/ 	.short	0x0030
        /*0034*/ 	.byte	0x00, 0xf0, 0x11, 0x00


	//----- nvinfo : EIATTR_KPARAM_INFO
	.align		4
.L_534:
        /*0038*/ 	.byte	0x04, 0x17
        /*003a*/ 	.short	(.L_536 - .L_535)
.L_535:
        /*003c*/ 	.word	0x00000000
        /*0040*/ 	.short	0x0005
        /*0042*/ 	.short	0x0028
        /*0044*/ 	.byte	0x00, 0xf5, 0x21, 0x00


	//----- nvinfo : EIATTR_KPARAM_INFO
	.align		4
.L_536:
        /*0048*/ 	.byte	0x04, 0x17
        /*004a*/ 	.short	(.L_538 - .L_537)
.L_537:
        /*004c*/ 	.word	0x00000000
        /*0050*/ 	.short	0x0004
        /*0052*/ 	.short	0x0020
        /*0054*/ 	.byte	0x00, 0xf0, 0x21, 0x00


	//----- nvinfo : EIATTR_KPARAM_INFO
	.align		4
.L_538:
        /*0058*/ 	.byte	0x04, 0x17
        /*005a*/ 	.short	(.L_540 - .L_539)
.L_539:
        /*005c*/ 	.word	0x00000000
        /*0060*/ 	.short	0x0003
        /*0062*/ 	.short	0x0018
        /*0064*/ 	.byte	0x00, 0xf0, 0x21, 0x00


	//----- nvinfo : EIATTR_KPARAM_INFO
	.align		4
.L_540:
        /*0068*/ 	.byte	0x04, 0x17
        /*006a*/ 	.short	(.L_542 - .L_541)
.L_541:
        /*006c*/ 	.word	0x00000000
        /*0070*/ 	.short	0x0002
        /*0072*/ 	.short	0x0010
        /*0074*/ 	.byte	0x00, 0xf5, 0x21, 0x00


	//----- nvinfo : EIATTR_KPARAM_INFO
	.align		4
.L_542:
        /*0078*/ 	.byte	0x04, 0x17
        /*007a*/ 	.short	(.L_544 - .L_543)
.L_543:
        /*007c*/ 	.word	0x00000000
        /*0080*/ 	.short	0x0001
        /*0082*/ 	.short	0x0008
        /*0084*/ 	.byte	0x00, 0xf0, 0x21, 0x00


	//----- nvinfo : EIATTR_KPARAM_INFO
	.align		4
.L_544:
        /*0088*/ 	.byte	0x04, 0x17
        /*008a*/ 	.short	(.L_546 - .L_545)
.L_545:
        /*008c*/ 	.word	0x00000000
        /*0090*/ 	.short	0x0000
        /*0092*/ 	.short	0x0000
        /*0094*/ 	.byte	0x00, 0xf0, 0x05, 0x00


	//----- nvinfo : EIATTR_SPARSE_MMA_MASK
	.align		4
.L_546:
        /*0098*/ 	.byte	0x03, 0x50
        /*009a*/ 	.short	0x0000


	//----- nvinfo : EIATTR_MAXREG_COUNT
	.align		4
        /*009c*/ 	.byte	0x03, 0x1b
        /*009e*/ 	.short	0x00ff


	//----- nvinfo : EIATTR_MERCURY_ISA_VERSION
	.align		4
        /*00a0*/ 	.byte	0x03, 0x5f
        /*00a2*/ 	.short	0x0101


	//----- nvinfo : EIATTR_VRC_CTA_INIT_COUNT
	.align		4
        /*00a4*/ 	.byte	0x02, 0x4a
	.zero		1
	.zero		1


	//----- nvinfo : EIATTR_EXIT_INSTR_OFFSETS
	.align		4
        /*00a8*/ 	.byte	0x04, 0x1c
        /*00aa*/ 	.short	(.L_548 - .L_547)


	//   ....[0]....
.L_547:
        /*00ac*/ 	.word	0x00000080


	//   ....[1]....
        /*00b0*/ 	.word	0x000003d0


	//   ....[2]....
        /*00b4*/ 	.word	0x00000d20


	//----- nvinfo : EIATTR_CRS_STACK_SIZE
	.align		4
.L_548:
        /*00b8*/ 	.byte	0x04, 0x1e
        /*00ba*/ 	.short	(.L_550 - .L_549)
.L_549:
        /*00bc*/ 	.word	0x00000000


	//----- nvinfo : EIATTR_CBANK_PARAM_SIZE
	.align		4
.L_550:
        /*00c0*/ 	.byte	0x03, 0x19
        /*00c2*/ 	.short	0x0044


	//----- nvinfo : EIATTR_PARAM_CBANK
	.align		4
        /*00c4*/ 	.byte	0x04, 0x0a
        /*00c6*/ 	.short	(.L_552 - .L_551)
	.align		4
.L_551:
        /*00c8*/ 	.word	index@(.nv.constant0._ZN3cub18CUB_300001_SM_10006detail10merge_sort30DeviceMergeSortPartitionKernelIN6thrust24THRUST_300001_SM_1000_NS10device_ptrIyEEm29MostSignificantBitsComparatoryEEvbT_PT2_T0_SC_PSC_T1_SC_i)
        /*00cc*/ 	.short	0x0380
        /*00ce*/ 	.short	0x0044


	//----- nvinfo : EIATTR_SW_WAR
	.align		4
.L_552:
        /*00d0*/ 	.byte	0x04, 0x36
        /*00d2*/ 	.short	(.L_554 - .L_553)
.L_553:
        /*00d4*/ 	.word	0x00000008
.L_554:


//--------------------- .nv.info._ZN3cub18CUB_300001_SM_10006detail10merge_sort30DeviceMergeSortBlockSortKernelINS2_10policy_hubIN6thrust24THRUST_300001_SM_1000_NS10device_ptrIyEEE9Policy600ES8_PNS0_8NullTypeES8_SC_m29MostSignificantBitsComparatorySB_EEvbT0_T1_T2_T3_T4_PT6_PT7_T5_NS1_7vsmem_tE --------------------------
	.section	.nv.info._ZN3cub18CUB_300001_SM_10006detail10merge_sort30DeviceMergeSortBlockSortKernelINS2_10policy_hubIN6thrust24THRUST_300001_SM_1000_NS10device_ptrIyEEE9Policy600ES8_PNS0_8NullTypeES8_SC_m29MostSignificantBitsComparatorySB_EEvbT0_T1_T2_T3_T4_PT6_PT7_T5_NS1_7vsmem_tE,"",@"SHT_CUDA_INFO"
	.sectionflags	@""
	.align	4


	//----- nvinfo : EIATTR_CUDA_API_VERSION
	.align		4
        /*0000*/ 	.byte	0x04, 0x37
        /*0002*/ 	.short	(.L_556 - .L_555)
.L_555:
        /*0004*/ 	.word	0x00000082


	//----- nvinfo : EIATTR_KPARAM_INFO
	.align		4
.L_556:
        /*0008*/ 	.byte	0x04, 0x17
        /*000a*/ 	.short	(.L_558 - .L_557)
.L_557:
        /*000c*/ 	.word	0x00000000
        /*0010*/ 	.short	0x0009
        /*0012*/ 	.short	0x0048
        /*0014*/ 	.byte	0x00, 0xf0, 0x21, 0x00


	//----- nvinfo : EIATTR_KPARAM_INFO
	.align		4
.L_558:
        /*0018*/ 	.byte	0x04, 0x17
        /*001a*/ 	.short	(.L_560 - .L_559)
.L_559:
        /*001c*/ 	.word	0x00000000
        /*0020*/ 	.short	0x0008
        /*0022*/ 	.short	0x0040
        /*0024*/ 	.byte	0x00, 0xf0, 0x11, 0x00


	//----- nvinfo : EIATTR_KPARAM_INFO
	.align		4
.L_560:
        /*0028*/ 	.byte	0x04, 0x17
        /*002a*/ 	.short	(.L_562 - .L_561)
.L_561:
        /*002c*/ 	.word	0x00000000
        /*0030*/ 	.short	0x0007
        /*0032*/ 	.short	0x0038
        /*0034*/ 	.byte	0x00, 0xf5, 0x21, 0x00


	//----- nvinfo : EIATTR_KPARAM_INFO
	.align		4
.L_562:
        /*0038*/ 	.byte	0x04, 0x17
        /*003a*/ 	.short	(.L_564 - .L_563)
.L_563:
        /*003c*/ 	.word	0x00000000
        /*0040*/ 	.short	0x0006
        /*0042*/ 	.short	0x0030
        /*0044*/ 	.byte	0x00, 0xf5, 0x21, 0x00


	//----- nvinfo : EIATTR_KPARAM_INFO
	.align		4
.L_564:
        /*0048*/ 	.byte	0x04, 0x17
        /*004a*/ 	.short	(.L_566 - .L_565)
.L_565:
        /*004c*/ 	.word	0x00000000
        /*0050*/ 	.short	0x0005
        /*0052*/ 	.short	0x0028
        /*0054*/ 	.byte	0x00, 0xf0, 0x21, 0x00


	//----- nvinfo : EIATTR_KPARAM_INFO
	.align		4
.L_566:
        /*0058*/ 	.byte	0x04, 0x17
        /*005a*/ 	.short	(.L_568 - .L_567)
.L_567:
        /*005c*/ 	.word	0x00000000
        /*0060*/ 	.short	0x0004
        /*0062*/ 	.short	0x0020
        /*0064*/ 	.byte	0x00, 0xf5, 0x21, 0x00


	//----- nvinfo : EIATTR_KPARAM_INFO
	.align		4
.L_568:
        /*0068*/ 	.byte	0x04, 0x17
        /*006a*/ 	.short	(.L_570 - .L_569)
.L_569:
        /*006c*/ 	.word	0x00000000
        /*0070*/ 	.short	0x0003
        /*0072*/ 	.short	0x0018
        /*0074*/ 	.byte	0x00, 0xf0, 0x21, 0x00


	//----- nvinfo : EIATTR_KPARAM_INFO
	.align		4
.L_570:
        /*0078*/ 	.byte	0x04, 0x17
        /*007a*/ 	.short	(.L_572 - .L_571)
.L_571:
        /*007c*/ 	.word	0x00000000
        /*0080*/ 	.short	0x0002
        /*0082*/ 	.short	0x0010
        /*0084*/ 	.byte	0x00, 0xf5, 0x21, 0x00


	//----- nvinfo : EIATTR_KPARAM_INFO
	.align		4
.L_572:
        /*0088*/ 	.byte	0x04, 0x17
        /*008a*/ 	.short	(.L_574 - .L_573)
.L_573:
        /*008c*/ 	.word	0x00000000
        /*0090*/ 	.short	0x0001
        /*0092*/ 	.short	0x0008
        /*0094*/ 	.byte	0x00, 0xf0, 0x21, 0x00


	//----- nvinfo : EIATTR_KPARAM_INFO
	.align		4
.L_574:
        /*0098*/ 	.byte	0x04, 0x17
        /*009a*/ 	.short	(.L_576 - .L_575)
.L_575:
        /*009c*/ 	.word	0x00000000
        /*00a0*/ 	.short	0x0000
        /*00a2*/ 	.short	0x0000
        /*00a4*/ 	.byte	0x00, 0xf0, 0x05, 0x00


	//----- nvinfo : EIATTR_SPARSE_MMA_MASK
	.align		4
.L_576:
        /*00a8*/ 	.byte	0x03, 0x50
        /*00aa*/ 	.short	0x0000


	//----- nvinfo : EIATTR_MAXREG_COUNT
	.align		4
        /*00ac*/ 	.byte	0x03, 0x1b
        /*00ae*/ 	.short	0x00ff


	//----- nvinfo : EIATTR_NUM_BARRIERS
	.align		4
        /*00b0*/ 	.byte	0x02, 0x4c
        /*00b2*/ 	.byte	0x01
	.zero		1


	//----- nvinfo : EIATTR_MERCURY_ISA_VERSION
	.align		4
        /*00b4*/ 	.byte	0x03, 0x5f
        /*00b6*/ 	.short	0x0101


	//----- nvinfo : EIATTR_COOP_GROUP_MASK_REGIDS
	.align		4
        /*00b8*/ 	.byte	0x04, 0x29
        /*00ba*/ 	.short	(.L_578 - .L_577)


	//   ....[0]....
.L_577:
        /*00bc*/ 	.word	0xffffffff


	//   ....[1]....
        /*00c0*/ 	.word	0xffffffff


	//   ....[2]....
        /*00c4*/ 	.word	0xffffffff


	//   ....[3]....
        /*00c8*/ 	.word	0xffffffff


	//   ....[4]....
        /*00cc*/ 	.word	0xffffffff


	//   ....[5]....
        /*00d0*/ 	.word	0xffffffff


	//----- nvinfo : EIATTR_COOP_GROUP_INSTR_OFFSETS
	.align		4
.L_578:
        /*00d4*/ 	.byte	0x04, 0x28
        /*00d6*/ 	.short	(.L_580 - .L_579)


	//   ....[0]....
.L_579:
        /*00d8*/ 	.word	0x00000530


	//   ....[1]....
        /*00dc*/ 	.word	0x00002a50


	//   ....[2]....
        /*00e0*/ 	.word	0x00002d20


	//   ....[3]....
        /*00e4*/ 	.word	0x00003530


	//   ....[4]....
        /*00e8*/ 	.word	0x00006090


	//   ....[5]....
        /*00ec*/ 	.word	0x00006480


	//----- nvinfo : EIATTR_VRC_CTA_INIT_COUNT
	.align		4
.L_580:
        /*00f0*/ 	.byte	0x02, 0x4a
	.zero		1
	.zero		1


	//----- nvinfo : EIATTR_EXIT_INSTR_OFFSETS
	.align		4
        /*00f4*/ 	.byte	0x04, 0x1c
        /*00f6*/ 	.short	(.L_582 - .L_581)


	//   ....[0]....
.L_581:
        /*00f8*/ 	.word	0x00002bd0


	//   ....[1]....
        /*00fc*/ 	.word	0x00002e30


	//   ....[2]....
        /*0100*/ 	.word	0x000062f0


	//   ....[3]....
        /*0104*/ 	.word	0x00006310


	//   ....[4]....
        /*0108*/ 	.word	0x000066b0


	//   ....[5]....
        /*010c*/ 	.word	0x000066d0


	//----- nvinfo : EIATTR_MAX_THREADS
	.align		4
.L_582:
        /*0110*/ 	.byte	0x04, 0x05
        /*0112*/ 	.short	(.L_584 - .L_583)
.L_583:
        /*0114*/ 	.word	0x00000100
        /*0118*/ 	.word	0x00000001
        /*011c*/ 	.word	0x00000001


	//----- nvinfo : EIATTR_CRS_STACK_SIZE
	.align		4
.L_584:
        /*0120*/ 	.byte	0x04, 0x1e
        /*0122*/ 	.short	(.L_586 - .L_585)
.L_585:
        /*0124*/ 	.word	0x00000000


	//----- nvinfo : EIATTR_CBANK_PARAM_SIZE
	.align		4
.L_586:
        /*0128*/ 	.byte	0x03, 0x19
        /*012a*/ 	.short	0x0050


	//----- nvinfo : EIATTR_PARAM_CBANK
	.align		4
        /*012c*/ 	.byte	0x04, 0x0a
        /*012e*/ 	.short	(.L_588 - .L_587)
	.align		4
.L_587:
        /*0130*/ 	.word	index@(.nv.constant0._ZN3cub18CUB_300001_SM_10006detail10merge_sort30DeviceMergeSortBlockSortKernelINS2_10policy_hubIN6thrust24THRUST_300001_SM_1000_NS10device_ptrIyEEE9Policy600ES8_PNS0_8NullTypeES8_SC_m29MostSignificantBitsComparatorySB_EEvbT0_T1_T2_T3_T4_PT6_PT7_T5_NS1_7vsmem_tE)
        /*0134*/ 	.short	0x0380
        /*0136*/ 	.short	0x0050


	//----- nvinfo : EIATTR_SW_WAR
	.align		4
.L_588:
        /*0138*/ 	.byte	0x04, 0x36
        /*013a*/ 	.short	(.L_590 - .L_589)
.L_589:
        /*013c*/ 	.word	0x00000008
.L_590:


//--------------------- .nv.info._ZN3cub18CUB_300001_SM_10006detail10merge_sort26DeviceMergeSortMergeKernelINS2_10policy_hubIN6thrust24THRUST_300001_SM_1000_NS10device_ptrIyEEE9Policy600ES8_PNS0_8NullTypeES8_SC_j29MostSignificantBitsComparatorySB_EEvbT2_T3_T4_PT6_PT7_T5_PSG_SG_NS1_7vsmem_tE --------------------------
	.section	.nv.info._ZN3cub18CUB_300001_SM_10006detail10merge_sort26DeviceMergeSortMergeKernelINS2_10policy_hubIN6thrust24THRUST_300001_SM_1000_NS10device_ptrIyEEE9Policy600ES8_PNS0_8NullTypeES8_SC_j29MostSignificantBitsComparatorySB_EEvbT2_T3_T4_PT6_PT7_T5_PSG_SG_NS1_7vsmem_tE,"",@"SHT_CUDA_INFO"
	.sectionflags	@""
	.align	4


	//----- nvinfo : EIATTR_CUDA_API_VERSION
	.align		4
        /*0000*/ 	.byte	0x04, 0x37
        /*0002*/ 	.short	(.L_592 - .L_591)
.L_591:
        /*0004*/ 	.word	0x00000082


	//----- nvinfo : EIATTR_KPARAM_INFO
	.align		4
.L_592:
        /*0008*/ 	.byte	0x04, 0x17
        /*000a*/ 	.short	(.L_594 - .L_593)
.L_593:
        /*000c*/ 	.word	0x00000000
        /*0010*/ 	.short	0x0009
        /*0012*/ 	.short	0x0048
        /*0014*/ 	.byte	0x00, 0xf0, 0x21, 0x00


	//----- nvinfo : EIATTR_KPARAM_INFO
	.align		4
.L_594:
        /*0018*/ 	.byte	0x04, 0x17
        /*001a*/ 	.short	(.L_596 - .L_595)
.L_595:
        /*001c*/ 	.word	0x00000000
        /*0020*/ 	.short	0x0008
        /*0022*/ 	.short	0x0040
        /*0024*/ 	.byte	0x00, 0xf0, 0x11, 0x00


	//----- nvinfo : EIATTR_KPARAM_INFO
	.align		4
.L_596:
        /*0028*/ 	.byte	0x04, 0x17
        /*002a*/ 	.short	(.L_598 - .L_597)
.L_597:
        /*002c*/ 	.word	0x00000000
        /*0030*/ 	.short	0x0007
        /*0032*/ 	.short	0x0038
        /*0034*/ 	.byte	0x00, 0xf5, 0x21, 0x00


	//----- nvinfo : EIATTR_KPARAM_INFO
	.align		4
.L_598:
        /*0038*/ 	.byte	0x04, 0x17
        /*003a*/ 	.short	(.L_600 - .L_599)
.L_599:
        /*003c*/ 	.word	0x00000000
        /*0040*/ 	.short	0x0006
        /*0042*/ 	.short	0x0030
        /*0044*/ 	.byte	0x00, 0xf0, 0x11, 0x00


	//----- nvinfo : EIATTR_KPARAM_INFO
	.align		4
.L_600:
        /*0048*/ 	.byte	0x04, 0x17
        /*004a*/ 	.short	(.L_602 - .L_601)
.L_601:
        /*004c*/ 	.word	0x00000000
        /*0050*/ 	.short	0x0005
        /*0052*/ 	.short	0x0028
        /*0054*/ 	.byte	0x00, 0xf5, 0x21, 0x00


	//----- nvinfo : EIATTR_KPARAM_INFO
	.align		4
.L_602:
        /*0058*/ 	.byte	0x04, 0x17
        /*005a*/ 	.short	(.L_604 - .L_603)
.L_603:
        /*005c*/ 	.word	0x00000000
        /*0060*/ 	.short	0x0004
        /*0062*/ 	.short	0x0020
        /*0064*/ 	.byte	0x00, 0xf5, 0x21, 0x00


	//----- nvinfo : EIATTR_KPARAM_INFO
	.align		4
.L_604:
        /*0068*/ 	.byte	0x04, 0x17
        /*006a*/ 	.short	(.L_606 - .L_605)
.L_605:
        /*006c*/ 	.word	0x00000000
        /*0070*/ 	.short	0x0003
        /*0072*/ 	.short	0x0018
        /*0074*/ 	.byte	0x00, 0xf0, 0x11, 0x00


	//----- nvinfo : EIATTR_KPARAM_INFO
	.align		4
.L_606:
        /*0078*/ 	.byte	0x04, 0x17
        /*007a*/ 	.short	(.L_608 - .L_607)
.L_607:
        /*007c*/ 	.word	0x00000000
        /*0080*/ 	.short	0x0002
        /*0082*/ 	.short	0x0010
        /*0084*/ 	.byte	0x00, 0xf5, 0x21, 0x00


	//----- nvinfo : EIATTR_KPARAM_INFO
	.align		4
.L_608:
        /*0088*/ 	.byte	0x04, 0x17
        /*008a*/ 	.short	(.L_610 - .L_609)
.L_609:
        /*008c*/ 	.word	0x00000000
        /*0090*/ 	.short	0x0001
        /*0092*/ 	.short	0x0008
        /*0094*/ 	.byte	0x00, 0xf0, 0x21, 0x00


	//----- nvinfo : EIATTR_KPARAM_INFO
	.align		4
.L_610:
        /*0098*/ 	.byte	0x04, 0x17
        /*009a*/ 	.short	(.L_612 - .L_611)
.L_611:
        /*009c*/ 	.word	0x00000000
        /*00a0*/ 	.short	0x0000
        /*00a2*/ 	.short	0x0000
        /*00a4*/ 	.byte	0x00, 0xf0, 0x05, 0x00


	//----- nvinfo : EIATTR_SPARSE_MMA_MASK
	.align		4
.L_612:
        /*00a8*/ 	.byte	0x03, 0x50
        /*00aa*/ 	.short	0x0000


	//----- nvinfo : EIATTR_MAXREG_COUNT
	.align		4
        /*00ac*/ 	.byte	0x03, 0x1b
        /*00ae*/ 	.short	0x00ff


	//----- nvinfo : EIATTR_NUM_BARRIERS
	.align		4
        /*00b0*/ 	.byte	0x02, 0x4c
        /*00b2*/ 	.byte	0x01
	.zero		1


	//----- nvinfo : EIATTR_MERCURY_ISA_VERSION
	.align		4
        /*00b4*/ 	.byte	0x03, 0x5f
        /*00b6*/ 	.short	0x0101


	//----- nvinfo : EIATTR_COOP_GROUP_MASK_REGIDS
	.align		4
        /*00b8*/ 	.byte	0x04, 0x29
        /*00ba*/ 	.short	(.L_614 - .L_613)


	//   ....[0]....
.L_613:
        /*00bc*/ 	.word	0xffffffff


	//   ....[1]....
        /*00c0*/ 	.word	0xffffffff


	//   ....[2]....
        /*00c4*/ 	.word	0xffffffff


	//   ....[3]....
        /*00c8*/ 	.word	0xffffffff


	//----- nvinfo : EIATTR_COOP_GROUP_INSTR_OFFSETS
	.align		4
.L_614:
        /*00cc*/ 	.byte	0x04, 0x28
        /*00ce*/ 	.short	(.L_616 - .L_615)


	//   ....[0]....
.L_615:
        /*00d0*/ 	.word	0x00001ed0


	//   ....[1]....
        /*00d4*/ 	.word	0x00002270


	//   ....[2]....
        /*00d8*/ 	.word	0x00004690


	//   ....[3]....
        /*00dc*/ 	.word	0x00004b90


	//----- nvinfo : EIATTR_VRC_CTA_INIT_COUNT
	.align		4
.L_616:
        /*00e0*/ 	.byte	0x02, 0x4a
	.zero		1
	.zero		1


	//----- nvinfo : EIATTR_EXIT_INSTR_OFFSETS
	.align		4
        /*00e4*/ 	.byte	0x04, 0x1c
        /*00e6*/ 	.short	(.L_618 - .L_617)


	//   ....[0]....
.L_617:
        /*00e8*/ 	.word	0x00002040


	//   ....[1]....
        /*00ec*/ 	.word	0x00002420


	//   ....[2]....
        /*00f0*/ 	.word	0x00004940


	//   ....[3]....
        /*00f4*/ 	.word	0x00004960


	//   ....[4]....
        /*00f8*/ 	.word	0x00004e80


	//   ....[5]....
        /*00fc*/ 	.word	0x00004ea0


	//----- nvinfo : EIATTR_MAX_THREADS
	.align		4
.L_618:
        /*0100*/ 	.byte	0x04, 0x05
        /*0102*/ 	.short	(.L_620 - .L_619)
.L_619:
        /*0104*/ 	.word	0x00000100
        /*0108*/ 	.word	0x00000001
        /*010c*/ 	.word	0x00000001


	//----- nvinfo : EIATTR_CRS_STACK_SIZE
	.align		4
.L_620:
        /*0110*/ 	.byte	0x04, 0x1e
        /*0112*/ 	.short	(.L_622 - .L_621)
.L_621:
        /*0114*/ 	.word	0x00000000


	//----- nvinfo : EIATTR_CBANK_PARAM_SIZE
	.align		4
.L_622:
        /*0118*/ 	.byte	0x03, 0x19
        /*011a*/ 	.short	0x0050


	//----- nvinfo : EIATTR_PARAM_CBANK
	.align		4
        /*011c*/ 	.byte	0x04, 0x0a
        /*011e*/ 	.short	(.L_624 - .L_623)
	.align		4
.L_623:
        /*0120*/ 	.word	index@(.nv.constant0._ZN3cub18CUB_300001_SM_10006detail10merge_sort26DeviceMergeSortMergeKernelINS2_10policy_hubIN6thrust24THRUST_300001_SM_1000_NS10device_ptrIyEEE9Policy600ES8_PNS0_8NullTypeES8_SC_j29MostSignificantBitsComparatorySB_EEvbT2_T3_T4_PT6_PT7_T5_PSG_SG_NS1_7vsmem_tE)
        /*0124*/ 	.short	0x0380
        /*0126*/ 	.short	0x0050


	//----- nvinfo : EIATTR_SW_WAR
	.align		4
.L_624:
        /*0128*/ 	.byte	0x04, 0x36
        /*012a*/ 	.short	(.L_626 - .L_625)
.L_625:
        /*012c*/ 	.word	0x00000008
.L_626:


//--------------------- .nv.info._ZN3cub18CUB_300001_SM_10006detail10merge_sort30DeviceMergeSortPartitionKernelIN6thrust24THRUST_300001_SM_1000_NS10device_ptrIyEEj29MostSignificantBitsComparatoryEEvbT_PT2_T0_SC_PSC_T1_SC_i --------------------------
	.section	.nv.info._ZN3cub18CUB_300001_SM_10006detail10merge_sort30DeviceMergeSortPartitionKernelIN6thrust24THRUST_300001_SM_1000_NS10device_ptrIyEEj29MostSignificantBitsComparatoryEEvbT_PT2_T0_SC_PSC_T1_SC_i,"",@"SHT_CUDA_INFO"
	.sectionflags	@""
	.align	4


	//----- nvinfo : EIATTR_CUDA_API_VERSION
	.align		4
        /*0000*/ 	.byte	0x04, 0x37
        /*0002*/ 	.short	(.L_628 - .L_627)
.L_627:
        /*0004*/ 	.word	0x00000082


	//----- nvinfo : EIATTR_KPARAM_INFO
	.align		4
.L_628:
        /*0008*/ 	.byte	0x04, 0x17
        /*000a*/ 	.short	(.L_630 - .L_629)
.L_629:
        /*000c*/ 	.word	0x00000000
        /*0010*/ 	.short	0x0008
        /*0012*/ 	.short	0x0030
        /*0014*/ 	.byte	0x00, 0xf0, 0x11, 0x00


	//----- nvinfo : EIATTR_KPARAM_INFO
	.align		4
.L_630:
        /*0018*/ 	.byte	0x04, 0x17
        /*001a*/ 	.short	(.L_632 - .L_631)
.L_631:
        /*001c*/ 	.word	0x00000000
        /*0020*/ 	.short	0x0007
        /*0022*/ 	.short	0x002c
        /*0024*/ 	.byte	0x00, 0xf0, 0x11, 0x00


	//----- nvinfo : EIATTR_KPARAM_INFO
	.align		4
.L_632:
        /*0028*/ 	.byte	0x04, 0x17
        /*002a*/ 	.short	(.L_634 - .L_633)
.L_633:
        /*002c*/ 	.word	0x00000000
        /*0030*/ 	.short	0x0006
        /*0032*/ 	.short	0x0028
        /*0034*/ 	.byte	0x00, 0xf0, 0x11, 0x00


	//----- nvinfo : EIATTR_KPARAM_INFO
	.align		4
.L_634:
        /*0038*/ 	.byte	0x04, 0x17
        /*003a*/ 	.short	(.L_636 - .L_635)
.L_635:
        /*003c*/ 	.word	0x00000000
        /*0040*/ 	.short	0x0005
        /*0042*/ 	.short	0x0020
        /*0044*/ 	.byte	0x00, 0xf5, 0x21, 0x00


	//----- nvinfo : EIATTR_KPARAM_INFO
	.align		4
.L_636:
        /*0048*/ 	.byte	0x04, 0x17
        /*004a*/ 	.short	(.L_638 - .L_637)
.L_637:
        /*004c*/ 	.word	0x00000000
        /*0050*/ 	.short	0x0004
        /*0052*/ 	.short	0x001c
        /*0054*/ 	.byte	0x00, 0xf0, 0x11, 0x00


	//----- nvinfo : EIATTR_KPARAM_INFO
	.align		4
.L_638:
        /*0058*/ 	.byte	0x04, 0x17
        /*005a*/ 	.short	(.L_640 - .L_639)
.L_639:
        /*005c*/ 	.word	0x00000000
        /*0060*/ 	.short	0x0003
        /*0062*/ 	.short	0x0018
        /*0064*/ 	.byte	0x00, 0xf0, 0x11, 0x00


	//----- nvinfo : EIATTR_KPARAM_INFO
	.align		4
.L_640:
        /*0068*/ 	.byte	0x04, 0x17
        /*006a*/ 	.short	(.L_642 - .L_641)
.L_641:
        /*006c*/ 	.word	0x00000000
        /*0070*/ 	.short	0x0002
        /*0072*/ 	.short	0x0010
        /*0074*/ 	.byte	0x00, 0xf5, 0x21, 0x00


	//----- nvinfo : EIATTR_KPARAM_INFO
	.align		4
.L_642:
        /*0078*/ 	.byte	0x04, 0x17
        /*007a*/ 	.short	(.L_644 - .L_643)
.L_643:
        /*007c*/ 	.word	0x00000000
        /*0080*/ 	.short	0x0001
        /*0082*/ 	.short	0x0008
        /*0084*/ 	.byte	0x00, 0xf0, 0x21, 0x00


	//----- nvinfo : EIATTR_KPARAM_INFO
	.align		4
.L_644:
        /*0088*/ 	.byte	0x04, 0x17
        /*008a*/ 	.short	(.L_646 - .L_645)
.L_645:
        /*008c*/ 	.word	0x00000000
        /*0090*/ 	.short	0x0000
        /*0092*/ 	.short	0x0000
        /*0094*/ 	.byte	0x00, 0xf0, 0x05, 0x00


	//----- nvinfo : EIATTR_SPARSE_MMA_MASK
	.align		4
.L_646:
        /*0098*/ 	.byte	0x03, 0x50
        /*009a*/ 	.short	0x0000


	//----- nvinfo : EIATTR_MAXREG_COUNT
	.align		4
        /*009c*/ 	.byte	0x03, 0x1b
        /*009e*/ 	.short	0x00ff


	//----- nvinfo : EIATTR_MERCURY_ISA_VERSION
	.align		4
        /*00a0*/ 	.byte	0x03, 0x5f
        /*00a2*/ 	.short	0x0101


	//----- nvinfo : EIATTR_VRC_CTA_INIT_COUNT
	.align		4
        /*00a4*/ 	.byte	0x02, 0x4a
	.zero		1
	.zero		1


	//----- nvinfo : EIATTR_EXIT_INSTR_OFFSETS
	.align		4
        /*00a8*/ 	.byte	0x04, 0x1c
        /*00aa*/ 	.short	(.L_648 - .L_647)


	//   ....[0]....
.L_647:
        /*00ac*/ 	.word	0x00000070


	//   ....[1]....
        /*00b0*/ 	.word	0x000001e0


	//   ....[2]....
        /*00b4*/ 	.word	0x000007f0


	//----- nvinfo : EIATTR_CRS_STACK_SIZE
	.align		4
.L_648:
        /*00b8*/ 	.byte	0x04, 0x1e
        /*00ba*/ 	.short	(.L_650 - .L_649)
.L_649:
        /*00bc*/ 	.word	0x00000000


	//----- nvinfo : EIATTR_CBANK_PARAM_SIZE
	.align		4
.L_650:
        /*00c0*/ 	.byte	0x03, 0x19
        /*00c2*/ 	.short	0x0034


	//----- nvinfo : EIATTR_PARAM_CBANK
	.align		4
        /*00c4*/ 	.byte	0x04, 0x0a
        /*00c6*/ 	.short	(.L_652 - .L_651)
	.align		4
.L_651:
        /*00c8*/ 	.word	index@(.nv.constant0._ZN3cub18CUB_300001_SM_10006detail10merge_sort30DeviceMergeSortPartitionKernelIN6thrust24THRUST_300001_SM_1000_NS10device_ptrIyEEj29MostSignificantBitsComparatoryEEvbT_PT2_T0_SC_PSC_T1_SC_i)
        /*00cc*/ 	.short	0x0380
        /*00ce*/ 	.short	0x0034


	//----- nvinfo : EIATTR_SW_WAR
	.align		4
.L_652:
        /*00d0*/ 	.byte	0x04, 0x36
        /*00d2*/ 	.short	(.L_654 - .L_653)
.L_653:
        /*00d4*/ 	.word	0x00000008
.L_654:


//--------------------- .nv.info._ZN3cub18CUB_300001_SM_10006detail10merge_sort30DeviceMergeSortBlockSortKernelINS2_10policy_hubIN6thrust24THRUST_300001_SM_1000_NS10device_ptrIyEEE9Policy600ES8_PNS0_8NullTypeES8_SC_j29MostSignificantBitsComparatorySB_EEvbT0_T1_T2_T3_T4_PT6_PT7_T5_NS1_7vsmem_tE --------------------------
	.section	.nv.info._ZN3cub18CUB_300001_SM_10006detail10merge_sort30DeviceMergeSortBlockSortKernelINS2_10policy_hubIN6thrust24THRUST_300001_SM_1000_NS10device_ptrIyEEE9Policy600ES8_PNS0_8NullTypeES8_SC_j29MostSignificantBitsComparatorySB_EEvbT0_T1_T2_T3_T4_PT6_PT7_T5_NS1_7vsmem_tE,"",@"SHT_CUDA_INFO"
	.sectionflags	@""
	.align	4


	//----- nvinfo : EIATTR_CUDA_API_VERSION
	.align		4
        /*0000*/ 	.byte	0x04, 0x37
        /*0002*/ 	.short	(.L_656 - .L_655)
.L_655:
        /*0004*/ 	.word	0x00000082


	//----- nvinfo : EIATTR_KPARAM_INFO
	.align		4
.L_656:
        /*0008*/ 	.byte	0x04, 0x17
        /*000a*/ 	.short	(.L_658 - .L_657)
.L_657:
        /*000c*/ 	.word	0x00000000
        /*0010*/ 	.short	0x0009
        /*0012*/ 	.short	0x0048
        /*0014*/ 	.byte	0x00, 0xf0, 0x21, 0x00


	//----- nvinfo : EIATTR_KPARAM_INFO
	.align		4
.L_658:
        /*0018*/ 	.byte	0x04, 0x17
        /*001a*/ 	.short	(.L_660 - .L_659)
.L_659:
        /*001c*/ 	.word	0x00000000
        /*0020*/ 	.short	0x0008
        /*0022*/ 	.short	0x0040
        /*0024*/ 	.byte	0x00, 0xf0, 0x11, 0x00


	//----- nvinfo : EIATTR_KPARAM_INFO
	.align		4
.L_660:
        /*0028*/ 	.byte	0x04, 0x17
        /*002a*/ 	.short	(.L_662 - .L_661)
.L_661:
        /*002c*/ 	.word	0x00000000
        /*0030*/ 	.short	0x0007
        /*0032*/ 	.short	0x0038
        /*0034*/ 	.byte	0x00, 0xf5, 0x21, 0x00


	//----- nvinfo : EIATTR_KPARAM_INFO
	.align		4
.L_662:
        /*0038*/ 	.byte	0x04, 0x17
        /*003a*/ 	.short	(.L_664 - .L_663)
.L_663:
        /*003c*/ 	.word	0x00000000
        /*0040*/ 	.short	0x0006
        /*0042*/ 	.short	0x0030
        /*0044*/ 	.byte	0x00, 0xf5, 0x21, 0x00


	//----- nvinfo : EIATTR_KPARAM_INFO
	.align		4
.L_664:
        /*0048*/ 	.byte	0x04, 0x17
        /*004a*/ 	.short	(.L_666 - .L_665)
.L_665:
        /*004c*/ 	.word	0x00000000
        /*0050*/ 	.short	0x0005
        /*0052*/ 	.short	0x0028
        /*0054*/ 	.byte	0x00, 0xf0, 0x11, 0x00


	//----- nvinfo : EIATTR_KPARAM_INFO
	.align		4
.L_666:
        /*0058*/ 	.byte	0x04, 0x17
        /*005a*/ 	.short	(.L_668 - .L_667)
.L_667:
        /*005c*/ 	.word	0x00000000
        /*0060*/ 	.short	0x0004
        /*0062*/ 	.short	0x0020
        /*0064*/ 	.byte	0x00, 0xf5, 0x21, 0x00


	//----- nvinfo : EIATTR_KPARAM_INFO
	.align		4
.L_668:
        /*0068*/ 	.byte	0x04, 0x17
        /*006a*/ 	.short	(.L_670 - .L_669)
.L_669:
        /*006c*/ 	.word	0x00000000
        /*0070*/ 	.short	0x0003
        /*0072*/ 	.short	0x0018
        /*0074*/ 	.byte	0x00, 0xf0, 0x21, 0x00


	//----- nvinfo : EIATTR_KPARAM_INFO
	.align		4
.L_670:
        /*0078*/ 	.byte	0x04, 0x17
        /*007a*/ 	.short	(.L_672 - .L_671)
.L_671:
        /*007c*/ 	.word	0x00000000
        /*0080*/ 	.short	0x0002
        /*0082*/ 	.short	0x0010
        /*0084*/ 	.byte	0x00, 0xf5, 0x21, 0x00


	//----- nvinfo : EIATTR_KPARAM_INFO
	.align		4
.L_672:
        /*0088*/ 	.byte	0x04, 0x17
        /*008a*/ 	.short	(.L_674 - .L_673)
.L_673:
        /*008c*/ 	.word	0x00000000
        /*0090*/ 	.short	0x0001
        /*0092*/ 	.short	0x0008
        /*0094*/ 	.byte	0x00, 0xf0, 0x21, 0x00


	//----- nvinfo : EIATTR_KPARAM_INFO
	.align		4
.L_674:
        /*0098*/ 	.byte	0x04, 0x17
        /*009a*/ 	.short	(.L_676 - .L_675)
.L_675:
        /*009c*/ 	.word	0x00000000
        /*00a0*/ 	.short	0x0000
        /*00a2*/ 	.short	0x0000
        /*00a4*/ 	.byte	0x00, 0xf0, 0x05, 0x00


	//----- nvinfo : EIATTR_SPARSE_MMA_MASK
	.align		4
.L_676:
        /*00a8*/ 	.byte	0x03, 0x50
        /*00aa*/ 	.short	0x0000


	//----- nvinfo : EIATTR_MAXREG_COUNT
	.align		4
        /*00ac*/ 	.byte	0x03, 0x1b
        /*00ae*/ 	.short	0x00ff


	//----- nvinfo : EIATTR_NUM_BARRIERS
	.align		4
        /*00b0*/ 	.byte	0x02, 0x4c
        /*00b2*/ 	.byte	0x01
	.zero		1


	//----- nvinfo : EIATTR_MERCURY_ISA_VERSION
	.align		4
        /*00b4*/ 	.byte	0x03, 0x5f
        /*00b6*/ 	.short	0x0101


	//----- nvinfo : EIATTR_COOP_GROUP_MASK_REGIDS
	.align		4
        /*00b8*/ 	.byte	0x04, 0x29
        /*00ba*/ 	.short	(.L_678 - .L_677)


	//   ....[0]....
.L_677:
        /*00bc*/ 	.word	0xffffffff


	//   ....[1]....
        /*00c0*/ 	.word	0xffffffff


	//   ....[2]....
        /*00c4*/ 	.word	0xffffffff


	//   ....[3]....
        /*00c8*/ 	.word	0xffffffff


	//   ....[4]....
        /*00cc*/ 	.word	0xffffffff


	//   ....[5]....
        /*00d0*/ 	.word	0xffffffff


	//----- nvinfo : EIATTR_COOP_GROUP_INSTR_OFFSETS
	.align		4
.L_678:
        /*00d4*/ 	.byte	0x04, 0x28
        /*00d6*/ 	.short	(.L_680 - .L_679)


	//   ....[0]....
.L_679:
        /*00d8*/ 	.word	0x00000510


	//   ....[1]....
        /*00dc*/ 	.word	0x00002a40


	//   ....[2]....
        /*00e0*/ 	.word	0x00002d10


	//   ....[3]....
        /*00e4*/ 	.word	0x00003520


	//   ....[4]....
        /*00e8*/ 	.word	0x00006090


	//   ....[5]....
        /*00ec*/ 	.word	0x00006470


	//----- nvinfo : EIATTR_VRC_CTA_INIT_COUNT
	.align		4
.L_680:
        /*00f0*/ 	.byte	0x02, 0x4a
	.zero		1
	.zero		1


	//----- nvinfo : EIATTR_EXIT_INSTR_OFFSETS
	.align		4
        /*00f4*/ 	.byte	0x04, 0x1c
        /*00f6*/ 	.short	(.L_682 - .L_681)


	//   ....[0]....
.L_681:
        /*00f8*/ 	.word	0x00002bc0


	//   ....[1]....
        /*00fc*/ 	.word	0x00002e20


	//   ....[2]....
        /*0100*/ 	.word	0x000062e0


	//   ....[3]....
        /*0104*/ 	.word	0x00006300


	//   ....[4]....
        /*0108*/ 	.word	0x000066a0


	//   ....[5]....
        /*010c*/ 	.word	0x000066c0


	//----- nvinfo : EIATTR_MAX_THREADS
	.align		4
.L_682:
        /*0110*/ 	.byte	0x04, 0x05
        /*0112*/ 	.short	(.L_684 - .L_683)
.L_683:
        /*0114*/ 	.word	0x00000100
        /*0118*/ 	.word	0x00000001
        /*011c*/ 	.word	0x00000001


	//----- nvinfo : EIATTR_CRS_STACK_SIZE
	.align		4
.L_684:
        /*0120*/ 	.byte	0x04, 0x1e
        /*0122*/ 	.short	(.L_686 - .L_685)
.L_685:
        /*0124*/ 	.word	0x00000000


	//----- nvinfo : EIATTR_CBANK_PARAM_SIZE
	.align		4
.L_686:
        /*0128*/ 	.byte	0x03, 0x19
        /*012a*/ 	.short	0x0050


	//----- nvinfo : EIATTR_PARAM_CBANK
	.align		4
        /*012c*/ 	.byte	0x04, 0x0a
        /*012e*/ 	.short	(.L_688 - .L_687)
	.align		4
.L_687:
        /*0130*/ 	.word	index@(.nv.constant0._ZN3cub18CUB_300001_SM_10006detail10merge_sort30DeviceMergeSortBlockSortKernelINS2_10policy_hubIN6thrust24THRUST_300001_SM_1000_NS10device_ptrIyEEE9Policy600ES8_PNS0_8NullTypeES8_SC_j29MostSignificantBitsComparatorySB_EEvbT0_T1_T2_T3_T4_PT6_PT7_T5_NS1_7vsmem_tE)
        /*0134*/ 	.short	0x0380
        /*0136*/ 	.short	0x0050


	//----- nvinfo : EIATTR_SW_WAR
	.align		4
.L_688:
        /*0138*/ 	.byte	0x04, 0x36
        /*013a*/ 	.short	(.L_690 - .L_689)
.L_689:
        /*013c*/ 	.word	0x00000008
.L_690:


//--------------------- .nv.info._ZN3cub18CUB_300001_SM_10006detail11EmptyKernelIvEEvv --------------------------
	.section	.nv.info._ZN3cub18CUB_300001_SM_10006detail11EmptyKernelIvEEvv,"",@"SHT_CUDA_INFO"
	.sectionflags	@""
	.align	4


	//----- nvinfo : EIATTR_CUDA_API_VERSION
	.align		4
        /*0000*/ 	.byte	0x04, 0x37
        /*0002*/ 	.short	(.L_692 - .L_691)
.L_691:
        /*0004*/ 	.word	0x00000082


	//----- nvinfo : EIATTR_SPARSE_MMA_MASK
	.align		4
.L_692:
        /*0008*/ 	.byte	0x03, 0x50
        /*000a*/ 	.short	0x0000


	//----- nvinfo : EIATTR_MAXREG_COUNT
	.align		4
        /*000c*/ 	.byte	0x03, 0x1b
        /*000e*/ 	.short	0x00ff


	//----- nvinfo : EIATTR_MERCURY_ISA_VERSION
	.align		4
        /*0010*/ 	.byte	0x03, 0x5f
        /*0012*/ 	.short	0x0101


	//----- nvinfo : EIATTR_VRC_CTA_INIT_COUNT
	.align		4
        /*0014*/ 	.byte	0x02, 0x4a
	.zero		1
	.zero		1


	//----- nvinfo : EIATTR_EXIT_INSTR_OFFSETS
	.align		4
        /*0018*/ 	.byte	0x04, 0x1c
        /*001a*/ 	.short	(.L_694 - .L_693)


	//   ....[0]....
.L_693:
        /*001c*/ 	.word	0x00000010


	//----- nvinfo : EIATTR_SW_WAR
	.align		4
.L_694:
        /*0020*/ 	.byte	0x04, 0x36
        /*0022*/ 	.short	(.L_696 - .L_695)
.L_695:
        /*0024*/ 	.word	0x00000008
.L_696:


//--------------------- .nv.callgraph             --------------------------
	.section	.nv.callgraph,"",@"SHT_CUDA_CALLGRAPH"
	.align	4
	.sectionentsize	8
	.align		4
        /*0000*/ 	.word	0x00000000
	.align		4
        /*0004*/ 	.word	0xffffffff
	.align		4
        /*0008*/ 	.word	0x00000000
	.align		4
        /*000c*/ 	.word	0xfffffffe
	.align		4
        /*0010*/ 	.word	0x00000000
	.align		4
        /*0014*/ 	.word	0xfffffffd
	.align		4
        /*0018*/ 	.word	0x00000000
	.align		4
        /*001c*/ 	.word	0xfffffffc


//--------------------- .nv.constant4             --------------------------
	.section	.nv.constant4,"a",@progbits
	.align	8
	.align		8
.nv.constant4:
        /*0000*/ 	.dword	_ZN34_INTERNAL_aaa7b021_4_k_cu_5e77436e4cuda3std3__45__cpo5beginE
	.align		8
        /*0008*/ 	.dword	_ZN34_INTERNAL_aaa7b021_4_k_cu_5e77436e4cuda3std3__45__cpo3endE
	.align		8
        /*0010*/ 	.dword	_ZN34_INTERNAL_aaa7b021_4_k_cu_5e77436e4cuda3std3__45__cpo6cbeginE
	.align		8
        /*0018*/ 	.dword	_ZN34_INTERNAL_aaa7b021_4_k_cu_5e77436e4cuda3std3__45__cpo4cendE
	.align		8
        /*0020*/ 	.dword	_ZN34_INTERNAL_aaa7b021_4_k_cu_5e77436e4cuda3std3__45__cpo6rbeginE
	.align		8
        /*0028*/ 	.dword	_ZN34_INTERNAL_aaa7b021_4_k_cu_5e77436e4cuda3std3__45__cpo4rendE
	.align		8
        /*0030*/ 	.dword	_ZN34_INTERNAL_aaa7b021_4_k_cu_5e77436e4cuda3std3__45__cpo7crbeginE
	.align		8
        /*0038*/ 	.dword	_ZN34_INTERNAL_aaa7b021_4_k_cu_5e77436e4cuda3std3__45__cpo5crendE
	.align		8
        /*0040*/ 	.dword	_ZN34_INTERNAL_aaa7b021_4_k_cu_5e77436e4cuda3std3__436_GLOBAL__N__aaa7b021_4_k_cu_5e77436e6ignoreE
	.align		8
        /*0048*/ 	.dword	_ZN34_INTERNAL_aaa7b021_4_k_cu_5e77436e4cuda3std3__419piecewise_constructE
	.align		8
        /*0050*/ 	.dword	_ZN34_INTERNAL_aaa7b021_4_k_cu_5e77436e4cuda3std3__48in_placeE
	.align		8
        /*0058*/ 	.dword	_ZN34_INTERNAL_aaa7b021_4_k_cu_5e77436e4cuda3std3__420unreachable_sentinelE
	.align		8
        /*0060*/ 	.dword	_ZN34_INTERNAL_aaa7b021_4_k_cu_5e77436e4cuda3std3__47nulloptE
	.align		8
        /*0068*/ 	.dword	_ZN34_INTERNAL_aaa7b021_4_k_cu_5e77436e4cuda3std3__48unexpectE
	.align		8
        /*0070*/ 	.dword	_ZN34_INTERNAL_aaa7b021_4_k_cu_5e77436e4cuda3std6ranges3__45__cpo4swapE
	.align		8
        /*0078*/ 	.dword	_ZN34_INTERNAL_aaa7b021_4_k_cu_5e77436e4cuda3std6ranges3__45__cpo9iter_moveE
	.align		8
        /*0080*/ 	.dword	_ZN34_INTERNAL_aaa7b021_4_k_cu_5e77436e4cuda3std6ranges3__45__cpo5beginE
	.align		8
        /*0088*/ 	.dword	_ZN34_INTERNAL_aaa7b021_4_k_cu_5e77436e4cuda3std6ranges3__45__cpo3endE
	.align		8
        /*0090*/ 	.dword	_ZN34_INTERNAL_aaa7b021_4_k_cu_5e77436e4cuda3std6ranges3__45__cpo6cbeginE
	.align		8
        /*0098*/ 	.dword	_ZN34_INTERNAL_aaa7b021_4_k_cu_5e77436e4cuda3std6ranges3__45__cpo4cendE
	.align		8
        /*00a0*/ 	.dword	_ZN34_INTERNAL_aaa7b021_4_k_cu_5e77436e4cuda3std6ranges3__45__cpo7advanceE
	.align		8
        /*00a8*/ 	.dword	_ZN34_INTERNAL_aaa7b021_4_k_cu_5e77436e4cuda3std6ranges3__45__cpo9iter_swapE
	.align		8
        /*00b0*/ 	.dword	_ZN34_INTERNAL_aaa7b021_4_k_cu_5e77436e4cuda3std6ranges3__45__cpo4nextE
	.align		8
        /*00b8*/ 	.dword	_ZN34_INTERNAL_aaa7b021_4_k_cu_5e77436e4cuda3std6ranges3__45__cpo4prevE
	.align		8
        /*00c0*/ 	.dword	_ZN34_INTERNAL_aaa7b021_4_k_cu_5e77436e4cuda3std6ranges3__45__cpo4dataE
	.align		8
        /*00c8*/ 	.dword	_ZN34_INTERNAL_aaa7b021_4_k_cu_5e77436e4cuda3std6ranges3__45__cpo5cdataE
	.align		8
        /*00d0*/ 	.dword	_ZN34_INTERNAL_aaa7b021_4_k_cu_5e77436e4cuda3std6ranges3__45__cpo4sizeE
	.align		8
        /*00d8*/ 	.dword	_ZN34_INTERNAL_aaa7b021_4_k_cu_5e77436e4cuda3std6ranges3__45__cpo5ssizeE
	.align		8
        /*00e0*/ 	.dword	_ZN34_INTERNAL_aaa7b021_4_k_cu_5e77436e4cuda3std6ranges3__45__cpo8distanceE
	.align		8
        /*00e8*/ 	.dword	_ZN34_INTERNAL_aaa7b021_4_k_cu_5e77436e6thrust24THRUST_300001_SM_1000_NS8cuda_cub3parE
	.align		8
        /*00f0*/ 	.dword	_ZN34_INTERNAL_aaa7b021_4_k_cu_5e77436e6thrust24THRUST_300001_SM_1000_NS8cuda_cub10par_nosyncE
	.align		8
        /*00f8*/ 	.dword	_ZN34_INTERNAL_aaa7b021_4_k_cu_5e77436e6thrust24THRUST_300001_SM_1000_NS6system6detail10sequential3seqE
	.align		8
        /*0100*/ 	.dword	_ZN34_INTERNAL_aaa7b021_4_k_cu_5e77436e6thrust24THRUST_300001_SM_1000_NS6system3cpp3parE
	.align		8
        /*0108*/ 	.dword	_ZN34_INTERNAL_aaa7b021_4_k_cu_5e77436e6thrust24THRUST_300001_SM_1000_NS12placeholders2_1E
	.align		8
        /*0110*/ 	.dword	_ZN34_INTERNAL_aaa7b021_4_k_cu_5e77436e6thrust24THRUST_300001_SM_1000_NS12placeholders2_2E
	.align		8
        /*0118*/ 	.dword	_ZN34_INTERNAL_aaa7b021_4_k_cu_5e77436e6thrust24THRUST_300001_SM_1000_NS12placeholders2_3E
	.align		8
        /*0120*/ 	.dword	_ZN34_INTERNAL_aaa7b021_4_k_cu_5e77436e6thrust24THRUST_300001_SM_1000_NS12placeholders2_4E
	.align		8
        /*0128*/ 	.dword	_ZN34_INTERNAL_aaa7b021_4_k_cu_5e77436e6thrust24THRUST_300001_SM_1000_NS12placeholders2_5E
	.align		8
        /*0130*/ 	.dword	_ZN34_INTERNAL_aaa7b021_4_k_cu_5e77436e6thrust24THRUST_300001_SM_1000_NS12placeholders2_6E
	.align		8
        /*0138*/ 	.dword	_ZN34_INTERNAL_aaa7b021_4_k_cu_5e77436e6thrust24THRUST_300001_SM_1000_NS12placeholders2_7E
	.align		8
        /*0140*/ 	.dword	_ZN34_INTERNAL_aaa7b021_4_k_cu_5e77436e6thrust24THRUST_300001_SM_1000_NS12placeholders2_8E
	.align		8
        /*0148*/ 	.dword	_ZN34_INTERNAL_aaa7b021_4_k_cu_5e77436e6thrust24THRUST_300001_SM_1000_NS12placeholders2_9E
	.align		8
        /*0150*/ 	.dword	_ZN34_INTERNAL_aaa7b021_4_k_cu_5e77436e6thrust24THRUST_300001_SM_1000_NS12placeholders3_10E
	.align		8
        /*0158*/ 	.dword	_ZN34_INTERNAL_aaa7b021_4_k_cu_5e77436e6thrust24THRUST_300001_SM_1000_NS3seqE
	.align		8
        /*0160*/ 	.dword	_ZN34_INTERNAL_aaa7b021_4_k_cu_5e77436e6thrust24THRUST_300001_SM_1000_NS6deviceE


//--------------------- .text._ZN3cub18CUB_300001_SM_10006detail10merge_sort26DeviceMergeSortMergeKernelINS2_10policy_hubIN6thrust24THRUST_300001_SM_1000_NS10device_ptrI12KeyValuePairEEE9Policy600ES9_PNS0_8NullTypeES9_SD_m18KeyValueComparatorS8_SC_EEvbT2_T3_T4_PT6_PT7_T5_PSH_SH_NS1_7vsmem_tE --------------------------
	.section	.text._ZN3cub18CUB_300001_SM_10006detail10merge_sort26DeviceMergeSortMergeKernelINS2_10policy_hubIN6thrust24THRUST_300001_SM_1000_NS10device_ptrI12KeyValuePairEEE9Policy600ES9_PNS0_8NullTypeES9_SD_m18KeyValueComparatorS8_SC_EEvbT2_T3_T4_PT6_PT7_T5_PSH_SH_NS1_7vsmem_tE,"ax",@progbits
	.align	128
        .global         _ZN3cub18CUB_300001_SM_10006detail10merge_sort26DeviceMergeSortMergeKernelINS2_10policy_hubIN6thrust24THRUST_300001_SM_1000_NS10device_ptrI12KeyValuePairEEE9Policy600ES9_PNS0_8NullTypeES9_SD_m18KeyValueComparatorS8_SC_EEvbT2_T3_T4_PT6_PT7_T5_PSH_SH_NS1_7vsmem_tE
        .type           _ZN3cub18CUB_300001_SM_10006detail10merge_sort26DeviceMergeSortMergeKernelINS2_10policy_hubIN6thrust24THRUST_300001_SM_1000_NS10device_ptrI12KeyValuePairEEE9Policy600ES9_PNS0_8NullTypeES9_SD_m18KeyValueComparatorS8_SC_EEvbT2_T3_T4_PT6_PT7_T5_PSH_SH_NS1_7vsmem_tE,@function
        .size           _ZN3cub18CUB_300001_SM_10006detail10merge_sort26DeviceMergeSortMergeKernelINS2_10policy_hubIN6thrust24THRUST_300001_SM_1000_NS10device_ptrI12KeyValuePairEEE9Policy600ES9_PNS0_8NullTypeES9_SD_m18KeyValueComparatorS8_SC_EEvbT2_T3_T4_PT6_PT7_T5_PSH_SH_NS1_7vsmem_tE,(.L_x_663 - _ZN3cub18CUB_300001_SM_10006detail10merge_sort26DeviceMergeSortMergeKernelINS2_10policy_hubIN6thrust24THRUST_300001_SM_1000_NS10device_ptrI12KeyValuePairEEE9Policy600ES9_PNS0_8NullTypeES9_SD_m18KeyValueComparatorS8_SC_EEvbT2_T3_T4_PT6_PT7_T5_PSH_SH_NS1_7vsmem_tE)
        .other          _ZN3cub18CUB_300001_SM_10006detail10merge_sort26DeviceMergeSortMergeKernelINS2_10policy_hubIN6thrust24THRUST_300001_SM_1000_NS10device_ptrI12KeyValuePairEEE9Policy600ES9_PNS0_8NullTypeES9_SD_m18KeyValueComparatorS8_SC_EEvbT2_T3_T4_PT6_PT7_T5_PSH_SH_NS1_7vsmem_tE,@"STO_CUDA_ENTRY STV_DEFAULT"
_ZN3cub18CUB_300001_SM_10006detail10merge_sort26DeviceMergeSortMergeKernelINS2_10policy_hubIN6thrust24THRUST_300001_SM_1000_NS10device_ptrI12KeyValuePairEEE9Policy600ES9_PNS0_8NullTypeES9_SD_m18KeyValueComparatorS8_SC_EEvbT2_T3_T4_PT6_PT7_T5_PSH_SH_NS1_7vsmem_tE:
.text._ZN3cub18CUB_300001_SM_10006detail10merge_sort26DeviceMergeSortMergeKernelINS2_10policy_hubIN6thrust24THRUST_300001_SM_1000_NS10device_ptrI12KeyValuePairEEE9Policy600ES9_PNS0_8NullTypeES9_SD_m18KeyValueComparatorS8_SC_EEvbT2_T3_T4_PT6_PT7_T5_PSH_SH_NS1_7vsmem_tE:
[----:B------:R-:W-:Y:S01]  /*0000*/  LDC R1, c[0x0][0x37c] ;  /* 0x0000df00ff017b82 */ /* 0x000fe20000000800 */
[----:B------:R-:W0:Y:S01]  /*0010*/  S2R R0, SR_CTAID.X ;  /* 0x0000000000007919 */ /* 0x000e220000002500 */
[----:B------:R-:W1:Y:S06]  /*0020*/  LDCU UR4, c[0x0][0x370] ;  /* 0x00006e00ff0477ac */ /* 0x000e6c0008000800 */
[----:B------:R-:W2:Y:S01]  /*0030*/  LDC.64 R6, c[0x0][0x3c0] ;  /* 0x0000f000ff067b82 */ /* 0x000ea20000000a00 */
[----:B------:R-:W3:Y:S01]  /*0040*/  S2R R2, SR_TID.X ;  /* 0x0000000000027919 */ /* 0x000ee20000002100 */
[----:B------:R-:W4:Y:S01]  /*0050*/  LDCU.64 UR6, c[0x0][0x358] ;  /* 0x00006b00ff0677ac */ /* 0x000f220008000a00 */
[----:B-1----:R-:W-:-:S06]  /*0060*/  UIADD3 UR4, UPT, UPT, UR4, -0x1, URZ ;  /* 0xffffffff04047890 */ /* 0x002fcc000fffe0ff */
[----:B0-----:R-:W-:-:S13]  /*0070*/  ISETP.GE.U32.AND P0, PT, R0, UR4, PT ;  /* 0x0000000400007c0c */ /* 0x001fda000bf06070 */
[----:B---34-:R-:W-:Y:S05]  /*0080*/  @P0 BRA `(.L_x_0) ;  /* 0x0000002800940947 */ /* 0x018fea0003800000 */
[----:B------:R-:W0:Y:S01]  /*0090*/  LDC.64 R10, c[0x0][0x3b8] ;  /* 0x0000ee00ff0a7b82 */ /* 0x000e220000000a00 */
[----:B--2---:R-:W-:-:S07]  /*00a0*/  IADD3 R19, P2, PT, RZ, -R6, RZ ;  /* 0x80000006ff137210 */ /* 0x004fce0007f5e0ff */
[----:B------:R-:W1:Y:S01]  /*00b0*/  LDC.64 R20, c[0x0][0x398] ;  /* 0x0000e600ff147b82 */ /* 0x000e620000000a00 */
[----:B------:R-:W-:Y:S01]  /*00c0*/  IMAD.WIDE.U32 R14, R6, 0x200, RZ ;  /* 0x00000200060e7825 */ /* 0x000fe200078e00ff */
[----:B------:R-:W2:Y:S01]  /*00d0*/  LDCU.U8 UR4, c[0x0][0x380] ;  /* 0x00007000ff0477ac */ /* 0x000ea20008000000 */
[----:B0-----:R-:W-:-:S04]  /*00e0*/  LEA R10, P0, R0, R10, 0x3 ;  /* 0x0000000a000a7211 */ /* 0x001fc800078018ff */
[----:B------:R-:W-:-:S05]  /*00f0*/  LEA.HI.X R11, R0, R11, RZ, 0x3, P0 ;  /* 0x0000000b000b7211 */ /* 0x000fca00000f1cff */
[----:B------:R-:W3:Y:S04]  /*0100*/  LDG.E.64 R12, desc[UR6][R10.64+0x8] ;  /* 0x000008060a0c7981 */ /* 0x000ee8000c1e1b00 */
[----:B------:R0:W4:Y:S01]  /*0110*/  LDG.E.64 R4, desc[UR6][R10.64] ;  /* 0x000000060a047981 */ /* 0x000122000c1e1b00 */
[-C--:B------:R-:W-:Y:S01]  /*0120*/  LOP3.LUT R17, R19, R0.reuse, RZ, 0xc0, !PT ;  /* 0x0000000013117212 */ /* 0x080fe200078ec0ff */
[----:B------:R-:W-:Y:S01]  /*0130*/  IMAD.SHL.U32 R3, R7, 0x200, RZ ;  /* 0x0000020007037824 */ /* 0x000fe200078e00ff */
[----:B------:R-:W-:Y:S01]  /*0140*/  LOP3.LUT R8, R19, R0, RZ, 0xfc, !PT ;  /* 0x0000000013087212 */ /* 0x000fe200078efcff */
[----:B--2---:R-:W-:Y:S01]  /*0150*/  UPRMT UR4, UR4, 0x8880, URZ ;  /* 0x0000888004047896 */ /* 0x004fe200080000ff */
[C---:B------:R-:W-:Y:S01]  /*0160*/  SHF.L.U64.HI R6, R17.reuse, 0xa, RZ ;  /* 0x0000000a11067819 */ /* 0x040fe200000102ff */
[----:B------:R-:W-:Y:S01]  /*0170*/  IMAD.SHL.U32 R9, R17, 0x400, RZ ;  /* 0x0000040011097824 */ /* 0x000fe200078e00ff */
[----:B------:R-:W-:Y:S01]  /*0180*/  ISETP.NE.U32.AND P0, PT, R8, -0x1, PT ;  /* 0xffffffff0800780c */ /* 0x000fe20003f05070 */
[----:B------:R-:W-:Y:S01]  /*0190*/  IMAD.IADD R3, R15, 0x1, R3 ;  /* 0x000000010f037824 */ /* 0x000fe200078e0203 */
[----:B------:R-:W-:Y:S01]  /*01a0*/  LOP3.LUT R22, R14, 0xfffffc00, RZ, 0xc0, !PT ;  /* 0xfffffc000e167812 */ /* 0x000fe200078ec0ff */
[----:B------:R-:W-:Y:S01]  /*01b0*/  IMAD.MOV.U32 R14, RZ, RZ, 0x3ff ;  /* 0x000003ffff0e7424 */ /* 0x000fe200078e00ff */
[----:B0-----:R-:W-:Y:S01]  /*01c0*/  IADD3 R10, P3, PT, R0, -R17, RZ ;  /* 0x80000011000a7210 */ /* 0x001fe20007f7e0ff */
[----:B------:R-:W-:Y:S01]  /*01d0*/  IMAD.X R11, RZ, RZ, ~R7, P2 ;  /* 0x000000ffff0b7224 */ /* 0x000fe200010e0e07 */
[----:B-1----:R-:W-:Y:S01]  /*01e0*/  IADD3 R15, P4, PT, -R9, R20, RZ ;  /* 0x00000014090f7210 */ /* 0x002fe20007f9e1ff */
[----:B------:R-:W-:Y:S01]  /*01f0*/  UISETP.NE.AND UP0, UPT, UR4, URZ, UPT ;  /* 0x000000ff0400728c */ /* 0x000fe2000bf05270 */
[----:B------:R-:W-:Y:S01]  /*0200*/  ACQBULK ;  /* 0x000000000000782e */ /* 0x000fe20000000000 */
[----:B------:R-:W-:Y:S01]  /*0210*/  IMAD.SHL.U32 R7, R10, 0x400, RZ ;  /* 0x000004000a077824 */ /* 0x000fe200078e00ff */
[----:B------:R-:W-:Y:S01]  /*0220*/  ISETP.GT.U32.AND P2, PT, R15, R22, PT ;  /* 0x000000160f00720c */ /* 0x000fe20003f44070 */
[----:B------:R-:W-:Y:S01]  /*0230*/  IMAD.X R18, R21, 0x1, ~R6, P4 ;  /* 0x0000000115127824 */ /* 0x000fe200020e0e06 */
[----:B------:R-:W-:-:S02]  /*0240*/  ISETP.NE.AND.EX P0, PT, R11, -0x1, PT, P0 ;  /* 0xffffffff0b00780c */ /* 0x000fc40003f05300 */
[----:B---3--:R-:W-:-:S05]  /*0250*/  IADD3 R29, P1, PT, R12, -R9, RZ ;  /* 0x800000090c1d7210 */ /* 0x008fca0007f3e0ff */
[----:B------:R-:W-:Y:S01]  /*0260*/  IMAD.X R8, R13, 0x1, ~R6, P1 ;  /* 0x000000010d087824 */ /* 0x000fe200008e0e06 */
[----:B------:R-:W-:Y:S01]  /*0270*/  ISETP.NE.U32.AND P1, PT, R10, -0x1, PT ;  /* 0xffffffff0a00780c */ /* 0x000fe20003f25070 */
[----:B------:R-:W-:Y:S01]  /*0280*/  IMAD.X R13, RZ, RZ, -0x1, P3 ;  /* 0xffffffffff0d7424 */ /* 0x000fe200018e06ff */
[----:B----4-:R-:W-:-:S04]  /*0290*/  IADD3 R20, P3, PT, R4, -R9, RZ ;  /* 0x8000000904147210 */ /* 0x010fc80007f7e0ff */
[----:B------:R-:W-:Y:S01]  /*02a0*/  ISETP.NE.AND.EX P1, PT, R13, -0x1, PT, P1 ;  /* 0xffffffff0d00780c */ /* 0x000fe20003f25310 */
[----:B------:R-:W-:Y:S01]  /*02b0*/  IMAD.X R12, R5, 0x1, ~R6, P3 ;  /* 0x00000001050c7824 */ /* 0x000fe200018e0e06 */
[----:B------:R-:W-:Y:S02]  /*02c0*/  SHF.L.U64.HI R13, R10, 0xa, R13 ;  /* 0x0000000a0a0d7819 */ /* 0x000fe4000001020d */
[----:B------:R-:W-:Y:S02]  /*02d0*/  SEL R14, R14, 0x400, !P1 ;  /* 0x000004000e0e7807 */ /* 0x000fe40004800000 */
[----:B------:R-:W-:Y:S02]  /*02e0*/  ISETP.GT.U32.AND.EX P1, PT, R18, R3, PT, P2 ;  /* 0x000000031200720c */ /* 0x000fe40003f24120 */
[----:B------:R-:W-:Y:S02]  /*02f0*/  IADD3 R14, P3, P4, -R29, R14, R7 ;  /* 0x0000000e1d0e7210 */ /* 0x000fe40007c7e107 */
[----:B------:R-:W-:-:S02]  /*0300*/  SEL R11, R15, R22, P1 ;  /* 0x000000160f0b7207 */ /* 0x000fc40000800000 */
[----:B------:R-:W-:Y:S02]  /*0310*/  IADD3 R10, P2, PT, -R20, R7, RZ ;  /* 0x00000007140a7210 */ /* 0x000fe40007f5e1ff */
[----:B------:R-:W-:Y:S02]  /*0320*/  SEL R16, R18, R3, P1 ;  /* 0x0000000312107207 */ /* 0x000fe40000800000 */
[----:B------:R-:W-:Y:S01]  /*0330*/  IADD3 R11, P1, PT, R11, -R22, RZ ;  /* 0x800000160b0b7210 */ /* 0x000fe20007f3e0ff */
[----:B------:R-:W-:Y:S01]  /*0340*/  IMAD.X R12, R13, 0x1, ~R12, P2 ;  /* 0x000000010d0c7824 */ /* 0x000fe200010e0e0c */
[----:B------:R-:W-:Y:S02]  /*0350*/  IADD3.X R8, PT, PT, ~R8, RZ, R13, P3, P4 ;  /* 0x000000ff08087210 */ /* 0x000fe40001fe850d */
[----:B------:R-:W-:Y:S01]  /*0360*/  SEL R14, R22, R14, !P0 ;  /* 0x0000000e160e7207 */ /* 0x000fe20004000000 */
[----:B------:R-:W-:Y:S01]  /*0370*/  IMAD.X R13, R16, 0x1, ~R3, P1 ;  /* 0x00000001100d7824 */ /* 0x000fe200008e0e03 */
[----:B------:R-:W-:-:S02]  /*0380*/  ISETP.LT.U32.AND P2, PT, R22, R15, PT ;  /* 0x0000000f1600720c */ /* 0x000fc40003f41070 */
[C---:B------:R-:W-:Y:S02]  /*0390*/  SEL R7, R3.reuse, R8, !P0 ;  /* 0x0000000803077207 */ /* 0x040fe40004000000 */
[-C--:B------:R-:W-:Y:S02]  /*03a0*/  ISETP.LT.U32.AND P1, PT, R10, R11.reuse, PT ;  /* 0x0000000b0a00720c */ /* 0x080fe40003f21070 */
[----:B------:R-:W-:Y:S02]  /*03b0*/  ISETP.LT.U32.AND P3, PT, R14, R11, PT ;  /* 0x0000000b0e00720c */ /* 0x000fe40003f61070 */
[----:B------:R-:W-:Y:S02]  /*03c0*/  ISETP.LT.U32.AND.EX P2, PT, R3, R18, PT, P2 ;  /* 0x000000120300720c */ /* 0x000fe40003f41120 */
[-C--:B------:R-:W-:Y:S02]  /*03d0*/  ISETP.LT.U32.AND.EX P1, PT, R12, R13.reuse, PT, P1 ;  /* 0x0000000d0c00720c */ /* 0x080fe40003f21110 */
[----:B------:R-:W-:-:S02]  /*03e0*/  ISETP.LT.U32.AND.EX P3, PT, R7, R13, PT, P3 ;  /* 0x0000000d0700720c */ /* 0x000fc40003f61130 */
[----:B------:R-:W-:Y:S02]  /*03f0*/  @!P0 SEL R29, R22, R15, P2 ;  /* 0x0000000f161d8207 */ /* 0x000fe40001000000 */
[-C--:B------:R-:W-:Y:S02]  /*0400*/  SEL R10, R10, R11.reuse, P1 ;  /* 0x0000000b0a0a7207 */ /* 0x080fe40000800000 */
[----:B------:R-:W-:Y:S01]  /*0410*/  SEL R14, R14, R11, P3 ;  /* 0x0000000b0e0e7207 */ /* 0x000fe20001800000 */
[----:B------:R-:W-:Y:S01]  /*0420*/  IMAD.IADD R29, R29, 0x1, -R20 ;  /* 0x000000011d1d7824 */ /* 0x000fe200078e0a14 */
[----:B------:R-:W-:-:S03]  /*0430*/  SEL R12, R12, R13, P1 ;  /* 0x0000000d0c0c7207 */ /* 0x000fc60000800000 */
[----:B------:R-:W-:Y:S01]  /*0440*/  IMAD.IADD R14, R14, 0x1, -R10 ;  /* 0x000000010e0e7824 */ /* 0x000fe200078e0a0a */
[----:B------:R-:W-:Y:S06]  /*0450*/  BRA.U !UP0, `(.L_x_1) ;  /* 0x0000000508a47547 */ /* 0x000fec000b800000 */
[----:B------:R-:W0:Y:S01]  /*0460*/  LDCU.64 UR4, c[0x0][0x388] ;  /* 0x00007100ff0477ac */ /* 0x000e220008000a00 */
[----:B------:R-:W-:Y:S02]  /*0470*/  IADD3 R10, P0, P1, R10, R9, R22 ;  /* 0x000000090a0a7210 */ /* 0x000fe4000791e016 */
[----:B------:R-:W-:Y:S01]  /*0480*/  IADD3 R7, P2, PT, R4, R2, RZ ;  /* 0x0000000204077210 */ /* 0x000fe20007f5e0ff */
[----:B------:R-:W-:Y:S01]  /*0490*/  VIADD R4, R2, 0x100 ;  /* 0x0000010002047836 */ /* 0x000fe20000000000 */
[----:B------:R-:W-:Y:S01]  /*04a0*/  IADD3.X R12, PT, PT, R12, R6, R3, P0, P1 ;  /* 0x000000060c0c7210 */ /* 0x000fe200007e2403 */
[C---:B------:R-:W-:Y:S02]  /*04b0*/  IMAD.IADD R3, R2.reuse, 0x1, -R29 ;  /* 0x0000000102037824 */ /* 0x040fe400078e0a1d */
[----:B------:R-:W-:Y:S01]  /*04c0*/  IMAD.X R8, RZ, RZ, R5, P2 ;  /* 0x000000ffff087224 */ /* 0x000fe200010e0605 */
[CC--:B------:R-:W-:Y:S01]  /*04d0*/  ISETP.GE.AND P2, PT, R2.reuse, R29.reuse, PT ;  /* 0x0000001d0200720c */ /* 0x0c0fe20003f46270 */
[----:B------:R-:W-:Y:S01]  /*04e0*/  VIADD R6, R2, 0x200 ;  /* 0x0000020002067836 */ /* 0x000fe20000000000 */
[----:B------:R-:W-:Y:S01]  /*04f0*/  ISETP.GE.AND P1, PT, R4, R29, PT ;  /* 0x0000001d0400720c */ /* 0x000fe20003f26270 */
[----:B------:R-:W-:Y:S01]  /*0500*/  VIADD R4, R2, 0x300 ;  /* 0x0000030002047836 */ /* 0x000fe20000000000 */
[----:B------:R-:W-:-:S02]  /*0510*/  IADD3 R5, P3, PT, R3, R10, RZ ;  /* 0x0000000a03057210 */ /* 0x000fc40007f7e0ff */
[-C--:B------:R-:W-:Y:S02]  /*0520*/  ISETP.GE.AND P0, PT, R6, R29.reuse, PT ;  /* 0x0000001d0600720c */ /* 0x080fe40003f06270 */
[----:B------:R-:W-:Y:S02]  /*0530*/  LEA.HI.X.SX32 R6, R3, R12, 0x1, P3 ;  /* 0x0000000c03067211 */ /* 0x000fe400018f0eff */
[C---:B0-----:R-:W-:Y:S02]  /*0540*/  LEA R26, P4, R7.reuse, UR4, 0x4 ;  /* 0x00000004071a7c11 */ /* 0x041fe4000f8820ff */
[----:B------:R-:W-:Y:S02]  /*0550*/  ISETP.GE.AND P3, PT, R4, R29, PT ;  /* 0x0000001d0400720c */ /* 0x000fe40003f66270 */
[----:B------:R-:W-:Y:S02]  /*0560*/  LEA.HI.X R27, R7, UR5, R8, 0x4, P4 ;  /* 0x00000005071b7c11 */ /* 0x000fe4000a0f2408 */
[----:B------:R-:W-:-:S03]  /*0570*/  LEA R30, P5, R5, UR4, 0x4 ;  /* 0x00000004051e7c11 */ /* 0x000fc6000f8a20ff */
[----:B------:R-:W2:Y:S01]  /*0580*/  @!P2 LDG.E R3, desc[UR6][R26.64+0xc] ;  /* 0x00000c061a03a981 */ /* 0x000ea2000c1e1900 */
[----:B------:R-:W-:-:S03]  /*0590*/  LEA.HI.X R31, R5, UR5, R6, 0x4, P5 ;  /* 0x00000005051f7c11 */ /* 0x000fc6000a8f2406 */
[----:B------:R-:W5:Y:S04]  /*05a0*/  @!P2 LDG.E.64 R20, desc[UR6][R26.64] ;  /* 0x000000061a14a981 */ /* 0x000f68000c1e1b00 */
[----:B------:R-:W5:Y:S04]  /*05b0*/  @P1 LDG.E.64 R18, desc[UR6][R30.64+0x1000] ;  /* 0x001000061e121981 */ /* 0x000f68000c1e1b00 */
[----:B------:R-:W5:Y:S04]  /*05c0*/  @P0 LDG.E.64 R16, desc[UR6][R30.64+0x2000] ;  /* 0x002000061e100981 */ /* 0x000f68000c1e1b00 */
[----:B------:R-:W5:Y:S04]  /*05d0*/  @P3 LDG.E.64 R12, desc[UR6][R30.64+0x3000] ;  /* 0x003000061e0c3981 */ /* 0x000f68000c1e1b00 */
[----:B------:R-:W5:Y:S04]  /*05e0*/  @P1 LDG.E R6, desc[UR6][R30.64+0x1008] ;  /* 0x001008061e061981 */ /* 0x000f68000c1e1900 */
[----:B------:R-:W5:Y:S04]  /*05f0*/  @P0 LDG.E R8, desc[UR6][R30.64+0x2008] ;  /* 0x002008061e080981 */ /* 0x000f68000c1e1900 */
[----:B------:R-:W5:Y:S04]  /*0600*/  @P3 LDG.E R10, desc[UR6][R30.64+0x3008] ;  /* 0x003008061e0a3981 */ /* 0x000f68000c1e1900 */
[----:B------:R-:W3:Y:S04]  /*0610*/  @P2 LDG.E R28, desc[UR6][R30.64+0xc] ;  /* 0x00000c061e1c2981 */ /* 0x000ee8000c1e1900 */
[----:B------:R-:W5:Y:S04]  /*0620*/  @!P2 LDG.E R4, desc[UR6][R26.64+0x8] ;  /* 0x000008061a04a981 */ /* 0x000f68000c1e1900 */
[----:B------:R-:W4:Y:S04]  /*0630*/  @P1 LDG.E R22, desc[UR6][R30.64+0x100c] ;  /* 0x00100c061e161981 */ /* 0x000f28000c1e1900 */
[----:B------:R-:W4:Y:S04]  /*0640*/  @!P1 LDG.E R32, desc[UR6][R26.64+0x100c] ;  /* 0x00100c061a209981 */ /* 0x000f28000c1e1900 */
[----:B------:R-:W4:Y:S04]  /*0650*/  @!P0 LDG.E R24, desc[UR6][R26.64+0x200c] ;  /* 0x00200c061a188981 */ /* 0x000f28000c1e1900 */
[----:B------:R-:W4:Y:S04]  /*0660*/  @P0 LDG.E R23, desc[UR6][R30.64+0x200c] ;  /* 0x00200c061e170981 */ /* 0x000f28000c1e1900 */
[----:B------:R-:W4:Y:S04]  /*0670*/  @!P3 LDG.E R11, desc[UR6][R26.64+0x300c] ;  /* 0x00300c061a0bb981 */ /* 0x000f28000c1e1900 */
[----:B------:R-:W4:Y:S01]  /*0680*/  @P3 LDG.E R15, desc[UR6][R30.64+0x300c] ;  /* 0x00300c061e0f3981 */ /* 0x000f22000c1e1900 */
[----:B--2---:R-:W-:-:S02]  /*0690*/  @!P2 PRMT R5, R3, 0x7770, RZ ;  /* 0x000077700305a816 */ /* 0x004fc400000000ff */
[C---:B------:R-:W-:Y:S02]  /*06a0*/  @!P2 PRMT R7, R3.reuse, 0x7771, RZ ;  /* 0x000077710307a816 */ /* 0x040fe400000000ff */
[C---:B------:R-:W-:Y:S01]  /*06b0*/  @!P2 PRMT R9, R3.reuse, 0x7772, RZ ;  /* 0x000077720309a816 */ /* 0x040fe200000000ff */
[----:B------:R-:W5:Y:S01]  /*06c0*/  @P2 LDG.E.64 R20, desc[UR6][R30.64] ;  /* 0x000000061e142981 */ /* 0x000f62000c1e1b00 */
[----:B------:R-:W-:Y:S02]  /*06d0*/  @!P2 PRMT R25, R3, 0x7773, RZ ;  /* 0x000077730319a816 */ /* 0x000fe400000000ff */
[----:B------:R-:W-:Y:S01]  /*06e0*/  @!P2 PRMT R3, R5, 0x7610, R3 ;  /* 0x000076100503a816 */ /* 0x000fe20000000003 */
[----:B------:R-:W5:Y:S01]  /*06f0*/  @!P1 LDG.E.64 R18, desc[UR6][R26.64+0x1000] ;  /* 0x001000061a129981 */ /* 0x000f62000c1e1b00 */
[----:B------:R-:W-:Y:S02]  /*0700*/  @!P2 PRMT R5, R7, 0x7610, R5 ;  /* 0x000076100705a816 */ /* 0x000fe40000000005 */
[----:B------:R-:W-:Y:S01]  /*0710*/  @!P2 PRMT R7, R9, 0x7610, R7 ;  /* 0x000076100907a816 */ /* 0x000fe20000000007 */
[----:B------:R-:W5:Y:S01]  /*0720*/  @!P0 LDG.E.64 R16, desc[UR6][R26.64+0x2000] ;  /* 0x002000061a108981 */ /* 0x000f62000c1e1b00 */
[----:B------:R-:W-:-:S03]  /*0730*/  @!P2 PRMT R9, R25, 0x7610, R9 ;  /* 0x000076101909a816 */ /* 0x000fc60000000009 */
[----:B------:R-:W5:Y:S04]  /*0740*/  @!P3 LDG.E.64 R12, desc[UR6][R26.64+0x3000] ;  /* 0x003000061a0cb981 */ /* 0x000f68000c1e1b00 */
[----:B------:R-:W5:Y:S04]  /*0750*/  @!P1 LDG.E R6, desc[UR6][R26.64+0x1008] ;  /* 0x001008061a069981 */ /* 0x000f68000c1e1900 */
[----:B------:R-:W5:Y:S04]  /*0760*/  @!P0 LDG.E R8, desc[UR6][R26.64+0x2008] ;  /* 0x002008061a088981 */ /* 0x000f68000c1e1900 */
[----:B------:R0:W5:Y:S01]  /*0770*/  @!P3 LDG.E R10, desc[UR6][R26.64+0x3008] ;  /* 0x003008061a0ab981 */ /* 0x000162000c1e1900 */
[----:B---3--:R-:W-:-:S03]  /*0780*/  @P2 PRMT R25, R28, 0x7770, RZ ;  /* 0x000077701c192816 */ /* 0x008fc600000000ff */
[----:B------:R1:W5:Y:S01]  /*0790*/  @P2 LDG.E R4, desc[UR6][R30.64+0x8] ;  /* 0x000008061e042981 */ /* 0x000362000c1e1900 */
[----:B0-----:R-:W-:Y:S02]  /*07a0*/  @P2 PRMT R26, R28, 0x7772, RZ ;  /* 0x000077721c1a2816 */ /* 0x001fe400000000ff */
[----:B------:R-:W-:Y:S02]  /*07b0*/  @P2 PRMT R3, R25, 0x7610, R3 ;  /* 0x0000761019032816 */ /* 0x000fe40000000003 */
[----:B------:R-:W-:Y:S02]  /*07c0*/  @P2 PRMT R7, R26, 0x7610, R7 ;  /* 0x000076101a072816 */ /* 0x000fe40000000007 */
[C---:B-1----:R-:W-:Y:S02]  /*07d0*/  @P2 PRMT R30, R28.reuse, 0x7771, RZ ;  /* 0x000077711c1e2816 */ /* 0x042fe400000000ff */
[----:B------:R-:W-:Y:S02]  /*07e0*/  @P2 PRMT R28, R28, 0x7773, RZ ;  /* 0x000077731c1c2816 */ /* 0x000fe400000000ff */
[----:B----4-:R-:W-:-:S02]  /*07f0*/  @P1 PRMT R25, R22, 0x7770, RZ ;  /* 0x0000777016191816 */ /* 0x010fc400000000ff */
[----:B------:R-:W-:Y:S02]  /*0800*/  @P1 PRMT R26, R22, 0x7771, RZ ;  /* 0x00007771161a1816 */ /* 0x000fe400000000ff */
[----:B------:R-:W-:Y:S02]  /*0810*/  @P2 PRMT R9, R28, 0x7610, R9 ;  /* 0x000076101c092816 */ /* 0x000fe40000000009 */
[C---:B------:R-:W-:Y:S02]  /*0820*/  @P1 PRMT R27, R22.reuse, 0x7772, RZ ;  /* 0x00007772161b1816 */ /* 0x040fe400000000ff */
[----:B------:R-:W-:Y:S02]  /*0830*/  @P1 PRMT R28, R22, 0x7773, RZ ;  /* 0x00007773161c1816 */ /* 0x000fe400000000ff */
[----:B------:R-:W-:Y:S02]  /*0840*/  @P1 PRMT R22, R25, 0x7610, R22 ;  /* 0x0000761019161816 */ /* 0x000fe40000000016 */
[----:B------:R-:W-:-:S02]  /*0850*/  @P2 PRMT R5, R30, 0x7610, R5 ;  /* 0x000076101e052816 */ /* 0x000fc40000000005 */
[----:B------:R-:W-:Y:S02]  /*0860*/  @P1 PRMT R25, R26, 0x7610, R25 ;  /* 0x000076101a191816 */ /* 0x000fe40000000019 */
[C---:B------:R-:W-:Y:S02]  /*0870*/  @!P1 PRMT R30, R32.reuse, 0x7770, RZ ;  /* 0x00007770201e9816 */ /* 0x040fe400000000ff */
[C---:B------:R-:W-:Y:S02]  /*0880*/  @!P1 PRMT R31, R32.reuse, 0x7771, RZ ;  /* 0x00007771201f9816 */ /* 0x040fe400000000ff */
[C---:B------:R-:W-:Y:S02]  /*0890*/  @!P1 PRMT R33, R32.reuse, 0x7772, RZ ;  /* 0x0000777220219816 */ /* 0x040fe400000000ff */
[----:B------:R-:W-:Y:S02]  /*08a0*/  @P1 PRMT R26, R27, 0x7610, R26 ;  /* 0x000076101b1a1816 */ /* 0x000fe4000000001a */
[----:B------:R-:W-:-:S02]  /*08b0*/  @!P1 PRMT R32, R32, 0x7773, RZ ;  /* 0x0000777320209816 */ /* 0x000fc400000000ff */
[----:B------:R-:W-:Y:S02]  /*08c0*/  @P1 PRMT R27, R28, 0x7610, R27 ;  /* 0x000076101c1b1816 */ /* 0x000fe4000000001b */
[----:B------:R-:W-:Y:S02]  /*08d0*/  @!P1 PRMT R26, R33, 0x7610, R26 ;  /* 0x00007610211a9816 */ /* 0x000fe4000000001a */
[----:B------:R-:W-:Y:S02]  /*08e0*/  @!P1 PRMT R27, R32, 0x7610, R27 ;  /* 0x00007610201b9816 */ /* 0x000fe4000000001b */
[C---:B------:R-:W-:Y:S02]  /*08f0*/  @!P0 PRMT R33, R24.reuse, 0x7770, RZ ;  /* 0x0000777018218816 */ /* 0x040fe400000000ff */
[C---:B------:R-:W-:Y:S02]  /*0900*/  @!P0 PRMT R34, R24.reuse, 0x7771, RZ ;  /* 0x0000777118228816 */ /* 0x040fe400000000ff */
[----:B------:R-:W-:-:S02]  /*0910*/  @!P0 PRMT R35, R24, 0x7772, RZ ;  /* 0x0000777218238816 */ /* 0x000fc400000000ff */
[----:B------:R-:W-:Y:S02]  /*0920*/  @!P0 PRMT R32, R24, 0x7773, RZ ;  /* 0x0000777318208816 */ /* 0x000fe400000000ff */
[C---:B------:R-:W-:Y:S02]  /*0930*/  @P0 PRMT R24, R23.reuse, 0x7770, RZ ;  /* 0x0000777017180816 */ /* 0x040fe400000000ff */
[----:B------:R-:W-:Y:S02]  /*0940*/  @!P1 PRMT R22, R30, 0x7610, R22 ;  /* 0x000076101e169816 */ /* 0x000fe40000000016 */
[----:B------:R-:W-:Y:S02]  /*0950*/  @P0 PRMT R28, R23, 0x7771, RZ ;  /* 0x00007771171c0816 */ /* 0x000fe400000000ff */
[----:B------:R-:W-:Y:S02]  /*0960*/  @!P1 PRMT R25, R31, 0x7610, R25 ;  /* 0x000076101f199816 */ /* 0x000fe40000000019 */
[----:B------:R-:W-:-:S02]  /*0970*/  @P0 PRMT R30, R23, 0x7772, RZ ;  /* 0x00007772171e0816 */ /* 0x000fc400000000ff */
[----:B------:R-:W-:Y:S02]  /*0980*/  @P0 PRMT R31, R23, 0x7773, RZ ;  /* 0x00007773171f0816 */ /* 0x000fe400000000ff */
[----:B------:R-:W-:Y:S02]  /*0990*/  @P0 PRMT R23, R24, 0x7610, R23 ;  /* 0x0000761018170816 */ /* 0x000fe40000000017 */
[----:B------:R-:W-:Y:S02]  /*09a0*/  @P0 PRMT R24, R28, 0x7610, R24 ;  /* 0x000076101c180816 */ /* 0x000fe40000000018 */
[----:B------:R-:W-:Y:S02]  /*09b0*/  @P0 PRMT R28, R30, 0x7610, R28 ;  /* 0x000076101e1c0816 */ /* 0x000fe4000000001c */
[----:B------:R-:W-:Y:S02]  /*09c0*/  @P0 PRMT R30, R31, 0x7610, R30 ;  /* 0x000076101f1e0816 */ /* 0x000fe4000000001e */
[----:B------:R-:W-:-:S02]  /*09d0*/  @!P0 PRMT R24, R34, 0x7610, R24 ;  /* 0x0000761022188816 */ /* 0x000fc40000000018 */
[----:B------:R-:W-:Y:S02]  /*09e0*/  @!P0 PRMT R28, R35, 0x7610, R28 ;  /* 0x00007610231c8816 */ /* 0x000fe4000000001c */
[----:B------:R-:W-:Y:S02]  /*09f0*/  @!P0 PRMT R30, R32, 0x7610, R30 ;  /* 0x00007610201e8816 */ /* 0x000fe4000000001e */
[C---:B------:R-:W-:Y:S02]  /*0a00*/  @!P3 PRMT R35, R11.reuse, 0x7770, RZ ;  /* 0x000077700b23b816 */ /* 0x040fe400000000ff */
[C---:B------:R-:W-:Y:S02]  /*0a10*/  @!P3 PRMT R36, R11.reuse, 0x7771, RZ ;  /* 0x000077710b24b816 */ /* 0x040fe400000000ff */
[C---:B------:R-:W-:Y:S02]  /*0a20*/  @!P3 PRMT R37, R11.reuse, 0x7772, RZ ;  /* 0x000077720b25b816 */ /* 0x040fe400000000ff */
[----:B------:R-:W-:-:S02]  /*0a30*/  @!P3 PRMT R34, R11, 0x7773, RZ ;  /* 0x000077730b22b816 */ /* 0x000fc400000000ff */
[C---:B------:R-:W-:Y:S02]  /*0a40*/  @P3 PRMT R11, R15.reuse, 0x7770, RZ ;  /* 0x000077700f0b3816 */ /* 0x040fe400000000ff */
[C---:B------:R-:W-:Y:S02]  /*0a50*/  @P3 PRMT R31, R15.reuse, 0x7771, RZ ;  /* 0x000077710f1f3816 */ /* 0x040fe400000000ff */
[C---:B------:R-:W-:Y:S02]  /*0a60*/  @P3 PRMT R32, R15.reuse, 0x7772, RZ ;  /* 0x000077720f203816 */ /* 0x040fe400000000ff */
[----:B------:R-:W-:Y:S02]  /*0a70*/  @P3 PRMT R15, R15, 0x7773, RZ ;  /* 0x000077730f0f3816 */ /* 0x000fe400000000ff */
[----:B------:R-:W-:Y:S02]  /*0a80*/  @!P0 PRMT R23, R33, 0x7610, R23 ;  /* 0x0000761021178816 */ /* 0x000fe40000000017 */
[----:B------:R-:W-:-:S02]  /*0a90*/  @P3 PRMT R33, R15, 0x7610, R33 ;  /* 0x000076100f213816 */ /* 0x000fc40000000021 */
[----:B------:R-:W-:Y:S02]  /*0aa0*/  @!P3 PRMT R11, R35, 0x7610, R11 ;  /* 0x00007610230bb816 */ /* 0x000fe4000000000b */
[----:B------:R-:W-:Y:S02]  /*0ab0*/  @!P3 PRMT R31, R36, 0x7610, R31 ;  /* 0x00007610241fb816 */ /* 0x000fe4000000001f */
[----:B------:R-:W-:Y:S02]  /*0ac0*/  @!P3 PRMT R32, R37, 0x7610, R32 ;  /* 0x000076102520b816 */ /* 0x000fe40000000020 */
[----:B------:R-:W-:Y:S01]  /*0ad0*/  @!P3 PRMT R33, R34, 0x7610, R33 ;  /* 0x000076102221b816 */ /* 0x000fe20000000021 */
[----:B------:R-:W-:Y:S06]  /*0ae0*/  BRA `(.L_x_2) ;  /* 0x0000000400a07947 */ /* 0x000fec0003800000 */
.L_x_1:
[----:B------:R-:W0:Y:S01]  /*0af0*/  LDCU.64 UR4, c[0x0][0x3a0] ;  /* 0x00007400ff0477ac */ /* 0x000e220008000a00 */
[----:B------:R-:W-:Y:S01]  /*0b00*/  IADD3 R9, P0, P1, R10, R9, R22 ;  /* 0x000000090a097210 */ /* 0x000fe2000791e016 */
[----:B------:R-:W-:Y:S01]  /*0b10*/  VIADD R8, R2, 0x100 ;  /* 0x0000010002087836 */ /* 0x000fe20000000000 */
[----:B------:R-:W-:Y:S01]  /*0b20*/  IADD3 R4, P2, PT, R4, R2, RZ ;  /* 0x0000000204047210 */ /* 0x000fe20007f5e0ff */
[----:B------:R-:W-:Y:S01]  /*0b30*/  VIADD R10, R2, 0x200 ;  /* 0x00000200020a7836 */ /* 0x000fe20000000000 */
[----:B------:R-:W-:Y:S01]  /*0b40*/  IADD3.X R3, PT, PT, R12, R6, R3, P0, P1 ;  /* 0x000000060c037210 */ /* 0x000fe200007e2403 */
[----:B------:R-:W-:Y:S01]  /*0b50*/  IMAD.IADD R6, R2, 0x1, -R29 ;  /* 0x0000000102067824 */ /* 0x000fe200078e0a1d */
[-C--:B------:R-:W-:Y:S01]  /*0b60*/  ISETP.GE.AND P1, PT, R8, R29.reuse, PT ;  /* 0x0000001d0800720c */ /* 0x080fe20003f26270 */
[----:B------:R-:W-:Y:S01]  /*0b70*/  IMAD.X R5, RZ, RZ, R5, P2 ;  /* 0x000000ffff057224 */ /* 0x000fe200010e0605 */
[C---:B------:R-:W-:Y:S01]  /*0b80*/  ISETP.GE.AND P2, PT, R2.reuse, R29, PT ;  /* 0x0000001d0200720c */ /* 0x040fe20003f46270 */
[----:B------:R-:W-:Y:S01]  /*0b90*/  VIADD R8, R2, 0x300 ;  /* 0x0000030002087836 */ /* 0x000fe20000000000 */
[----:B------:R-:W-:-:S02]  /*0ba0*/  IADD3 R9, P3, PT, R6, R9, RZ ;  /* 0x0000000906097210 */ /* 0x000fc40007f7e0ff */
[----:B------:R-:W-:Y:S02]  /*0bb0*/  ISETP.GE.AND P0, PT, R10, R29, PT ;  /* 0x0000001d0a00720c */ /* 0x000fe40003f06270 */
[----:B------:R-:W-:Y:S02]  /*0bc0*/  LEA.HI.X.SX32 R6, R6, R3, 0x1, P3 ;  /* 0x0000000306067211 */ /* 0x000fe400018f0eff */
[----:B------:R-:W-:Y:S02]  /*0bd0*/  ISETP.GE.AND P5, PT, R8, R29, PT ;  /* 0x0000001d0800720c */ /* 0x000fe40003fa6270 */
[C---:B0-----:R-:W-:Y:S02]  /*0be0*/  LEA R26, P3, R4.reuse, UR4, 0x4 ;  /* 0x00000004041a7c11 */ /* 0x041fe4000f8620ff */
[----:B------:R-:W-:Y:S02]  /*0bf0*/  LEA R30, P4, R9, UR4, 0x4 ;  /* 0x00000004091e7c11 */ /* 0x000fe4000f8820ff */
[----:B------:R-:W-:-:S02]  /*0c00*/  LEA.HI.X R27, R4, UR5, R5, 0x4, P3 ;  /* 0x00000005041b7c11 */ /* 0x000fc400098f2405 */
[----:B------:R-:W-:-:S03]  /*0c10*/  LEA.HI.X R31, R9, UR5, R6, 0x4, P4 ;  /* 0x00000005091f7c11 */ /* 0x000fc6000a0f2406 */
[----:B------:R-:W2:Y:S04]  /*0c20*/  @!P2 LDG.E R3, desc[UR6][R26.64+0xc] ;  /* 0x00000c061a03a981 */ /* 0x000ea8000c1e1900 */
[----:B------:R-:W5:Y:S04]  /*0c30*/  @P1 LDG.E.64 R18, desc[UR6][R30.64+0x1000] ;  /* 0x001000061e121981 */ /* 0x000f68000c1e1b00 */
[----:B------:R-:W5:Y:S04]  /*0c40*/  @P0 LDG.E.64 R16, desc[UR6][R30.64+0x2000] ;  /* 0x002000061e100981 */ /* 0x000f68000c1e1b00 */
[----:B------:R-:W5:Y:S04]  /*0c50*/  @P5 LDG.E.64 R12, desc[UR6][R30.64+0x3000] ;  /* 0x003000061e0c5981 */ /* 0x000f68000c1e1b00 */
[----:B------:R-:W5:Y:S04]  /*0c60*/  @P1 LDG.E R6, desc[UR6][R30.64+0x1008] ;  /* 0x001008061e061981 */ /* 0x000f68000c1e1900 */
[----:B------:R-:W5:Y:S04]  /*0c70*/  @P0 LDG.E R8, desc[UR6][R30.64+0x2008] ;  /* 0x002008061e080981 */ /* 0x000f68000c1e1900 */
[----:B------:R-:W5:Y:S04]  /*0c80*/  @P5 LDG.E R10, desc[UR6][R30.64+0x3008] ;  /* 0x003008061e0a5981 */ /* 0x000f68000c1e1900 */
[----:B------:R-:W3:Y:S04]  /*0c90*/  @P2 LDG.E R28, desc[UR6][R30.64+0xc] ;  /* 0x00000c061e1c2981 */ /* 0x000ee8000c1e1900 */
[----:B------:R-:W5:Y:S04]  /*0ca0*/  @!P2 LDG.E.64 R20, desc[UR6][R26.64] ;  /* 0x000000061a14a981 */ /* 0x000f68000c1e1b00 */
        /* <DEDUP_REMOVED lines=10> */
[----:B------:R-:W5:Y:S01]  /*0d50*/  @!P1 LDG.E.64 R18, desc[UR6][R26.64+0x1000] ;  /* 0x001000061a129981 */ /* 0x000f62000c1e1b00 */
[----:B------:R-:W-:Y:S02]  /*0d60*/  @!P2 PRMT R25, R3, 0x7773, RZ ;  /* 0x000077730319a816 */ /* 0x000fe400000000ff */
[----:B------:R-:W-:Y:S01]  /*0d70*/  @!P2 PRMT R3, R5, 0x7610, R3 ;  /* 0x000076100503a816 */ /* 0x000fe20000000003 */
[----:B------:R-:W5:Y:S01]  /*0d80*/  @!P0 LDG.E.64 R16, desc[UR6][R26.64+0x2000] ;  /* 0x002000061a108981 */ /* 0x000f62000c1e1b00 */
[----:B------:R-:W-:Y:S02]  /*0d90*/  @!P2 PRMT R5, R7, 0x7610, R5 ;  /* 0x000076100705a816 */ /* 0x000fe40000000005 */
[----:B------:R-:W-:Y:S01]  /*0da0*/  @!P2 PRMT R7, R9, 0x7610, R7 ;  /* 0x000076100907a816 */ /* 0x000fe20000000007 */
[----:B------:R-:W5:Y:S01]  /*0db0*/  @!P5 LDG.E.64 R12, desc[UR6][R26.64+0x3000] ;  /* 0x003000061a0cd981 */ /* 0x000f62000c1e1b00 */
[----:B------:R-:W-:-:S03]  /*0dc0*/  @!P2 PRMT R9, R25, 0x7610, R9 ;  /* 0x000076101909a816 */ /* 0x000fc60000000009 */
[----:B------:R-:W5:Y:S04]  /*0dd0*/  @!P1 LDG.E R6, desc[UR6][R26.64+0x1008] ;  /* 0x001008061a069981 */ /* 0x000f68000c1e1900 */
[----:B------:R-:W5:Y:S04]  /*0de0*/  @!P0 LDG.E R8, desc[UR6][R26.64+0x2008] ;  /* 0x002008061a088981 */ /* 0x000f68000c1e1900 */
[----:B------:R0:W5:Y:S01]  /*0df0*/  @!P5 LDG.E R10, desc[UR6][R26.64+0x3008] ;  /* 0x003008061a0ad981 */ /* 0x000162000c1e1900 */
[----:B---3--:R-:W-:-:S03]  /*0e00*/  @P2 PRMT R25, R28, 0x7770, RZ ;  /* 0x000077701c192816 */ /* 0x008fc600000000ff */
[----:B------:R-:W5:Y:S01]  /*0e10*/  @P2 LDG.E.64 R20, desc[UR6][R30.64] ;  /* 0x000000061e142981 */ /* 0x000f62000c1e1b00 */
[----:B0-----:R-:W-:-:S03]  /*0e20*/  @P2 PRMT R26, R28, 0x7772, RZ ;  /* 0x000077721c1a2816 */ /* 0x001fc600000000ff */
[----:B------:R0:W5:Y:S01]  /*0e30*/  @P2 LDG.E R4, desc[UR6][R30.64+0x8] ;  /* 0x000008061e042981 */ /* 0x000162000c1e1900 */
[----:B------:R-:W-:Y:S02]  /*0e40*/  @P2 PRMT R3, R25, 0x7610, R3 ;  /* 0x0000761019032816 */ /* 0x000fe40000000003 */
[----:B------:R-:W-:Y:S02]  /*0e50*/  @P2 PRMT R7, R26, 0x7610, R7 ;  /* 0x000076101a072816 */ /* 0x000fe40000000007 */
[----:B----4-:R-:W-:Y:S02]  /*0e60*/  @P1 PRMT R25, R22, 0x7770, RZ ;  /* 0x0000777016191816 */ /* 0x010fe400000000ff */
[C---:B0-----:R-:W-:Y:S02]  /*0e70*/  @P2 PRMT R30, R28.reuse, 0x7771, RZ ;  /* 0x000077711c1e2816 */ /* 0x041fe400000000ff */
[----:B------:R-:W-:Y:S02]  /*0e80*/  @P2 PRMT R28, R28, 0x7773, RZ ;  /* 0x000077731c1c2816 */ /* 0x000fe400000000ff */
[----:B------:R-:W-:-:S02]  /*0e90*/  @P1 PRMT R26, R22, 0x7771, RZ ;  /* 0x00007771161a1816 */ /* 0x000fc400000000ff */
[----:B------:R-:W-:Y:S02]  /*0ea0*/  @P2 PRMT R9, R28, 0x7610, R9 ;  /* 0x000076101c092816 */ /* 0x000fe40000000009 */
[C---:B------:R-:W-:Y:S02]  /*0eb0*/  @P1 PRMT R27, R22.reuse, 0x7772, RZ ;  /* 0x00007772161b1816 */ /* 0x040fe400000000ff */
[----:B------:R-:W-:Y:S02]  /*0ec0*/  @P1 PRMT R28, R22, 0x7773, RZ ;  /* 0x00007773161c1816 */ /* 0x000fe400000000ff */
[----:B------:R-:W-:Y:S02]  /*0ed0*/  @P1 PRMT R22, R25, 0x7610, R22 ;  /* 0x0000761019161816 */ /* 0x000fe40000000016 */
[----:B------:R-:W-:Y:S02]  /*0ee0*/  @P2 PRMT R5, R30, 0x7610, R5 ;  /* 0x000076101e052816 */ /* 0x000fe40000000005 */
[----:B------:R-:W-:-:S02]  /*0ef0*/  @P1 PRMT R25, R26, 0x7610, R25 ;  /* 0x000076101a191816 */ /* 0x000fc40000000019 */
[C---:B------:R-:W-:Y:S02]  /*0f00*/  @!P1 PRMT R30, R32.reuse, 0x7770, RZ ;  /* 0x00007770201e9816 */ /* 0x040fe400000000ff */
[C---:B------:R-:W-:Y:S02]  /*0f10*/  @!P1 PRMT R31, R32.reuse, 0x7771, RZ ;  /* 0x00007771201f9816 */ /* 0x040fe400000000ff */
[C---:B------:R-:W-:Y:S02]  /*0f20*/  @!P1 PRMT R33, R32.reuse, 0x7772, RZ ;  /* 0x0000777220219816 */ /* 0x040fe400000000ff */
[----:B------:R-:W-:Y:S02]  /*0f30*/  @P1 PRMT R26, R27, 0x7610, R26 ;  /* 0x000076101b1a1816 */ /* 0x000fe4000000001a */
[----:B------:R-:W-:Y:S02]  /*0f40*/  @!P1 PRMT R32, R32, 0x7773, RZ ;  /* 0x0000777320209816 */ /* 0x000fe400000000ff */
[----:B------:R-:W-:-:S02]  /*0f50*/  @P1 PRMT R27, R28, 0x7610, R27 ;  /* 0x000076101c1b1816 */ /* 0x000fc4000000001b */
[----:B------:R-:W-:Y:S02]  /*0f60*/  @!P1 PRMT R26, R33, 0x7610, R26 ;  /* 0x00007610211a9816 */ /* 0x000fe4000000001a */
[----:B------:R-:W-:Y:S02]  /*0f70*/  @!P1 PRMT R27, R32, 0x7610, R27 ;  /* 0x00007610201b9816 */ /* 0x000fe4000000001b */
[C---:B------:R-:W-:Y:S02]  /*0f80*/  @!P0 PRMT R33, R24.reuse, 0x7770, RZ ;  /* 0x0000777018218816 */ /* 0x040fe400000000ff */
[C---:B------:R-:W-:Y:S02]  /*0f90*/  @!P0 PRMT R34, R24.reuse, 0x7771, RZ ;  /* 0x0000777118228816 */ /* 0x040fe400000000ff */
[C---:B------:R-:W-:Y:S02]  /*0fa0*/  @!P0 PRMT R35, R24.reuse, 0x7772, RZ ;  /* 0x0000777218238816 */ /* 0x040fe400000000ff */
[----:B------:R-:W-:-:S02]  /*0fb0*/  @!P0 PRMT R32, R24, 0x7773, RZ ;  /* 0x0000777318208816 */ /* 0x000fc400000000ff */
[C---:B------:R-:W-:Y:S02]  /*0fc0*/  @P0 PRMT R24, R23.reuse, 0x7770, RZ ;  /* 0x0000777017180816 */ /* 0x040fe400000000ff */
[----:B------:R-:W-:Y:S02]  /*0fd0*/  @!P1 PRMT R22, R30, 0x7610, R22 ;  /* 0x000076101e169816 */ /* 0x000fe40000000016 */
[----:B------:R-:W-:Y:S02]  /*0fe0*/  @P0 PRMT R28, R23, 0x7771, RZ ;  /* 0x00007771171c0816 */ /* 0x000fe400000000ff */
[----:B------:R-:W-:Y:S02]  /*0ff0*/  @!P1 PRMT R25, R31, 0x7610, R25 ;  /* 0x000076101f199816 */ /* 0x000fe40000000019 */
[C---:B------:R-:W-:Y:S02]  /*1000*/  @P0 PRMT R30, R23.reuse, 0x7772, RZ ;  /* 0x00007772171e0816 */ /* 0x040fe400000000ff */
[----:B------:R-:W-:-:S02]  /*1010*/  @P0 PRMT R31, R23, 0x7773, RZ ;  /* 0x00007773171f0816 */ /* 0x000fc400000000ff */
[----:B------:R-:W-:Y:S02]  /*1020*/  @P0 PRMT R23, R24, 0x7610, R23 ;  /* 0x0000761018170816 */ /* 0x000fe40000000017 */
[----:B------:R-:W-:Y:S02]  /*1030*/  @P0 PRMT R24, R28, 0x7610, R24 ;  /* 0x000076101c180816 */ /* 0x000fe40000000018 */
[----:B------:R-:W-:Y:S02]  /*1040*/  @P0 PRMT R28, R30, 0x7610, R28 ;  /* 0x000076101e1c0816 */ /* 0x000fe4000000001c */
[----:B------:R-:W-:Y:S02]  /*1050*/  @P0 PRMT R30, R31, 0x7610, R30 ;  /* 0x000076101f1e0816 */ /* 0x000fe4000000001e */
[----:B------:R-:W-:Y:S02]  /*1060*/  @!P0 PRMT R24, R34, 0x7610, R24 ;  /* 0x0000761022188816 */ /* 0x000fe40000000018 */
[----:B------:R-:W-:-:S02]  /*1070*/  @!P0 PRMT R28, R35, 0x7610, R28 ;  /* 0x00007610231c8816 */ /* 0x000fc4000000001c */
[----:B------:R-:W-:Y:S02]  /*1080*/  @!P0 PRMT R30, R32, 0x7610, R30 ;  /* 0x00007610201e8816 */ /* 0x000fe4000000001e */
[C---:B------:R-:W-:Y:S02]  /*1090*/  @!P5 PRMT R35, R11.reuse, 0x7770, RZ ;  /* 0x000077700b23d816 */ /* 0x040fe400000000ff */
[C---:B------:R-:W-:Y:S02]  /*10a0*/  @!P5 PRMT R36, R11.reuse, 0x7771, RZ ;  /* 0x000077710b24d816 */ /* 0x040fe400000000ff */
[C---:B------:R-:W-:Y:S02]  /*10b0*/  @!P5 PRMT R37, R11.reuse, 0x7772, RZ ;  /* 0x000077720b25d816 */ /* 0x040fe400000000ff */
[----:B------:R-:W-:Y:S02]  /*10c0*/  @!P5 PRMT R34, R11, 0x7773, RZ ;  /* 0x000077730b22d816 */ /* 0x000fe400000000ff */
[----:B------:R-:W-:-:S02]  /*10d0*/  @P5 PRMT R11, R15, 0x7770, RZ ;  /* 0x000077700f0b5816 */ /* 0x000fc400000000ff */
[C---:B------:R-:W-:Y:S02]  /*10e0*/  @P5 PRMT R31, R15.reuse, 0x7771, RZ ;  /* 0x000077710f1f5816 */ /* 0x040fe400000000ff */
[C---:B------:R-:W-:Y:S02]  /*10f0*/  @P5 PRMT R32, R15.reuse, 0x7772, RZ ;  /* 0x000077720f205816 */ /* 0x040fe400000000ff */
[----:B------:R-:W-:Y:S02]  /*1100*/  @P5 PRMT R15, R15, 0x7773, RZ ;  /* 0x000077730f0f5816 */ /* 0x000fe400000000ff */
[----:B------:R-:W-:Y:S02]  /*1110*/  @!P0 PRMT R23, R33, 0x7610, R23 ;  /* 0x0000761021178816 */ /* 0x000fe40000000017 */
[----:B------:R-:W-:Y:S02]  /*1120*/  @P5 PRMT R33, R15, 0x7610, R33 ;  /* 0x000076100f215816 */ /* 0x000fe40000000021 */
[----:B------:R-:W-:-:S02]  /*1130*/  @!P5 PRMT R11, R35, 0x7610, R11 ;  /* 0x00007610230bd816 */ /* 0x000fc4000000000b */
[----:B------:R-:W-:Y:S02]  /*1140*/  @!P5 PRMT R31, R36, 0x7610, R31 ;  /* 0x00007610241fd816 */ /* 0x000fe4000000001f */
[----:B------:R-:W-:Y:S02]  /*1150*/  @!P5 PRMT R32, R37, 0x7610, R32 ;  /* 0x000076102520d816 */ /* 0x000fe40000000020 */
[----:B------:R-:W-:-:S07]  /*1160*/  @!P5 PRMT R33, R34, 0x7610, R33 ;  /* 0x000076102221d816 */ /* 0x000fce0000000021 */
.L_x_2:
[----:B------:R-:W0:Y:S01]  /*1170*/  S2R R15, SR_CgaCtaId ;  /* 0x00000000000f7919 */ /* 0x000e220000008800 */
[----:B------:R-:W-:Y:S02]  /*1180*/  LOP3.LUT R9, R9, 0xffff, RZ, 0xc0, !PT ;  /* 0x0000ffff09097812 */ /* 0x000fe400078ec0ff */
[----:B------:R-:W-:Y:S02]  /*1190*/  LOP3.LUT R34, R7, 0xffff, RZ, 0xc0, !PT ;  /* 0x0000ffff07227812 */ /* 0x000fe400078ec0ff */
[----:B------:R-:W-:Y:S02]  /*11a0*/  LOP3.LUT R7, R5, 0xffff, RZ, 0xc0, !PT ;  /* 0x0000ffff05077812 */ /* 0x000fe400078ec0ff */
[----:B------:R-:W-:Y:S02]  /*11b0*/  LOP3.LUT R36, R3, 0xffff, RZ, 0xc0, !PT ;  /* 0x0000ffff03247812 */ /* 0x000fe400078ec0ff */
[----:B------:R-:W-:Y:S02]  /*11c0*/  PRMT R5, R34, 0x3340, R9 ;  /* 0x0000334022057816 */ /* 0x000fe40000000009 */
[----:B------:R-:W-:-:S02]  /*11d0*/  PRMT R34, R36, 0x3340, R7 ;  /* 0x0000334024227816 */ /* 0x000fc40000000007 */
[----:B------:R-:W-:Y:S02]  /*11e0*/  LOP3.LUT R36, R26, 0xffff, RZ, 0xc0, !PT ;  /* 0x0000ffff1a247812 */ /* 0x000fe400078ec0ff */
[----:B------:R-:W-:Y:S02]  /*11f0*/  MOV R26, 0x400 ;  /* 0x00000400001a7802 */ /* 0x000fe40000000f00 */
[----:B------:R-:W-:Y:S02]  /*1200*/  LOP3.LUT R27, R27, 0xffff, RZ, 0xc0, !PT ;  /* 0x0000ffff1b1b7812 */ /* 0x000fe400078ec0ff */
[----:B------:R-:W-:Y:S02]  /*1210*/  LOP3.LUT R25, R25, 0xffff, RZ, 0xc0, !PT ;  /* 0x0000ffff19197812 */ /* 0x000fe400078ec0ff */
[----:B------:R-:W-:Y:S02]  /*1220*/  LOP3.LUT R22, R22, 0xffff, RZ, 0xc0, !PT ;  /* 0x0000ffff16167812 */ /* 0x000fe400078ec0ff */
[----:B------:R-:W-:-:S02]  /*1230*/  LOP3.LUT R30, R30, 0xffff, RZ, 0xc0, !PT ;  /* 0x0000ffff1e1e7812 */ /* 0x000fc400078ec0ff */
[----:B------:R-:W-:Y:S02]  /*1240*/  LOP3.LUT R3, R28, 0xffff, RZ, 0xc0, !PT ;  /* 0x0000ffff1c037812 */ /* 0x000fe400078ec0ff */
[----:B------:R-:W-:Y:S02]  /*1250*/  LOP3.LUT R24, R24, 0xffff, RZ, 0xc0, !PT ;  /* 0x0000ffff18187812 */ /* 0x000fe400078ec0ff */
[----:B------:R-:W-:Y:S02]  /*1260*/  LOP3.LUT R23, R23, 0xffff, RZ, 0xc0, !PT ;  /* 0x0000ffff17177812 */ /* 0x000fe400078ec0ff */
[----:B------:R-:W-:Y:S02]  /*1270*/  LOP3.LUT R33, R33, 0xffff, RZ, 0xc0, !PT ;  /* 0x0000ffff21217812 */ /* 0x000fe400078ec0ff */
[----:B0-----:R-:W-:Y:S02]  /*1280*/  LEA R15, R15, R26, 0x18 ;  /* 0x0000001a0f0f7211 */ /* 0x001fe400078ec0ff */
[----:B------:R-:W-:-:S02]  /*1290*/  LOP3.LUT R32, R32, 0xffff, RZ, 0xc0, !PT ;  /* 0x0000ffff20207812 */ /* 0x000fc400078ec0ff */
[----:B------:R-:W-:Y:S02]  /*12a0*/  LOP3.LUT R31, R31, 0xffff, RZ, 0xc0, !PT ;  /* 0x0000ffff1f1f7812 */ /* 0x000fe400078ec0ff */
[----:B------:R-:W-:Y:S02]  /*12b0*/  LOP3.LUT R26, R11, 0xffff, RZ, 0xc0, !PT ;  /* 0x0000ffff0b1a7812 */ /* 0x000fe400078ec0ff */
[----:B------:R-:W-:Y:S02]  /*12c0*/  PRMT R7, R36, 0x3340, R27 ;  /* 0x0000334024077816 */ /* 0x000fe4000000001b */
[----:B------:R-:W-:Y:S02]  /*12d0*/  PRMT R22, R22, 0x3340, R25 ;  /* 0x0000334016167816 */ /* 0x000fe40000000019 */
[----:B------:R-:W-:Y:S01]  /*12e0*/  PRMT R9, R3, 0x3340, R30 ;  /* 0x0000334003097816 */ /* 0x000fe2000000001e */
[----:B------:R-:W-:Y:S01]  /*12f0*/  IMAD R3, R2, 0x10, R15 ;  /* 0x0000001002037824 */ /* 0x000fe200078e020f */
[----:B------:R-:W-:-:S02]  /*1300*/  PRMT R24, R23, 0x3340, R24 ;  /* 0x0000334017187816 */ /* 0x000fc40000000018 */
[----:B------:R-:W-:Y:S02]  /*1310*/  PRMT R11, R32, 0x3340, R33 ;  /* 0x00003340200b7816 */ /* 0x000fe40000000021 */
[----:B------:R-:W-:Y:S01]  /*1320*/  PRMT R26, R26, 0x3340, R31 ;  /* 0x000033401a1a7816 */ /* 0x000fe2000000001f */
[----:B-----5:R-:W-:Y:S01]  /*1330*/  STS.64 [R3], R20 ;  /* 0x0000001403007388 */ /* 0x020fe20000000a00 */
[----:B------:R-:W-:Y:S02]  /*1340*/  PRMT R5, R34, 0x5410, R5 ;  /* 0x0000541022057816 */ /* 0x000fe40000000005 */
[----:B------:R-:W-:Y:S01]  /*1350*/  PRMT R7, R22, 0x5410, R7 ;  /* 0x0000541016077816 */ /* 0x000fe20000000007 */
[----:B------:R0:W-:Y:S01]  /*1360*/  STS.64 [R3+0x1000], R18 ;  /* 0x0010001203007388 */ /* 0x0001e20000000a00 */
[----:B------:R-:W-:Y:S02]  /*1370*/  PRMT R9, R24, 0x5410, R9 ;  /* 0x0000541018097816 */ /* 0x000fe40000000009 */
[----:B------:R-:W-:Y:S01]  /*1380*/  PRMT R11, R26, 0x5410, R11 ;  /* 0x000054101a0b7816 */ /* 0x000fe2000000000b */
[----:B------:R1:W-:Y:S04]  /*1390*/  STS.64 [R3+0x8], R4 ;  /* 0x0000080403007388 */ /* 0x0003e80000000a00 */
[----:B------:R-:W-:Y:S04]  /*13a0*/  STS.64 [R3+0x1008], R6 ;  /* 0x0010080603007388 */ /* 0x000fe80000000a00 */
[----:B------:R-:W-:Y:S04]  /*13b0*/  STS.64 [R3+0x2000], R16 ;  /* 0x0020001003007388 */ /* 0x000fe80000000a00 */
[----:B------:R-:W-:Y:S04]  /*13c0*/  STS.64 [R3+0x2008], R8 ;  /* 0x0020080803007388 */ /* 0x000fe80000000a00 */
[----:B------:R-:W-:Y:S04]  /*13d0*/  STS.64 [R3+0x3000], R12 ;  /* 0x0030000c03007388 */ /* 0x000fe80000000a00 */
[----:B------:R2:W-:Y:S01]  /*13e0*/  STS.64 [R3+0x3008], R10 ;  /* 0x0030080a03007388 */ /* 0x0005e20000000a00 */
[----:B------:R-:W-:Y:S01]  /*13f0*/  BAR.SYNC.DEFER_BLOCKING 0x0 ;  /* 0x0000000000007b1d */ /* 0x000fe20000010000 */
[----:B------:R-:W-:-:S07]  /*1400*/  IMAD.IADD R37, R29, 0x1, R14 ;  /* 0x000000011d257824 */ /* 0x000fce00078e020e */
[----:B0-----:R-:W0:Y:S01]  /*1410*/  LDC R18, c[0x0][0x3b0] ;  /* 0x0000ec00ff127b82 */ /* 0x001e220000000800 */
[----:B-1----:R-:W-:Y:S01]  /*1420*/  IMAD.SHL.U32 R4, R2, 0x4, RZ ;  /* 0x0000000402047824 */ /* 0x002fe200078e00ff */
[----:B------:R-:W-:Y:S01]  /*1430*/  BSSY.RECONVERGENT B0, `(.L_x_3) ;  /* 0x0000025000007945 */ /* 0x000fe20003800200 */
[----:B------:R-:W-:-:S03]  /*1440*/  IMAD R5, R29, 0x10, R15 ;  /* 0x000000101d057824 */ /* 0x000fc600078e020f */
[----:B--2---:R-:W-:Y:S02]  /*1450*/  VIMNMX R3, PT, PT, R37, R4, PT ;  /* 0x0000000425037248 */ /* 0x004fe40003fe0100 */
[----:B------:R-:W-:Y:S02]  /*1460*/  PREEXIT ;  /* 0x000000000000782d */ /* 0x000fe40000000000 */
[C---:B------:R-:W-:Y:S01]  /*1470*/  ISETP.GE.AND P0, PT, R3.reuse, R14, PT ;  /* 0x0000000e0300720c */ /* 0x040fe20003f06270 */
[----:B------:R-:W-:Y:S01]  /*1480*/  IMAD.IADD R4, R3, 0x1, -R14 ;  /* 0x0000000103047824 */ /* 0x000fe200078e0a0e */
[----:B------:R-:W-:-:S04]  /*1490*/  VIMNMX R7, PT, PT, R29, R3, PT ;  /* 0x000000031d077248 */ /* 0x000fc80003fe0100 */
[----:B------:R-:W-:-:S04]  /*14a0*/  SEL R4, R4, RZ, P0 ;  /* 0x000000ff04047207 */ /* 0x000fc80000000000 */
[----:B------:R-:W-:Y:S02]  /*14b0*/  ISETP.GE.AND P0, PT, R4, R7, PT ;  /* 0x000000070400720c */ /* 0x000fe40003f06270 */
[----:B0-----:R-:W-:-:S11]  /*14c0*/  IADD3 R10, PT, PT, -R18, 0x40, RZ ;  /* 0x00000040120a7810 */ /* 0x001fd60007ffe1ff */
[----:B------:R-:W-:Y:S05]  /*14d0*/  @P0 BRA `(.L_x_4) ;  /* 0x0000000000680947 */ /* 0x000fea0003800000 */
[----:B------:R-:W-:Y:S01]  /*14e0*/  IMAD.MOV.U32 R19, RZ, RZ, -0x1 ;  /* 0xffffffffff137424 */ /* 0x000fe200078e00ff */
[----:B------:R-:W-:Y:S01]  /*14f0*/  ISETP.GE.AND P0, PT, R18, 0x40, PT ;  /* 0x000000401200780c */ /* 0x000fe20003f06270 */
[----:B------:R-:W-:-:S03]  /*1500*/  IMAD.MOV.U32 R11, RZ, RZ, R7 ;  /* 0x000000ffff0b7224 */ /* 0x000fc600078e0007 */
[CC--:B------:R-:W-:Y:S02]  /*1510*/  SHF.L.U32 R17, R19.reuse, R10.reuse, RZ ;  /* 0x0000000a13117219 */ /* 0x0c0fe400000006ff */
[----:B------:R-:W-:Y:S02]  /*1520*/  SHF.L.U64.HI R19, R19, R10, 0xffffffff ;  /* 0xffffffff13137419 */ /* 0x000fe4000001020a */
[----:B------:R-:W-:Y:S02]  /*1530*/  SEL R17, R17, 0xffffffff, !P0 ;  /* 0xffffffff11117807 */ /* 0x000fe40004000000 */
[----:B------:R-:W-:-:S07]  /*1540*/  SEL R19, R19, 0xffffffff, !P0 ;  /* 0xffffffff13137807 */ /* 0x000fce0004000000 */
.L_x_5:
[----:B------:R-:W-:-:S05]  /*1550*/  IMAD.IADD R6, R11, 0x1, -R4 ;  /* 0x000000010b067824 */ /* 0x000fca00078e0a04 */
[----:B------:R-:W-:-:S04]  /*1560*/  LEA.HI R7, R6, R6, RZ, 0x1 ;  /* 0x0000000606077211 */ /* 0x000fc800078f08ff */
[----:B------:R-:W-:-:S04]  /*1570*/  LEA.HI.SX32 R12, R7, R4, 0x1f ;  /* 0x00000004070c7211 */ /* 0x000fc800078ffaff */
[----:B------:R-:W-:-:S05]  /*1580*/  LOP3.LUT R6, RZ, R12, RZ, 0x33, !PT ;  /* 0x0000000cff067212 */ /* 0x000fca00078e33ff */
[----:B------:R-:W-:Y:S02]  /*1590*/  IMAD.IADD R8, R3, 0x1, R6 ;  /* 0x0000000103087824 */ /* 0x000fe400078e0206 */
[----:B------:R-:W-:Y:S02]  /*15a0*/  IMAD R6, R12, 0x10, R15 ;  /* 0x000000100c067824 */ /* 0x000fe400078e020f */
[----:B------:R-:W-:-:S04]  /*15b0*/  IMAD R8, R8, 0x10, R5 ;  /* 0x0000001008087824 */ /* 0x000fc800078e0205 */
[----:B------:R-:W0:Y:S04]  /*15c0*/  LDS.64 R6, [R6] ;  /* 0x0000000006067984 */ /* 0x000e280000000a00 */
[----:B------:R-:W1:Y:S01]  /*15d0*/  LDS.64 R8, [R8] ;  /* 0x0000000008087984 */ /* 0x000e620000000a00 */
[----:B0-----:R-:W-:Y:S02]  /*15e0*/  LOP3.LUT R13, R6, R17, RZ, 0xc0, !PT ;  /* 0x00000011060d7212 */ /* 0x001fe400078ec0ff */
[----:B------:R-:W-:Y:S02]  /*15f0*/  LOP3.LUT R7, R7, R19, RZ, 0xc0, !PT ;  /* 0x0000001307077212 */ /* 0x000fe400078ec0ff */
[----:B-1----:R-:W-:Y:S02]  /*1600*/  LOP3.LUT R14, R8, R17, RZ, 0xc0, !PT ;  /* 0x00000011080e7212 */ /* 0x002fe400078ec0ff */
[----:B------:R-:W-:-:S02]  /*1610*/  LOP3.LUT R16, R9, R19, RZ, 0xc0, !PT ;  /* 0x0000001309107212 */ /* 0x000fc400078ec0ff */
[----:B------:R-:W-:-:S04]  /*1620*/  ISETP.GE.U32.AND P0, PT, R14, R13, PT ;  /* 0x0000000d0e00720c */ /* 0x000fc80003f06070 */
[----:B------:R-:W-:-:S04]  /*1630*/  ISETP.GE.U32.AND.EX P0, PT, R16, R7, PT, P0 ;  /* 0x000000071000720c */ /* 0x000fc80003f06100 */
[----:B------:R-:W-:-:S09]  /*1640*/  SEL R11, R12, R11, !P0 ;  /* 0x0000000b0c0b7207 */ /* 0x000fd20004000000 */
[----:B------:R-:W-:-:S05]  /*1650*/  @P0 VIADD R4, R12, 0x1 ;  /* 0x000000010c040836 */ /* 0x000fca0000000000 */
[----:B------:R-:W-:-:S13]  /*1660*/  ISETP.GE.AND P0, PT, R4, R11, PT ;  /* 0x0000000b0400720c */ /* 0x000fda0003f06270 */
[----:B------:R-:W-:Y:S05]  /*1670*/  @!P0 BRA `(.L_x_5) ;  /* 0xfffffffc00b48947 */ /* 0x000fea000383ffff */
.L_x_4:
[----:B------:R-:W-:Y:S05]  /*1680*/  BSYNC.RECONVERGENT B0 ;  /* 0x0000000000007941 */ /* 0x000fea0003800200 */
.L_x_3:
[----:B------:R-:W-:Y:S01]  /*1690*/  IMAD.IADD R6, R3, 0x1, -R4 ;  /* 0x0000000103067824 */ /* 0x000fe200078e0a04 */
[----:B------:R-:W-:Y:S01]  /*16a0*/  ISETP.GE.AND P2, PT, R18, 0x40, PT ;  /* 0x000000401200780c */ /* 0x000fe20003f46270 */
[----:B------:R-:W-:Y:S01]  /*16b0*/  IMAD R9, R4, 0x10, R15 ;  /* 0x0000001004097824 */ /* 0x000fe200078e020f */
[----:B------:R-:W-:Y:S01]  /*16c0*/  BSSY.RECONVERGENT B0, `(.L_x_6) ;  /* 0x0000018000007945 */ /* 0x000fe20003800200 */
[----:B------:R-:W-:Y:S01]  /*16d0*/  IMAD R7, R6, 0x10, R5 ;  /* 0x0000001006077824 */ /* 0x000fe200078e0205 */
[----:B------:R-:W-:Y:S01]  /*16e0*/  PLOP3.LUT P0, PT, PT, PT, PT, 0x8, 0x80 ;  /* 0x000000000080781c */ /* 0x000fe20003f0e170 */
[----:B------:R-:W-:Y:S01]  /*16f0*/  IMAD.IADD R12, R29, 0x1, R6 ;  /* 0x000000011d0c7824 */ /* 0x000fe200078e0206 */
[----:B------:R0:W1:Y:S01]  /*1700*/  LDS.64 R22, [R9+0x8] ;  /* 0x0000080009167984 */ /* 0x0000620000000a00 */
[----:B------:R-:W-:-:S03]  /*1710*/  IMAD.MOV.U32 R3, RZ, RZ, -0x1 ;  /* 0xffffffffff037424 */ /* 0x000fc600078e00ff */
[----:B------:R0:W2:Y:S01]  /*1720*/  LDS.64 R26, [R7+0x8] ;  /* 0x00000800071a7984 */ /* 0x0000a20000000a00 */
[----:B------:R-:W-:Y:S02]  /*1730*/  ISETP.GE.AND P1, PT, R12, R37, PT ;  /* 0x000000250c00720c */ /* 0x000fe40003f26270 */
[CC--:B------:R-:W-:Y:S01]  /*1740*/  SHF.L.U64.HI R14, R3.reuse, R10.reuse, 0xffffffff ;  /* 0xffffffff030e7419 */ /* 0x0c0fe2000001020a */
[----:B------:R0:W3:Y:S01]  /*1750*/  LDS.64 R18, [R9] ;  /* 0x0000000009127984 */ /* 0x0000e20000000a00 */
[----:B------:R-:W-:Y:S02]  /*1760*/  SHF.L.U32 R13, R3, R10, RZ ;  /* 0x0000000a030d7219 */ /* 0x000fe400000006ff */
[----:B------:R-:W-:Y:S01]  /*1770*/  SEL R14, R14, 0xffffffff, !P2 ;  /* 0xffffffff0e0e7807 */ /* 0x000fe20005000000 */
[----:B------:R0:W4:Y:S01]  /*1780*/  LDS.64 R16, [R7] ;  /* 0x0000000007107984 */ /* 0x0001220000000a00 */
[----:B------:R-:W-:-:S05]  /*1790*/  SEL R13, R13, 0xffffffff, !P2 ;  /* 0xffffffff0d0d7807 */ /* 0x000fca0005000000 */
[----:B------:R-:W-:Y:S05]  /*17a0*/  @P1 BRA `(.L_x_7) ;  /* 0x0000000000241947 */ /* 0x000fea0003800000 */
[----:B------:R-:W-:Y:S02]  /*17b0*/  ISETP.GE.AND P2, PT, R4, R29, PT ;  /* 0x0000001d0400720c */ /* 0x000fe40003f46270 */
[----:B------:R-:W-:-:S11]  /*17c0*/  PLOP3.LUT P0, PT, PT, PT, PT, 0x80, 0x8 ;  /* 0x000000000008781c */ /* 0x000fd60003f0f070 */
[-C--:B----4-:R-:W-:Y:S02]  /*17d0*/  @!P2 LOP3.LUT R6, R16, R13.reuse, RZ, 0xc0, !PT ;  /* 0x0000000d1006a212 */ /* 0x090fe400078ec0ff */
[----:B---3--:R-:W-:Y:S02]  /*17e0*/  @!P2 LOP3.LUT R3, R18, R13, RZ, 0xc0, !PT ;  /* 0x0000000d1203a212 */ /* 0x008fe400078ec0ff */
[-C--:B------:R-:W-:Y:S02]  /*17f0*/  @!P2 LOP3.LUT R8, R17, R14.reuse, RZ, 0xc0, !PT ;  /* 0x0000000e1108a212 */ /* 0x080fe400078ec0ff */
[----:B------:R-:W-:Y:S02]  /*1800*/  @!P2 LOP3.LUT R5, R19, R14, RZ, 0xc0, !PT ;  /* 0x0000000e1305a212 */ /* 0x000fe400078ec0ff */
[----:B------:R-:W-:-:S04]  /*1810*/  @!P2 ISETP.GE.U32.AND P1, PT, R6, R3, PT ;  /* 0x000000030600a20c */ /* 0x000fc80003f26070 */
[----:B------:R-:W-:-:S04]  /*1820*/  @!P2 ISETP.GE.U32.AND.EX P1, PT, R8, R5, PT, P1 ;  /* 0x000000050800a20c */ /* 0x000fc80003f26110 */
[----:B------:R-:W-:-:S13]  /*1830*/  @!P2 PLOP3.LUT P0, PT, P1, PT, PT, 0x8, 0x80 ;  /* 0x000000000080a81c */ /* 0x000fda0000f0e170 */
.L_x_7:
[----:B------:R-:W-:Y:S05]  /*1840*/  BSYNC.RECONVERGENT B0 ;  /* 0x0000000000007941 */ /* 0x000fea0003800200 */
.L_x_6:
[----:B---34-:R-:W-:Y:S01]  /*1850*/  SEL R30, R16, R18, P0 ;  /* 0x00000012101e7207 */ /* 0x018fe20000000000 */
[----:B------:R3:W4:Y:S01]  /*1860*/  @P0 LDS.64 R20, [R7+0x18] ;  /* 0x0000180007140984 */ /* 0x0007220000000a00 */
[----:B------:R-:W-:Y:S01]  /*1870*/  SEL R31, R17, R19, P0 ;  /* 0x00000013111f7207 */ /* 0x000fe20000000000 */
[----:B------:R-:W-:Y:S01]  /*1880*/  VIADD R6, R12, 0x1 ;  /* 0x000000010c067836 */ /* 0x000fe20000000000 */
[----:B------:R-:W-:Y:S01]  /*1890*/  BSSY.RECONVERGENT B0, `(.L_x_8) ;  /* 0x0000014000007945 */ /* 0x000fe20003800200 */
[----:B------:R3:W0:Y:S01]  /*18a0*/  @!P0 LDS.64 R34, [R9+0x18] ;  /* 0x0000180009228984 */ /* 0x0006220000000a00 */
[----:B------:R-:W-:Y:S01]  /*18b0*/  @!P0 IMAD.MOV R6, RZ, RZ, R12 ;  /* 0x000000ffff068224 */ /* 0x000fe200078e020c */
[----:B------:R-:W-:Y:S01]  /*18c0*/  PLOP3.LUT P1, PT, PT, PT, PT, 0x8, 0x80 ;  /* 0x000000000080781c */ /* 0x000fe20003f2e170 */
[----:B------:R-:W-:Y:S01]  /*18d0*/  VIADD R8, R4, 0x1 ;  /* 0x0000000104087836 */ /* 0x000fe20000000000 */
[----:B------:R3:W0:Y:S01]  /*18e0*/  @P0 LDS.64 R16, [R7+0x10] ;  /* 0x0000100007100984 */ /* 0x0006220000000a00 */
[----:B------:R-:W-:Y:S01]  /*18f0*/  @P0 IMAD.MOV R8, RZ, RZ, R4 ;  /* 0x000000ffff080224 */ /* 0x000fe200078e0204 */
[----:B------:R-:W-:-:S02]  /*1900*/  ISETP.GE.AND P2, PT, R6, R37, PT ;  /* 0x000000250600720c */ /* 0x000fc40003f46270 */
[----:B------:R3:W0:Y:S01]  /*1910*/  @!P0 LDS.64 R18, [R9+0x10] ;  /* 0x0000100009128984 */ /* 0x0006220000000a00 */
[----:B------:R-:W-:-:S10]  /*1920*/  VIADD R40, R8, 0x1 ;  /* 0x0000000108287836 */ /* 0x000fd40000000000 */
[----:B---3--:R-:W-:Y:S05]  /*1930*/  @P2 BRA `(.L_x_9) ;  /* 0x0000000000242947 */ /* 0x008fea0003800000 */
[----:B------:R-:W-:-:S13]  /*1940*/  ISETP.GE.AND P3, PT, R8, R29, PT ;  /* 0x0000001d0800720c */ /* 0x000fda0003f66270 */
[-C--:B0-----:R-:W-:Y:S02]  /*1950*/  @!P3 LOP3.LUT R3, R16, R13.reuse, RZ, 0xc0, !PT ;  /* 0x0000000d1003b212 */ /* 0x081fe400078ec0ff */
[----:B------:R-:W-:Y:S02]  /*1960*/  @!P3 LOP3.LUT R10, R18, R13, RZ, 0xc0, !PT ;  /* 0x0000000d120ab212 */ /* 0x000fe400078ec0ff */
[-C--:B------:R-:W-:Y:S02]  /*1970*/  @!P3 LOP3.LUT R4, R17, R14.reuse, RZ, 0xc0, !PT ;  /* 0x0000000e1104b212 */ /* 0x080fe400078ec0ff */
[----:B------:R-:W-:Y:S02]  /*1980*/  @!P3 LOP3.LUT R5, R19, R14, RZ, 0xc0, !PT ;  /* 0x0000000e1305b212 */ /* 0x000fe400078ec0ff */
[----:B------:R-:W-:-:S04]  /*1990*/  @!P3 ISETP.GE.U32.AND P1, PT, R3, R10, PT ;  /* 0x0000000a0300b20c */ /* 0x000fc80003f26070 */
[----:B------:R-:W-:Y:S02]  /*19a0*/  @!P3 ISETP.GE.U32.AND.EX P2, PT, R4, R5, PT, P1 ;  /* 0x000000050400b20c */ /* 0x000fe40003f46110 */
[----:B------:R-:W-:Y:S02]  /*19b0*/  PLOP3.LUT P1, PT, PT, PT, PT, 0x80, 0x8 ;  /* 0x000000000008781c */ /* 0x000fe40003f2f070 */
[----:B------:R-:W-:-:S13]  /*19c0*/  @!P3 PLOP3.LUT P1, PT, P2, PT, PT, 0x8, 0x80 ;  /* 0x000000000080b81c */ /* 0x000fda000172e170 */
.L_x_9:
[----:B------:R-:W-:Y:S05]  /*19d0*/  BSYNC.RECONVERGENT B0 ;  /* 0x0000000000007941 */ /* 0x000fea0003800200 */
.L_x_8:
[----:B------:R-:W-:Y:S01]  /*19e0*/  @P1 IMAD.MOV R40, RZ, RZ, R8 ;  /* 0x000000ffff281224 */ /* 0x000fe200078e0208 */
[----:B-1----:R-:W-:Y:S01]  /*19f0*/  PRMT R12, R23, 0x7771, RZ ;  /* 0x00007771170c7816 */ /* 0x002fe200000000ff */
[----:B------:R-:W-:Y:S01]  /*1a00*/  VIADD R38, R6, 0x1 ;  /* 0x0000000106267836 */ /* 0x000fe20000000000 */
[----:B--2---:R-:W-:Y:S01]  /*1a10*/  PRMT R11, R27, 0x7771, RZ ;  /* 0x000077711b0b7816 */ /* 0x004fe200000000ff */
[----:B------:R-:W-:Y:S01]  /*1a20*/  @!P1 IMAD R42, R40, 0x10, R15 ;  /* 0x00000010282a9824 */ /* 0x000fe200078e020f */
[----:B----4-:R-:W-:Y:S01]  /*1a30*/  @P0 PRMT R3, R21, 0x7771, RZ ;  /* 0x0000777115030816 */ /* 0x010fe200000000ff */
[----:B------:R-:W-:Y:S01]  /*1a40*/  @!P1 IMAD.MOV R38, RZ, RZ, R6 ;  /* 0x000000ffff269224 */ /* 0x000fe200078e0206 */
[----:B------:R-:W-:Y:S01]  /*1a50*/  SEL R10, R11, R12, P0 ;  /* 0x0000000c0b0a7207 */ /* 0x000fe20000000000 */
[----:B------:R-:W-:Y:S01]  /*1a60*/  BSSY.RECONVERGENT B0, `(.L_x_10) ;  /* 0x000003c000007945 */ /* 0x000fe20003800200 */
[----:B------:R-:W1:Y:S01]  /*1a70*/  @!P1 LDS.64 R32, [R42+0x8] ;  /* 0x000008002a209984 */ /* 0x000e620000000a00 */
[----:B------:R-:W-:Y:S01]  /*1a80*/  @P0 PRMT R11, R3, 0x7610, R11 ;  /* 0x00007610030b0816 */ /* 0x000fe2000000000b */
[----:B------:R-:W-:Y:S01]  /*1a90*/  @P1 IMAD R41, R38, 0x10, R15 ;  /* 0x0000001026291824 */ /* 0x000fe200078e020f */
[----:B------:R-:W-:-:S02]  /*1aa0*/  PRMT R8, R23, 0x7772, RZ ;  /* 0x0000777217087816 */ /* 0x000fc400000000ff */
[C---:B0-----:R-:W-:Y:S02]  /*1ab0*/  PRMT R9, R23.reuse, 0x7773, RZ ;  /* 0x0000777317097816 */ /* 0x041fe400000000ff */
[----:B------:R-:W-:Y:S01]  /*1ac0*/  PRMT R36, R23, 0x7770, RZ ;  /* 0x0000777017247816 */ /* 0x000fe200000000ff */
[----:B------:R-:W0:Y:S01]  /*1ad0*/  @P1 LDS.64 R24, [R41+0x8] ;  /* 0x0000080029181984 */ /* 0x000e220000000a00 */
[----:B------:R-:W-:Y:S01]  /*1ae0*/  SEL R28, R26, R22, P0 ;  /* 0x000000161a1c7207 */ /* 0x000fe20000000000 */
[----:B------:R-:W-:Y:S01]  /*1af0*/  @P0 IMAD.MOV.U32 R26, RZ, RZ, R20 ;  /* 0x000000ffff1a0224 */ /* 0x000fe200078e0014 */
[----:B------:R-:W-:Y:S01]  /*1b00*/  PRMT R7, R27, 0x7772, RZ ;  /* 0x000077721b077816 */ /* 0x000fe200000000ff */
[----:B------:R-:W-:Y:S01]  /*1b10*/  @!P0 IMAD.MOV.U32 R22, RZ, RZ, R34 ;  /* 0x000000ffff168224 */ /* 0x000fe200078e0022 */
[C---:B------:R-:W-:Y:S02]  /*1b20*/  @P0 PRMT R3, R21.reuse, 0x7772, RZ ;  /* 0x0000777215030816 */ /* 0x040fe400000000ff */
[----:B------:R-:W-:-:S02]  /*1b30*/  @P0 PRMT R4, R21, 0x7773, RZ ;  /* 0x0000777315040816 */ /* 0x000fc400000000ff */
[----:B------:R-:W-:Y:S02]  /*1b40*/  PRMT R23, R27, 0x7770, RZ ;  /* 0x000077701b177816 */ /* 0x000fe400000000ff */
[----:B------:R-:W-:Y:S02]  /*1b50*/  @P0 PRMT R21, R21, 0x7770, RZ ;  /* 0x0000777015150816 */ /* 0x000fe400000000ff */
[----:B------:R-:W-:Y:S02]  /*1b60*/  @!P0 PRMT R20, R35, 0x7772, RZ ;  /* 0x0000777223148816 */ /* 0x000fe400000000ff */
[----:B------:R-:W-:Y:S02]  /*1b70*/  PRMT R6, R27, 0x7773, RZ ;  /* 0x000077731b067816 */ /* 0x000fe400000000ff */
[----:B------:R-:W-:Y:S02]  /*1b80*/  SEL R5, R7, R8, P0 ;  /* 0x0000000807057207 */ /* 0x000fe40000000000 */
[----:B------:R-:W-:-:S02]  /*1b90*/  SEL R27, R23, R36, P0 ;  /* 0x00000024171b7207 */ /* 0x000fc40000000000 */
[----:B------:R-:W-:Y:S02]  /*1ba0*/  @P0 PRMT R23, R21, 0x7610, R23 ;  /* 0x0000761015170816 */ /* 0x000fe40000000017 */
[----:B------:R-:W-:Y:S02]  /*1bb0*/  @!P0 PRMT R8, R20, 0x7610, R8 ;  /* 0x0000761014088816 */ /* 0x000fe40000000008 */
[----:B------:R-:W-:Y:S02]  /*1bc0*/  SEL R20, R16, R18, P1 ;  /* 0x0000001210147207 */ /* 0x000fe40000800000 */
[----:B------:R-:W-:Y:S02]  /*1bd0*/  SEL R21, R17, R19, P1 ;  /* 0x0000001311157207 */ /* 0x000fe40000800000 */
[----:B------:R-:W2:Y:S01]  /*1be0*/  @P1 LDS.64 R16, [R41] ;  /* 0x0000000029101984 */ /* 0x000ea20000000a00 */
[----:B------:R-:W-:Y:S02]  /*1bf0*/  @P0 PRMT R7, R3, 0x7610, R7 ;  /* 0x0000761003070816 */ /* 0x000fe40000000007 */
[----:B------:R-:W-:Y:S01]  /*1c00*/  SEL R3, R6, R9, P0 ;  /* 0x0000000906037207 */ /* 0x000fe20000000000 */
[----:B------:R3:W4:Y:S01]  /*1c10*/  @!P1 LDS.64 R18, [R42] ;  /* 0x000000002a129984 */ /* 0x0007220000000a00 */
[----:B------:R-:W-:-:S02]  /*1c20*/  @P0 PRMT R6, R4, 0x7610, R6 ;  /* 0x0000761004060816 */ /* 0x000fc40000000006 */
[C---:B------:R-:W-:Y:S02]  /*1c30*/  @!P0 PRMT R4, R35.reuse, 0x7770, RZ ;  /* 0x0000777023048816 */ /* 0x040fe400000000ff */
[----:B------:R-:W-:Y:S02]  /*1c40*/  ISETP.GE.AND P2, PT, R38, R37, PT ;  /* 0x000000252600720c */ /* 0x000fe40003f46270 */
[----:B------:R-:W-:Y:S01]  /*1c50*/  @!P0 PRMT R36, R4, 0x7610, R36 ;  /* 0x0000761004248816 */ /* 0x000fe20000000024 */
[----:B---3--:R-:W-:Y:S01]  /*1c60*/  VIADD R42, R40, 0x1 ;  /* 0x00000001282a7836 */ /* 0x008fe20000000000 */
[C---:B------:R-:W-:Y:S02]  /*1c70*/  @!P0 PRMT R4, R35.reuse, 0x7771, RZ ;  /* 0x0000777123048816 */ /* 0x040fe400000000ff */
[----:B------:R-:W-:Y:S02]  /*1c80*/  @!P0 PRMT R35, R35, 0x7773, RZ ;  /* 0x0000777323238816 */ /* 0x000fe400000000ff */
[----:B------:R-:W-:-:S02]  /*1c90*/  @!P0 PRMT R12, R4, 0x7610, R12 ;  /* 0x00007610040c8816 */ /* 0x000fc4000000000c */
[----:B-1----:R-:W-:Y:S02]  /*1ca0*/  @!P1 PRMT R4, R33, 0x7771, RZ ;  /* 0x0000777121049816 */ /* 0x002fe400000000ff */
[----:B------:R-:W-:Y:S02]  /*1cb0*/  SEL R34, R11, R12, P1 ;  /* 0x0000000c0b227207 */ /* 0x000fe40000800000 */
[----:B------:R-:W-:Y:S02]  /*1cc0*/  @!P1 PRMT R12, R4, 0x7610, R12 ;  /* 0x00007610040c9816 */ /* 0x000fe4000000000c */
[----:B------:R-:W-:Y:S01]  /*1cd0*/  SEL R4, R26, R22, P1 ;  /* 0x000000161a047207 */ /* 0x000fe20000800000 */
[----:B------:R-:W-:Y:S01]  /*1ce0*/  @!P1 IMAD.MOV.U32 R22, RZ, RZ, R32 ;  /* 0x000000ffff169224 */ /* 0x000fe200078e0020 */
[----:B------:R-:W-:Y:S02]  /*1cf0*/  @!P0 PRMT R9, R35, 0x7610, R9 ;  /* 0x0000761023098816 */ /* 0x000fe40000000009 */
[----:B------:R-:W-:-:S02]  /*1d00*/  @!P1 PRMT R32, R33, 0x7772, RZ ;  /* 0x0000777221209816 */ /* 0x000fc400000000ff */
[----:B------:R-:W-:Y:S02]  /*1d10*/  @!P1 PRMT R43, R33, 0x7773, RZ ;  /* 0x00007773212b9816 */ /* 0x000fe400000000ff */
[----:B------:R-:W-:Y:S02]  /*1d20*/  SEL R39, R7, R8, P1 ;  /* 0x0000000807277207 */ /* 0x000fe40000800000 */
[----:B------:R-:W-:Y:S02]  /*1d30*/  SEL R35, R6, R9, P1 ;  /* 0x0000000906237207 */ /* 0x000fe40000800000 */
[----:B------:R-:W-:Y:S02]  /*1d40*/  @!P1 PRMT R8, R32, 0x7610, R8 ;  /* 0x0000761020089816 */ /* 0x000fe40000000008 */
[----:B------:R-:W-:Y:S02]  /*1d50*/  @!P1 PRMT R9, R43, 0x7610, R9 ;  /* 0x000076102b099816 */ /* 0x000fe40000000009 */
[----:B------:R-:W-:-:S02]  /*1d60*/  @!P1 PRMT R33, R33, 0x7770, RZ ;  /* 0x0000777021219816 */ /* 0x000fc400000000ff */
[----:B------:R-:W-:Y:S01]  /*1d70*/  PLOP3.LUT P0, PT, PT, PT, PT, 0x8, 0x80 ;  /* 0x000000000080781c */ /* 0x000fe20003f0e170 */
[----:B0-2-4-:R-:W-:-:S12]  /*1d80*/  @P2 BRA `(.L_x_11) ;  /* 0x0000000000242947 */ /* 0x015fd80003800000 */
[----:B------:R-:W-:-:S13]  /*1d90*/  ISETP.GE.AND P3, PT, R40, R29, PT ;  /* 0x0000001d2800720c */ /* 0x000fda0003f66270 */
[-C--:B------:R-:W-:Y:S02]  /*1da0*/  @!P3 LOP3.LUT R32, R16, R13.reuse, RZ, 0xc0, !PT ;  /* 0x0000000d1020b212 */ /* 0x080fe400078ec0ff */
[----:B------:R-:W-:-:S04]  /*1db0*/  @!P3 LOP3.LUT R41, R18, R13, RZ, 0xc0, !PT ;  /* 0x0000000d1229b212 */ /* 0x000fc800078ec0ff */
[----:B------:R-:W-:Y:S02]  /*1dc0*/  @!P3 ISETP.GE.U32.AND P0, PT, R32, R41, PT ;  /* 0x000000292000b20c */ /* 0x000fe40003f06070 */
[-C--:B------:R-:W-:Y:S02]  /*1dd0*/  @!P3 LOP3.LUT R32, R17, R14.reuse, RZ, 0xc0, !PT ;  /* 0x0000000e1120b212 */ /* 0x080fe400078ec0ff */
[----:B------:R-:W-:-:S04]  /*1de0*/  @!P3 LOP3.LUT R41, R19, R14, RZ, 0xc0, !PT ;  /* 0x0000000e1329b212 */ /* 0x000fc800078ec0ff */
[----:B------:R-:W-:Y:S02]  /*1df0*/  @!P3 ISETP.GE.U32.AND.EX P2, PT, R32, R41, PT, P0 ;  /* 0x000000292000b20c */ /* 0x000fe40003f46100 */
[----:B------:R-:W-:Y:S02]  /*1e00*/  PLOP3.LUT P0, PT, PT, PT, PT, 0x80, 0x8 ;  /* 0x000000000008781c */ /* 0x000fe40003f0f070 */
[----:B------:R-:W-:-:S13]  /*1e10*/  @!P3 PLOP3.LUT P0, PT, P2, PT, PT, 0x8, 0x80 ;  /* 0x000000000080b81c */ /* 0x000fda000170e170 */
.L_x_11:
[----:B------:R-:W-:Y:S05]  /*1e20*/  BSYNC.RECONVERGENT B0 ;  /* 0x0000000000007941 */ /* 0x000fea0003800200 */
.L_x_10:
[----:B------:R-:W-:Y:S01]  /*1e30*/  @P0 IMAD.MOV R42, RZ, RZ, R40 ;  /* 0x000000ffff2a0224 */ /* 0x000fe200078e0228 */
[----:B------:R-:W-:Y:S01]  /*1e40*/  SEL R40, R23, R36, P1 ;  /* 0x0000002417287207 */ /* 0x000fe20000800000 */
[----:B------:R-:W-:Y:S01]  /*1e50*/  VIADD R44, R38, 0x1 ;  /* 0x00000001262c7836 */ /* 0x000fe20000000000 */
[----:B------:R-:W-:Y:S01]  /*1e60*/  @!P1 PRMT R36, R33, 0x7610, R36 ;  /* 0x0000761021249816 */ /* 0x000fe20000000024 */
[--C-:B------:R-:W-:Y:S01]  /*1e70*/  @!P0 IMAD R41, R42, 0x10, R15.reuse ;  /* 0x000000102a298824 */ /* 0x100fe200078e020f */
[----:B------:R-:W-:Y:S01]  /*1e80*/  SEL R46, R16, R18, P0 ;  /* 0x00000012102e7207 */ /* 0x000fe20000000000 */
[----:B------:R-:W-:Y:S01]  /*1e90*/  @!P0 IMAD.MOV R44, RZ, RZ, R38 ;  /* 0x000000ffff2c8224 */ /* 0x000fe200078e0226 */
[----:B------:R-:W-:Y:S01]  /*1ea0*/  SEL R47, R17, R19, P0 ;  /* 0x00000013112f7207 */ /* 0x000fe20000000000 */
[----:B------:R-:W-:Y:S01]  /*1eb0*/  @P1 IMAD.MOV.U32 R26, RZ, RZ, R24 ;  /* 0x000000ffff1a1224 */ /* 0x000fe200078e0018 */
[----:B------:R-:W0:Y:S01]  /*1ec0*/  @!P0 LDS.64 R32, [R41+0x8] ;  /* 0x0000080029208984 */ /* 0x000e220000000a00 */
[----:B------:R-:W-:Y:S01]  /*1ed0*/  BSSY.RECONVERGENT B0, `(.L_x_12) ;  /* 0x0000030000007945 */ /* 0x000fe20003800200 */
[C---:B------:R-:W-:Y:S01]  /*1ee0*/  ISETP.GE.AND P2, PT, R44.reuse, R37, PT ;  /* 0x000000252c00720c */ /* 0x040fe20003f46270 */
[----:B------:R-:W-:Y:S01]  /*1ef0*/  @P0 IMAD R44, R44, 0x10, R15 ;  /* 0x000000102c2c0824 */ /* 0x000fe200078e020f */
[----:B------:R-:W-:Y:S01]  /*1f00*/  @P1 PRMT R37, R25, 0x7770, RZ ;  /* 0x0000777019251816 */ /* 0x000fe200000000ff */
[----:B------:R1:W-:Y:S03]  /*1f10*/  @!P0 LDS.64 R18, [R41] ;  /* 0x0000000029128984 */ /* 0x0003e60000000a00 */
[----:B------:R-:W-:Y:S01]  /*1f20*/  @P1 PRMT R23, R37, 0x7610, R23 ;  /* 0x0000761025171816 */ /* 0x000fe20000000017 */
[----:B------:R-:W-:Y:S01]  /*1f30*/  @P0 LDS.64 R16, [R44] ;  /* 0x000000002c100984 */ /* 0x000fe20000000a00 */
[----:B------:R-:W-:-:S02]  /*1f40*/  @P1 PRMT R37, R25, 0x7771, RZ ;  /* 0x0000777119251816 */ /* 0x000fc400000000ff */
[----:B-1----:R-:W-:Y:S02]  /*1f50*/  SEL R41, R23, R36, P0 ;  /* 0x0000002417297207 */ /* 0x002fe40000000000 */
[----:B------:R-:W-:Y:S02]  /*1f60*/  @P1 PRMT R11, R37, 0x7610, R11 ;  /* 0x00007610250b1816 */ /* 0x000fe4000000000b */
[C---:B------:R-:W-:Y:S02]  /*1f70*/  @P1 PRMT R37, R25.reuse, 0x7772, RZ ;  /* 0x0000777219251816 */ /* 0x040fe400000000ff */
[----:B------:R-:W-:Y:S02]  /*1f80*/  @P1 PRMT R25, R25, 0x7773, RZ ;  /* 0x0000777319191816 */ /* 0x000fe400000000ff */
[----:B------:R-:W-:Y:S02]  /*1f90*/  @P1 PRMT R7, R37, 0x7610, R7 ;  /* 0x0000761025071816 */ /* 0x000fe40000000007 */
[----:B------:R-:W-:-:S02]  /*1fa0*/  @P1 PRMT R6, R25, 0x7610, R6 ;  /* 0x0000761019061816 */ /* 0x000fc40000000006 */
[----:B------:R-:W-:Y:S02]  /*1fb0*/  SEL R25, R11, R12, P0 ;  /* 0x0000000c0b197207 */ /* 0x000fe40000000000 */
[----:B------:R-:W-:Y:S02]  /*1fc0*/  SEL R37, R7, R8, P0 ;  /* 0x0000000807257207 */ /* 0x000fe40000000000 */
[----:B------:R-:W-:Y:S02]  /*1fd0*/  SEL R38, R6, R9, P0 ;  /* 0x0000000906267207 */ /* 0x000fe40000000000 */
[----:B0-----:R-:W-:-:S04]  /*1fe0*/  @!P0 PRMT R24, R33, 0x7771, RZ ;  /* 0x0000777121188816 */ /* 0x001fc800000000ff */
[----:B------:R-:W-:Y:S02]  /*1ff0*/  @!P0 PRMT R12, R24, 0x7610, R12 ;  /* 0x00007610180c8816 */ /* 0x000fe4000000000c */
[----:B------:R-:W-:-:S04]  /*2000*/  @!P0 PRMT R24, R33, 0x7772, RZ ;  /* 0x0000777221188816 */ /* 0x000fc800000000ff */
[----:B------:R-:W-:Y:S02]  /*2010*/  @!P0 PRMT R8, R24, 0x7610, R8 ;  /* 0x0000761018088816 */ /* 0x000fe40000000008 */
[C---:B------:R-:W-:Y:S02]  /*2020*/  @!P0 PRMT R24, R33.reuse, 0x7773, RZ ;  /* 0x0000777321188816 */ /* 0x040fe400000000ff */
[----:B------:R-:W-:Y:S02]  /*2030*/  @!P0 PRMT R33, R33, 0x7770, RZ ;  /* 0x0000777021218816 */ /* 0x000fe400000000ff */
[----:B------:R-:W-:Y:S02]  /*2040*/  @!P0 PRMT R9, R24, 0x7610, R9 ;  /* 0x0000761018098816 */ /* 0x000fe40000000009 */
[----:B------:R-:W-:Y:S01]  /*2050*/  SEL R24, R26, R22, P0 ;  /* 0x000000161a187207 */ /* 0x000fe20000000000 */
[----:B------:R-:W-:Y:S01]  /*2060*/  @!P0 IMAD.MOV.U32 R22, RZ, RZ, R32 ;  /* 0x000000ffff168224 */ /* 0x000fe200078e0020 */
[----:B------:R-:W-:-:S02]  /*2070*/  @!P0 PRMT R36, R33, 0x7610, R36 ;  /* 0x0000761021248816 */ /* 0x000fc40000000024 */
[----:B------:R-:W0:Y:S02]  /*2080*/  @P0 LDS.64 R32, [R44+0x8] ;  /* 0x000008002c200984 */ /* 0x000e240000000a00 */
[----:B0-----:R-:W-:Y:S01]  /*2090*/  @P0 IMAD.MOV.U32 R26, RZ, RZ, R32 ;  /* 0x000000ffff1a0224 */ /* 0x001fe200078e0020 */
[----:B------:R-:W-:-:S04]  /*20a0*/  @P0 PRMT R32, R33, 0x7770, RZ ;  /* 0x0000777021200816 */ /* 0x000fc800000000ff */
[----:B------:R-:W-:Y:S02]  /*20b0*/  @P0 PRMT R23, R32, 0x7610, R23 ;  /* 0x0000761020170816 */ /* 0x000fe40000000017 */
[----:B------:R-:W-:-:S04]  /*20c0*/  @P0 PRMT R32, R33, 0x7771, RZ ;  /* 0x0000777121200816 */ /* 0x000fc800000000ff */
[----:B------:R-:W-:Y:S02]  /*20d0*/  @P0 PRMT R11, R32, 0x7610, R11 ;  /* 0x00007610200b0816 */ /* 0x000fe4000000000b */
[C---:B------:R-:W-:Y:S02]  /*20e0*/  @P0 PRMT R32, R33.reuse, 0x7772, RZ ;  /* 0x0000777221200816 */ /* 0x040fe400000000ff */
[----:B------:R-:W-:Y:S02]  /*20f0*/  @P0 PRMT R33, R33, 0x7773, RZ ;  /* 0x0000777321210816 */ /* 0x000fe400000000ff */
[----:B------:R-:W-:Y:S02]  /*2100*/  @P0 PRMT R7, R32, 0x7610, R7 ;  /* 0x0000761020070816 */ /* 0x000fe40000000007 */
[----:B------:R-:W-:Y:S02]  /*2110*/  @P0 PRMT R6, R33, 0x7610, R6 ;  /* 0x0000761021060816 */ /* 0x000fe40000000006 */
[----:B------:R-:W-:Y:S01]  /*2120*/  PLOP3.LUT P0, PT, PT, PT, PT, 0x8, 0x80 ;  /* 0x000000000080781c */ /* 0x000fe20003f0e170 */
[----:B------:R-:W-:-:S12]  /*2130*/  @P2 BRA `(.L_x_13) ;  /* 0x0000000000242947 */ /* 0x000fd80003800000 */
[----:B------:R-:W-:Y:S02]  /*2140*/  ISETP.GE.AND P2, PT, R42, R29, PT ;  /* 0x0000001d2a00720c */ /* 0x000fe40003f46270 */
[----:B------:R-:W-:-:S11]  /*2150*/  PLOP3.LUT P0, PT, PT, PT, PT, 0x80, 0x8 ;  /* 0x000000000008781c */ /* 0x000fd60003f0f070 */
[-C--:B------:R-:W-:Y:S02]  /*2160*/  @!P2 LOP3.LUT R32, R16, R13.reuse, RZ, 0xc0, !PT ;  /* 0x0000000d1020a212 */ /* 0x080fe400078ec0ff */
[----:B------:R-:W-:-:S04]  /*2170*/  @!P2 LOP3.LUT R13, R18, R13, RZ, 0xc0, !PT ;  /* 0x0000000d120da212 */ /* 0x000fc800078ec0ff */
[----:B------:R-:W-:Y:S02]  /*2180*/  @!P2 ISETP.GE.U32.AND P1, PT, R32, R13, PT ;  /* 0x0000000d2000a20c */ /* 0x000fe40003f26070 */
[-C--:B------:R-:W-:Y:S02]  /*2190*/  @!P2 LOP3.LUT R13, R17, R14.reuse, RZ, 0xc0, !PT ;  /* 0x0000000e110da212 */ /* 0x080fe400078ec0ff */
[----:B------:R-:W-:-:S04]  /*21a0*/  @!P2 LOP3.LUT R14, R19, R14, RZ, 0xc0, !PT ;  /* 0x0000000e130ea212 */ /* 0x000fc800078ec0ff */
[----:B------:R-:W-:-:S04]  /*21b0*/  @!P2 ISETP.GE.U32.AND.EX P1, PT, R13, R14, PT, P1 ;  /* 0x0000000e0d00a20c */ /* 0x000fc80003f26110 */
[----:B------:R-:W-:-:S13]  /*21c0*/  @!P2 PLOP3.LUT P0, PT, P1, PT, PT, 0x8, 0x80 ;  /* 0x000000000080a81c */ /* 0x000fda0000f0e170 */
.L_x_13:
[----:B------:R-:W-:Y:S05]  /*21d0*/  BSYNC.RECONVERGENT B0 ;  /* 0x0000000000007941 */ /* 0x000fea0003800200 */
.L_x_12:
[----:B------:R-:W-:Y:S01]  /*21e0*/  BAR.SYNC.DEFER_BLOCKING 0x0 ;  /* 0x0000000000007b1d */ /* 0x000fe20000010000 */
[----:B------:R-:W-:Y:S01]  /*21f0*/  SEL R6, R6, R9, P0 ;  /* 0x0000000906067207 */ /* 0x000fe20000000000 */
[----:B------:R-:W-:Y:S01]  /*2200*/  IMAD.SHL.U32 R9, R2, 0x4, RZ ;  /* 0x0000000402097824 */ /* 0x000fe200078e00ff */
[----:B------:R-:W-:Y:S02]  /*2210*/  SEL R16, R16, R18, P0 ;  /* 0x0000001210107207 */ /* 0x000fe40000000000 */
[----:B------:R-:W-:Y:S02]  /*2220*/  SEL R17, R17, R19, P0 ;  /* 0x0000001311117207 */ /* 0x000fe40000000000 */
[----:B------:R-:W-:Y:S02]  /*2230*/  SEL R7, R7, R8, P0 ;  /* 0x0000000807077207 */ /* 0x000fe40000000000 */
[----:B------:R-:W-:Y:S02]  /*2240*/  SEL R11, R11, R12, P0 ;  /* 0x0000000c0b0b7207 */ /* 0x000fe40000000000 */
[----:B------:R-:W-:-:S02]  /*2250*/  SEL R23, R23, R36, P0 ;  /* 0x0000002417177207 */ /* 0x000fc40000000000 */
[----:B------:R-:W-:Y:S01]  /*2260*/  SEL R22, R26, R22, P0 ;  /* 0x000000161a167207 */ /* 0x000fe20000000000 */
[----:B------:R-:W-:Y:S06]  /*2270*/  BRA.U !UP0, `(.L_x_14) ;  /* 0x0000000508047547 */ /* 0x000fec000b800000 */
[----:B------:R-:W0:Y:S01]  /*2280*/  S2R R8, SR_LANEID ;  /* 0x0000000000087919 */ /* 0x000e220000000000 */
[----:B------:R-:W-:Y:S01]  /*2290*/  LOP3.LUT R29, R3, 0xffff, RZ, 0xc0, !PT ;  /* 0x0000ffff031d7812 */ /* 0x000fe200078ec0ff */
[----:B------:R-:W1:Y:S01]  /*22a0*/  LDCU.64 UR4, c[0x0][0x3a0] ;  /* 0x00007400ff0477ac */ /* 0x000e620008000a00 */
[----:B------:R-:W-:Y:S02]  /*22b0*/  LOP3.LUT R12, R5, 0xffff, RZ, 0xc0, !PT ;  /* 0x0000ffff050c7812 */ /* 0x000fe400078ec0ff */
[----:B------:R-:W-:Y:S02]  /*22c0*/  LOP3.LUT R3, R9, 0xf80, RZ, 0xc0, !PT ;  /* 0x00000f8009037812 */ /* 0x000fe400078ec0ff */
[----:B------:R-:W-:Y:S02]  /*22d0*/  PRMT R29, R12, 0x3340, R29 ;  /* 0x000033400c1d7816 */ /* 0x000fe4000000001d */
[----:B------:R-:W-:Y:S02]  /*22e0*/  LOP3.LUT R35, R35, 0xffff, RZ, 0xc0, !PT ;  /* 0x0000ffff23237812 */ /* 0x000fe400078ec0ff */
[----:B------:R-:W-:-:S02]  /*22f0*/  LOP3.LUT R14, R39, 0xffff, RZ, 0xc0, !PT ;  /* 0x0000ffff270e7812 */ /* 0x000fc400078ec0ff */
[----:B------:R-:W-:Y:S02]  /*2300*/  LOP3.LUT R10, R10, 0xffff, RZ, 0xc0, !PT ;  /* 0x0000ffff0a0a7812 */ /* 0x000fe400078ec0ff */
[----:B------:R-:W-:Y:S02]  /*2310*/  PRMT R5, R14, 0x3340, R35 ;  /* 0x000033400e057816 */ /* 0x000fe40000000023 */
[----:B------:R-:W-:Y:S02]  /*2320*/  LOP3.LUT R27, R27, 0xffff, RZ, 0xc0, !PT ;  /* 0x0000ffff1b1b7812 */ /* 0x000fe400078ec0ff */
[----:B------:R-:W-:Y:S02]  /*2330*/  LOP3.LUT R34, R34, 0xffff, RZ, 0xc0, !PT ;  /* 0x0000ffff22227812 */ /* 0x000fe400078ec0ff */
[----:B------:R-:W-:Y:S02]  /*2340*/  LOP3.LUT R9, R40, 0xffff, RZ, 0xc0, !PT ;  /* 0x0000ffff28097812 */ /* 0x000fe400078ec0ff */
[----:B------:R-:W-:-:S02]  /*2350*/  LOP3.LUT R38, R38, 0xffff, RZ, 0xc0, !PT ;  /* 0x0000ffff26267812 */ /* 0x000fc400078ec0ff */
[----:B------:R-:W-:Y:S02]  /*2360*/  LOP3.LUT R37, R37, 0xffff, RZ, 0xc0, !PT ;  /* 0x0000ffff25257812 */ /* 0x000fe400078ec0ff */
[----:B------:R-:W-:Y:S02]  /*2370*/  LOP3.LUT R25, R25, 0xffff, RZ, 0xc0, !PT ;  /* 0x0000ffff19197812 */ /* 0x000fe400078ec0ff */
[----:B------:R-:W-:Y:S02]  /*2380*/  LOP3.LUT R6, R6, 0xffff, RZ, 0xc0, !PT ;  /* 0x0000ffff06067812 */ /* 0x000fe400078ec0ff */
[----:B------:R-:W-:Y:S01]  /*2390*/  LOP3.LUT R7, R7, 0xffff, RZ, 0xc0, !PT ;  /* 0x0000ffff07077812 */ /* 0x000fe200078ec0ff */
[----:B0-----:R-:W-:Y:S01]  /*23a0*/  IMAD R12, R8, 0x4, R3 ;  /* 0x00000004080c7824 */ /* 0x001fe200078e0203 */
[----:B------:R-:W-:Y:S02]  /*23b0*/  LOP3.LUT R11, R11, 0xffff, RZ, 0xc0, !PT ;  /* 0x0000ffff0b0b7812 */ /* 0x000fe400078ec0ff */
[----:B------:R-:W-:Y:S01]  /*23c0*/  LOP3.LUT R14, R23, 0xffff, RZ, 0xc0, !PT ;  /* 0x0000ffff170e7812 */ /* 0x000fe200078ec0ff */
[----:B------:R-:W-:Y:S01]  /*23d0*/  IMAD R15, R12, 0x10, R15 ;  /* 0x000000100c0f7824 */ /* 0x000fe200078e020f */
[----:B------:R-:W-:-:S02]  /*23e0*/  LOP3.LUT R12, R41, 0xffff, RZ, 0xc0, !PT ;  /* 0x0000ffff290c7812 */ /* 0x000fc400078ec0ff */
[----:B------:R-:W-:Y:S02]  /*23f0*/  PRMT R10, R27, 0x3340, R10 ;  /* 0x000033401b0a7816 */ /* 0x000fe4000000000a */
[----:B------:R-:W-:Y:S01]  /*2400*/  PRMT R34, R9, 0x3340, R34 ;  /* 0x0000334009227816 */ /* 0x000fe20000000022 */
[----:B------:R-:W-:Y:S01]  /*2410*/  STS.64 [R15], R30 ;  /* 0x0000001e0f007388 */ /* 0x000fe20000000a00 */
[----:B------:R-:W-:Y:S02]  /*2420*/  PRMT R37, R37, 0x3340, R38 ;  /* 0x0000334025257816 */ /* 0x000fe40000000026 */
[----:B------:R-:W-:Y:S01]  /*2430*/  PRMT R12, R12, 0x3340, R25 ;  /* 0x000033400c0c7816 */ /* 0x000fe20000000019 */
[----:B------:R-:W-:Y:S01]  /*2440*/  STS.64 [R15+0x10], R20 ;  /* 0x000010140f007388 */ /* 0x000fe20000000a00 */
[----:B------:R-:W-:Y:S02]  /*2450*/  PRMT R6, R7, 0x3340, R6 ;  /* 0x0000334007067816 */ /* 0x000fe40000000006 */
[----:B------:R-:W-:Y:S01]  /*2460*/  PRMT R11, R14, 0x3340, R11 ;  /* 0x000033400e0b7816 */ /* 0x000fe2000000000b */
[----:B------:R-:W-:Y:S01]  /*2470*/  IMAD R14, R8, -0x30, R15 ;  /* 0xffffffd0080e7824 */ /* 0x000fe200078e020f */
[----:B------:R-:W-:Y:S01]  /*2480*/  PRMT R29, R10, 0x5410, R29 ;  /* 0x000054100a1d7816 */ /* 0x000fe2000000001d */
[----:B------:R-:W-:Y:S01]  /*2490*/  STS.64 [R15+0x20], R46 ;  /* 0x0000202e0f007388 */ /* 0x000fe20000000a00 */
[----:B------:R-:W-:-:S02]  /*24a0*/  PRMT R5, R34, 0x5410, R5 ;  /* 0x0000541022057816 */ /* 0x000fc40000000005 */
[----:B------:R-:W-:Y:S01]  /*24b0*/  PRMT R25, R12, 0x5410, R37 ;  /* 0x000054100c197816 */ /* 0x000fe20000000025 */
[----:B------:R-:W-:Y:S01]  /*24c0*/  STS.64 [R15+0x8], R28 ;  /* 0x0000081c0f007388 */ /* 0x000fe20000000a00 */
[----:B------:R-:W-:Y:S02]  /*24d0*/  PRMT R23, R11, 0x5410, R6 ;  /* 0x000054100b177816 */ /* 0x000fe40000000006 */
[----:B------:R-:W-:Y:S01]  /*24e0*/  LOP3.LUT R2, R3, 0x1f, R2, 0xf8, !PT ;  /* 0x0000001f03027812 */ /* 0x000fe200078ef802 */
[----:B------:R-:W-:Y:S01]  /*24f0*/  STS.64 [R15+0x18], R4 ;  /* 0x000018040f007388 */ /* 0x000fe20000000a00 */
[----:B------:R-:W-:-:S03]  /*2500*/  IMAD.MOV.U32 R3, RZ, RZ, RZ ;  /* 0x000000ffff037224 */ /* 0x000fc600078e00ff */
[----:B------:R-:W-:Y:S01]  /*2510*/  STS.64 [R15+0x28], R24 ;  /* 0x000028180f007388 */ /* 0x000fe20000000a00 */
[----:B------:R-:W-:-:S03]  /*2520*/  IMAD.WIDE.U32 R2, R0, 0x400, R2 ;  /* 0x0000040000027825 */ /* 0x000fc600078e0002 */
[----:B------:R-:W-:Y:S01]  /*2530*/  STS.64 [R15+0x30], R16 ;  /* 0x000030100f007388 */ /* 0x000fe20000000a00 */
[----:B-1----:R-:W-:-:S03]  /*2540*/  LEA R12, P0, R2, UR4, 0x4 ;  /* 0x00000004020c7c11 */ /* 0x002fc6000f8020ff */
[----:B------:R-:W-:Y:S01]  /*2550*/  STS.64 [R15+0x38], R22 ;  /* 0x000038160f007388 */ /* 0x000fe20000000a00 */
[----:B------:R-:W-:-:S03]  /*2560*/  NOP ;  /* 0x0000000000007918 */ /* 0x000fc60000000000 */
[----:B------:R-:W0:Y:S01]  /*2570*/  LDS.64 R6, [R14] ;  /* 0x000000000e067984 */ /* 0x000e220000000a00 */
[----:B------:R-:W-:-:S03]  /*2580*/  LEA.HI.X R13, R2, UR5, R3, 0x4, P0 ;  /* 0x00000005020d7c11 */ /* 0x000fc600080f2403 */
[----:B------:R-:W1:Y:S04]  /*2590*/  LDS.64 R18, [R14+0x8] ;  /* 0x000008000e127984 */ /* 0x000e680000000a00 */
[----:B------:R-:W2:Y:S04]  /*25a0*/  LDS.64 R8, [R14+0x200] ;  /* 0x000200000e087984 */ /* 0x000ea80000000a00 */
[----:B------:R-:W3:Y:S04]  /*25b0*/  LDS.64 R20, [R14+0x208] ;  /* 0x000208000e147984 */ /* 0x000ee80000000a00 */
[----:B------:R-:W4:Y:S04]  /*25c0*/  LDS.64 R4, [R14+0x400] ;  /* 0x000400000e047984 */ /* 0x000f280000000a00 */
[----:B------:R-:W5:Y:S04]  /*25d0*/  LDS.64 R26, [R14+0x408] ;  /* 0x000408000e1a7984 */ /* 0x000f680000000a00 */
[----:B------:R-:W5:Y:S04]  /*25e0*/  LDS.64 R10, [R14+0x600] ;  /* 0x000600000e0a7984 */ /* 0x000f680000000a00 */
[----:B------:R-:W5:Y:S04]  /*25f0*/  LDS.64 R16, [R14+0x608] ;  /* 0x000608000e107984 */ /* 0x000f680000000a00 */
[----:B0-----:R-:W-:Y:S04]  /*2600*/  STG.E.64 desc[UR6][R12.64], R6 ;  /* 0x000000060c007986 */ /* 0x001fe8000c101b06 */
[----:B-1----:R-:W-:Y:S04]  /*2610*/  STG.E.64 desc[UR6][R12.64+0x8], R18 ;  /* 0x000008120c007986 */ /* 0x002fe8000c101b06 */
[----:B--2---:R-:W-:Y:S04]  /*2620*/  STG.E.64 desc[UR6][R12.64+0x200], R8 ;  /* 0x000200080c007986 */ /* 0x004fe8000c101b06 */
[----:B---3--:R-:W-:Y:S04]  /*2630*/  STG.E.64 desc[UR6][R12.64+0x208], R20 ;  /* 0x000208140c007986 */ /* 0x008fe8000c101b06 */
[----:B----4-:R-:W-:Y:S04]  /*2640*/  STG.E.64 desc[UR6][R12.64+0x400], R4 ;  /* 0x000400040c007986 */ /* 0x010fe8000c101b06 */
[----:B-----5:R-:W-:Y:S04]  /*2650*/  STG.E.64 desc[UR6][R12.64+0x408], R26 ;  /* 0x0004081a0c007986 */ /* 0x020fe8000c101b06 */
[----:B------:R-:W-:Y:S04]  /*2660*/  STG.E.64 desc[UR6][R12.64+0x600], R10 ;  /* 0x0006000a0c007986 */ /* 0x000fe8000c101b06 */
[----:B------:R-:W-:Y:S01]  /*2670*/  STG.E.64 desc[UR6][R12.64+0x608], R16 ;  /* 0x000608100c007986 */ /* 0x000fe2000c101b06 */
[----:B------:R-:W-:Y:S05]  /*2680*/  EXIT ;  /* 0x000000000000794d */ /* 0x000fea0003800000 */
.L_x_14:
[----:B------:R-:W0:Y:S01]  /*2690*/  S2R R8, SR_LANEID ;  /* 0x0000000000087919 */ /* 0x000e220000000000 */
[----:B------:R-:W-:Y:S01]  /*26a0*/  LOP3.LUT R3, R3, 0xffff, RZ, 0xc0, !PT ;  /* 0x0000ffff03037812 */ /* 0x000fe200078ec0ff */
[----:B------:R-:W-:Y:S01]  /*26b0*/  IMAD.MOV.U32 R26, RZ, RZ, R4 ;  /* 0x000000ffff1a7224 */ /* 0x000fe200078e0004 */
[----:B------:R-:W-:Y:S01]  /*26c0*/  LOP3.LUT R12, R5, 0xffff, RZ, 0xc0, !PT ;  /* 0x0000ffff050c7812 */ /* 0x000fe200078ec0ff */
[----:B------:R-:W-:Y:S01]  /*26d0*/  IMAD.MOV.U32 R32, RZ, RZ, R22 ;  /* 0x000000ffff207224 */ /* 0x000fe200078e0016 */
[----:B------:R-:W-:Y:S01]  /*26e0*/  LOP3.LUT R10, R10, 0xffff, RZ, 0xc0, !PT ;  /* 0x0000ffff0a0a7812 */ /* 0x000fe200078ec0ff */
[----:B------:R-:W1:Y:S01]  /*26f0*/  LDCU.64 UR4, c[0x0][0x388] ;  /* 0x00007100ff0477ac */ /* 0x000e620008000a00 */
[----:B------:R-:W-:Y:S02]  /*2700*/  PRMT R12, R12, 0x3340, R3 ;  /* 0x000033400c0c7816 */ /* 0x000fe40000000003 */
[----:B------:R-:W-:Y:S02]  /*2710*/  LOP3.LUT R27, R27, 0xffff, RZ, 0xc0, !PT ;  /* 0x0000ffff1b1b7812 */ /* 0x000fe400078ec0ff */
[----:B------:R-:W-:-:S02]  /*2720*/  LOP3.LUT R3, R9, 0xf80, RZ, 0xc0, !PT ;  /* 0x00000f8009037812 */ /* 0x000fc400078ec0ff */
[----:B------:R-:W-:Y:S02]  /*2730*/  PRMT R27, R27, 0x3340, R10 ;  /* 0x000033401b1b7816 */ /* 0x000fe4000000000a */
[----:B------:R-:W-:Y:S02]  /*2740*/  LOP3.LUT R35, R35, 0xffff, RZ, 0xc0, !PT ;  /* 0x0000ffff23237812 */ /* 0x000fe400078ec0ff */
[----:B------:R-:W-:Y:S02]  /*2750*/  PRMT R29, R27, 0x5410, R12 ;  /* 0x000054101b1d7816 */ /* 0x000fe4000000000c */
        /* <DEDUP_REMOVED lines=12> */
[----:B------:R-:W-:Y:S01]  /*2820*/  LOP3.LUT R12, R23, 0xffff, RZ, 0xc0, !PT ;  /* 0x0000ffff170c7812 */ /* 0x000fe200078ec0ff */
[----:B------:R-:W-:Y:S01]  /*2830*/  IMAD R22, R8, -0x30, R13 ;  /* 0xffffffd008167824 */ /* 0x000fe200078e020d */
[----:B------:R-:W-:Y:S01]  /*2840*/  PRMT R14, R14, 0x3340, R35 ;  /* 0x000033400e0e7816 */ /* 0x000fe20000000023 */
[----:B------:R-:W-:Y:S01]  /*2850*/  STS.64 [R13], R30 ;  /* 0x0000001e0d007388 */ /* 0x000fe20000000a00 */
[----:B------:R-:W-:Y:S02]  /*2860*/  PRMT R5, R5, 0x3340, R34 ;  /* 0x0000334005057816 */ /* 0x000fe40000000022 */
[----:B------:R-:W-:Y:S01]  /*2870*/  PRMT R37, R37, 0x3340, R38 ;  /* 0x0000334025257816 */ /* 0x000fe20000000026 */
[----:B------:R-:W-:Y:S01]  /*2880*/  STS.64 [R13+0x8], R28 ;  /* 0x0000081c0d007388 */ /* 0x000fe20000000a00 */
[----:B------:R-:W-:Y:S02]  /*2890*/  PRMT R10, R10, 0x3340, R25 ;  /* 0x000033400a0a7816 */ /* 0x000fe40000000019 */
[----:B------:R-:W-:Y:S01]  /*28a0*/  PRMT R6, R7, 0x3340, R6 ;  /* 0x0000334007067816 */ /* 0x000fe20000000006 */
[----:B------:R-:W-:Y:S01]  /*28b0*/  STS.64 [R13+0x10], R20 ;  /* 0x000010140d007388 */ /* 0x000fe20000000a00 */
[----:B------:R-:W-:-:S02]  /*28c0*/  PRMT R11, R12, 0x3340, R11 ;  /* 0x000033400c0b7816 */ /* 0x000fc4000000000b */
[----:B------:R-:W-:Y:S01]  /*28d0*/  PRMT R27, R5, 0x5410, R14 ;  /* 0x00005410051b7816 */ /* 0x000fe2000000000e */
[----:B------:R-:W-:Y:S01]  /*28e0*/  STS.64 [R13+0x20], R46 ;  /* 0x0000202e0d007388 */ /* 0x000fe20000000a00 */
[----:B------:R-:W-:Y:S02]  /*28f0*/  PRMT R25, R10, 0x5410, R37 ;  /* 0x000054100a197816 */ /* 0x000fe40000000025 */
[----:B------:R-:W-:Y:S01]  /*2900*/  PRMT R33, R11, 0x5410, R6 ;  /* 0x000054100b217816 */ /* 0x000fe20000000006 */
[----:B------:R-:W-:Y:S01]  /*2910*/  STS.64 [R13+0x18], R26 ;  /* 0x0000181a0d007388 */ /* 0x000fe20000000a00 */
[----:B------:R-:W-:-:S03]  /*2920*/  LOP3.LUT R12, R2, 0x1f, RZ, 0xc0, !PT ;  /* 0x0000001f020c7812 */ /* 0x000fc600078ec0ff */
[----:B------:R-:W-:Y:S04]  /*2930*/  STS.64 [R13+0x28], R24 ;  /* 0x000028180d007388 */ /* 0x000fe80000000a00 */
[----:B------:R-:W-:Y:S04]  /*2940*/  STS.64 [R13+0x30], R16 ;  /* 0x000030100d007388 */ /* 0x000fe80000000a00 */
[----:B------:R0:W-:Y:S01]  /*2950*/  STS.64 [R13+0x38], R32 ;  /* 0x000038200d007388 */ /* 0x0001e20000000a00 */
[----:B------:R-:W-:-:S03]  /*2960*/  NOP ;  /* 0x0000000000007918 */ /* 0x000fc60000000000 */
[----:B------:R-:W2:Y:S04]  /*2970*/  LDS.64 R4, [R22] ;  /* 0x0000000016047984 */ /* 0x000ea80000000a00 */
[----:B------:R-:W3:Y:S01]  /*2980*/  LDS.64 R14, [R22+0x8] ;  /* 0x00000800160e7984 */ /* 0x000ee20000000a00 */
[----:B0-----:R-:W-:-:S03]  /*2990*/  IMAD.MOV.U32 R13, RZ, RZ, RZ ;  /* 0x000000ffff0d7224 */ /* 0x001fc600078e00ff */
[----:B------:R-:W0:Y:S01]  /*29a0*/  LDS.64 R6, [R22+0x200] ;  /* 0x0002000016067984 */ /* 0x000e220000000a00 */
[----:B------:R-:W-:-:S03]  /*29b0*/  IMAD.WIDE.U32 R12, R0, 0x400, R12 ;  /* 0x00000400000c7825 */ /* 0x000fc600078e000c */
[----:B------:R-:W4:Y:S01]  /*29c0*/  LDS.64 R18, [R22+0x208] ;  /* 0x0002080016127984 */ /* 0x000f220000000a00 */
[----:B------:R-:W-:-:S03]  /*29d0*/  IADD3 R3, P0, PT, R3, R12, RZ ;  /* 0x0000000c03037210 */ /* 0x000fc60007f1e0ff */
[----:B------:R-:W5:Y:S02]  /*29e0*/  LDS.64 R8, [R22+0x400] ;  /* 0x0004000016087984 */ /* 0x000f640000000a00 */
[----:B------:R-:W-:Y:S02]  /*29f0*/  IMAD.X R12, RZ, RZ, R13, P0 ;  /* 0x000000ffff0c7224 */ /* 0x000fe400000e060d */
[----:B------:R-:W5:Y:S01]  /*2a00*/  LDS.64 R20, [R22+0x408] ;  /* 0x0004080016147984 */ /* 0x000f620000000a00 */
[----:B-1----:R-:W-:-:S03]  /*2a10*/  LEA R2, P0, R3, UR4, 0x4 ;  /* 0x0000000403027c11 */ /* 0x002fc6000f8020ff */
[----:B------:R-:W1:Y:S01]  /*2a20*/  LDS.64 R10, [R22+0x600] ;  /* 0x00060000160a7984 */ /* 0x000e620000000a00 */
[----:B------:R-:W-:-:S03]  /*2a30*/  LEA.HI.X R3, R3, UR5, R12, 0x4, P0 ;  /* 0x0000000503037c11 */ /* 0x000fc600080f240c */
[----:B------:R-:W1:Y:S04]  /*2a40*/  LDS.64 R16, [R22+0x608] ;  /* 0x0006080016107984 */ /* 0x000e680000000a00 */
[----:B--2---:R-:W-:Y:S04]  /*2a50*/  STG.E.64 desc[UR6][R2.64], R4 ;  /* 0x0000000402007986 */ /* 0x004fe8000c101b06 */
[----:B---3--:R-:W-:Y:S04]  /*2a60*/  STG.E.64 desc[UR6][R2.64+0x8], R14 ;  /* 0x0000080e02007986 */ /* 0x008fe8000c101b06 */
[----:B0-----:R-:W-:Y:S04]  /*2a70*/  STG.E.64 desc[UR6][R2.64+0x200], R6 ;  /* 0x0002000602007986 */ /* 0x001fe8000c101b06 */
[----:B----4-:R-:W-:Y:S04]  /*2a80*/  STG.E.64 desc[UR6][R2.64+0x208], R18 ;  /* 0x0002081202007986 */ /* 0x010fe8000c101b06 */
[----:B-----5:R-:W-:Y:S04]  /*2a90*/  STG.E.64 desc[UR6][R2.64+0x400], R8 ;  /* 0x0004000802007986 */ /* 0x020fe8000c101b06 */
[----:B------:R-:W-:Y:S04]  /*2aa0*/  STG.E.64 desc[UR6][R2.64+0x408], R20 ;  /* 0x0004081402007986 */ /* 0x000fe8000c101b06 */
[----:B-1----:R-:W-:Y:S04]  /*2ab0*/  STG.E.64 desc[UR6][R2.64+0x600], R10 ;  /* 0x0006000a02007986 */ /* 0x002fe8000c101b06 */
[----:B------:R-:W-:Y:S01]  /*2ac0*/  STG.E.64 desc[UR6][R2.64+0x608], R16 ;  /* 0x0006081002007986 */ /* 0x000fe2000c101b06 */
[----:B------:R-:W-:Y:S05]  /*2ad0*/  EXIT ;  /* 0x000000000000794d */ /* 0x000fea0003800000 */
.L_x_0:
[----:B------:R-:W0:Y:S01]  /*2ae0*/  LDC.64 R12, c[0x0][0x3b8] ;  /* 0x0000ee00ff0c7b82 */ /* 0x000e220000000a00 */
[----:B--2---:R-:W-:-:S07]  /*2af0*/  IADD3 R3, P2, PT, RZ, -R6, RZ ;  /* 0x80000006ff037210 */ /* 0x004fce0007f5e0ff */
[----:B------:R-:W1:Y:S01]  /*2b00*/  LDC.64 R20, c[0x0][0x398] ;  /* 0x0000e600ff147b82 */ /* 0x000e620000000a00 */
[----:B------:R-:W-:Y:S01]  /*2b10*/  IMAD.SHL.U32 R18, R6, 0x200, RZ ;  /* 0x0000020006127824 */ /* 0x000fe200078e00ff */
[----:B------:R-:W2:Y:S01]  /*2b20*/  LDCU.U8 UR4, c[0x0][0x380] ;  /* 0x00007000ff0477ac */ /* 0x000ea20008000000 */
[----:B0-----:R-:W-:-:S04]  /*2b30*/  LEA R12, P0, R0, R12, 0x3 ;  /* 0x0000000c000c7211 */ /* 0x001fc800078018ff */
[----:B------:R-:W-:-:S05]  /*2b40*/  LEA.HI.X R13, R0, R13, RZ, 0x3, P0 ;  /* 0x0000000d000d7211 */ /* 0x000fca00000f1cff */
[----:B------:R-:W3:Y:S04]  /*2b50*/  LDG.E.64 R10, desc[UR6][R12.64+0x8] ;  /* 0x000008060c0a7981 */ /* 0x000ee8000c1e1b00 */
[----:B------:R0:W4:Y:S01]  /*2b60*/  LDG.E.64 R4, desc[UR6][R12.64] ;  /* 0x000000060c047981 */ /* 0x000122000c1e1b00 */
[CC--:B------:R-:W-:Y:S01]  /*2b70*/  LOP3.LUT R15, R3.reuse, R0.reuse, RZ, 0xc0, !PT ;  /* 0x00000000030f7212 */ /* 0x0c0fe200078ec0ff */
[----:B--2---:R-:W-:Y:S01]  /*2b80*/  UPRMT UR4, UR4, 0x8880, URZ ;  /* 0x0000888004047896 */ /* 0x004fe200080000ff */
[----:B------:R-:W-:Y:S01]  /*2b90*/  LOP3.LUT R8, R3, R0, RZ, 0xfc, !PT ;  /* 0x0000000003087212 */ /* 0x000fe200078efcff */
[----:B------:R-:W-:Y:S01]  /*2ba0*/  BSSY.RECONVERGENT B0, `(.L_x_15) ;  /* 0x0000116000007945 */ /* 0x000fe20003800200 */
[C---:B------:R-:W-:Y:S01]  /*2bb0*/  SHF.L.U64.HI R3, R15.reuse, 0xa, RZ ;  /* 0x0000000a0f037819 */ /* 0x040fe200000102ff */
[----:B------:R-:W-:Y:S01]  /*2bc0*/  IMAD.SHL.U32 R9, R15, 0x400, RZ ;  /* 0x000004000f097824 */ /* 0x000fe200078e00ff */
[----:B------:R-:W-:Y:S01]  /*2bd0*/  IADD3 R15, P3, PT, R0, -R15, RZ ;  /* 0x8000000f000f7210 */ /* 0x000fe20007f7e0ff */
[----:B------:R-:W-:Y:S01]  /*2be0*/  UISETP.NE.AND UP0, UPT, UR4, URZ, UPT ;  /* 0x000000ff0400728c */ /* 0x000fe2000bf05270 */
[----:B------:R-:W-:Y:S01]  /*2bf0*/  ISETP.NE.U32.AND P0, PT, R8, -0x1, PT ;  /* 0xffffffff0800780c */ /* 0x000fe20003f05070 */
[----:B------:R-:W-:Y:S01]  /*2c00*/  ACQBULK ;  /* 0x000000000000782e */ /* 0x000fe20000000000 */
[--C-:B------:R-:W-:Y:S01]  /*2c10*/  SHF.L.U64.HI R8, R6, 0x9, R7.reuse ;  /* 0x0000000906087819 */ /* 0x100fe20000010207 */
[----:B------:R-:W-:Y:S01]  /*2c20*/  IMAD.X R7, RZ, RZ, ~R7, P2 ;  /* 0x000000ffff077224 */ /* 0x000fe200010e0e07 */
[----:B-1----:R-:W-:Y:S01]  /*2c30*/  IADD3 R19, P2, PT, -R9, R20, RZ ;  /* 0x0000001409137210 */ /* 0x002fe20007f5e1ff */
[----:B------:R-:W-:Y:S01]  /*2c40*/  IMAD.X R6, RZ, RZ, -0x1, P3 ;  /* 0xffffffffff067424 */ /* 0x000fe200018e06ff */
[----:B------:R-:W-:Y:S01]  /*2c50*/  LOP3.LUT R18, R18, 0xfffffc00, RZ, 0xc0, !PT ;  /* 0xfffffc0012127812 */ /* 0x000fe200078ec0ff */
[----:B0-----:R-:W-:Y:S01]  /*2c60*/  IMAD.SHL.U32 R12, R15, 0x400, RZ ;  /* 0x000004000f0c7824 */ /* 0x001fe200078e00ff */
[----:B------:R-:W-:Y:S01]  /*2c70*/  ISETP.NE.AND.EX P0, PT, R7, -0x1, PT, P0 ;  /* 0xffffffff0700780c */ /* 0x000fe20003f05300 */
[----:B------:R-:W-:Y:S01]  /*2c80*/  IMAD.X R21, R21, 0x1, ~R3, P2 ;  /* 0x0000000115157824 */ /* 0x000fe200010e0e03 */
[-C--:B---3--:R-:W-:Y:S01]  /*2c90*/  IADD3 R16, P1, PT, R10, -R9.reuse, RZ ;  /* 0x800000090a107210 */ /* 0x088fe20007f3e0ff */
[----:B------:R-:W-:Y:S01]  /*2ca0*/  IMAD.MOV.U32 R10, RZ, RZ, 0x3ff ;  /* 0x000003ffff0a7424 */ /* 0x000fe200078e00ff */
[----:B----4-:R-:W-:-:S03]  /*2cb0*/  IADD3 R17, P3, PT, R4, -R9, RZ ;  /* 0x8000000904117210 */ /* 0x010fc60007f7e0ff */
[--C-:B------:R-:W-:Y:S01]  /*2cc0*/  IMAD.X R14, R11, 0x1, ~R3.reuse, P1 ;  /* 0x000000010b0e7824 */ /* 0x100fe200008e0e03 */
[----:B------:R-:W-:Y:S01]  /*2cd0*/  ISETP.NE.U32.AND P1, PT, R15, -0x1, PT ;  /* 0xffffffff0f00780c */ /* 0x000fe20003f25070 */
[----:B------:R-:W-:-:S03]  /*2ce0*/  IMAD.X R11, R5, 0x1, ~R3, P3 ;  /* 0x00000001050b7824 */ /* 0x000fc600018e0e03 */
[----:B------:R-:W-:Y:S02]  /*2cf0*/  ISETP.NE.AND.EX P2, PT, R6, -0x1, PT, P1 ;  /* 0xffffffff0600780c */ /* 0x000fe40003f45310 */
[----:B------:R-:W-:Y:S02]  /*2d00*/  ISETP.GT.U32.AND P1, PT, R19, R18, PT ;  /* 0x000000121300720c */ /* 0x000fe40003f24070 */
[----:B------:R-:W-:Y:S02]  /*2d10*/  SEL R13, R10, 0x400, !P2 ;  /* 0x000004000a0d7807 */ /* 0x000fe40005000000 */
[----:B------:R-:W-:Y:S02]  /*2d20*/  ISETP.GT.U32.AND.EX P1, PT, R21, R8, PT, P1 ;  /* 0x000000081500720c */ /* 0x000fe40003f24110 */
[----:B------:R-:W-:Y:S02]  /*2d30*/  IADD3 R10, P2, PT, -R17, R12, RZ ;  /* 0x0000000c110a7210 */ /* 0x000fe40007f5e1ff */
[----:B------:R-:W-:-:S02]  /*2d40*/  IADD3 R12, P3, P4, -R16, R13, R12 ;  /* 0x0000000d100c7210 */ /* 0x000fc40007c7e10c */
[----:B------:R-:W-:Y:S02]  /*2d50*/  SEL R13, R19, R18, P1 ;  /* 0x00000012130d7207 */ /* 0x000fe40000800000 */
[----:B------:R-:W-:Y:S02]  /*2d60*/  SHF.L.U64.HI R6, R15, 0xa, R6 ;  /* 0x0000000a0f067819 */ /* 0x000fe40000010206 */
[----:B------:R-:W-:Y:S02]  /*2d70*/  SEL R15, R21, R8, P1 ;  /* 0x00000008150f7207 */ /* 0x000fe40000800000 */
[----:B------:R-:W-:Y:S01]  /*2d80*/  IADD3 R13, P1, PT, R13, -R18, RZ ;  /* 0x800000120d0d7210 */ /* 0x000fe20007f3e0ff */
[----:B------:R-:W-:Y:S01]  /*2d90*/  IMAD.X R11, R6, 0x1, ~R11, P2 ;  /* 0x00000001060b7824 */ /* 0x000fe200010e0e0b */
[----:B------:R-:W-:Y:S02]  /*2da0*/  IADD3.X R7, PT, PT, ~R14, RZ, R6, P3, P4 ;  /* 0x000000ff0e077210 */ /* 0x000fe40001fe8506 */
[C---:B------:R-:W-:Y:S01]  /*2db0*/  SEL R12, R18.reuse, R12, !P0 ;  /* 0x0000000c120c7207 */ /* 0x040fe20004000000 */
[----:B------:R-:W-:Y:S01]  /*2dc0*/  IMAD.X R14, R15, 0x1, ~R8, P1 ;  /* 0x000000010f0e7824 */ /* 0x000fe200008e0e08 */
[----:B------:R-:W-:-:S02]  /*2dd0*/  ISETP.LT.U32.AND P2, PT, R18, R19, PT ;  /* 0x000000131200720c */ /* 0x000fc40003f41070 */
[----:B------:R-:W-:Y:S02]  /*2de0*/  SEL R6, R8, R7, !P0 ;  /* 0x0000000708067207 */ /* 0x000fe40004000000 */
        /* <DEDUP_REMOVED lines=12> */
[----:B------:R-:W-:Y:S01]  /*2eb0*/  IADD3 R7, P0, P1, R6, R9, R18 ;  /* 0x0000000906077210 */ /* 0x000fe2000791e012 */
[C---:B------:R-:W-:Y:S01]  /*2ec0*/  IMAD.IADD R6, R2.reuse, 0x1, -R13 ;  /* 0x0000000102067824 */ /* 0x040fe200078e0a0d */
[----:B------:R-:W0:Y:S01]  /*2ed0*/  LDCU.64 UR4, c[0x0][0x388] ;  /* 0x00007100ff0477ac */ /* 0x000e220008000a00 */
[----:B------:R-:W-:Y:S01]  /*2ee0*/  VIADD R18, R2, 0x100 ;  /* 0x0000010002127836 */ /* 0x000fe20000000000 */
[----:B------:R-:W-:Y:S01]  /*2ef0*/  IADD3.X R3, PT, PT, R10, R3, R8, P0, P1 ;  /* 0x000000030a037210 */ /* 0x000fe200007e2408 */
[----:B------:R-:W-:Y:S01]  /*2f00*/  VIADD R16, R2, 0x200 ;  /* 0x0000020002107836 */ /* 0x000fe20000000000 */
[----:B------:R-:W-:Y:S01]  /*2f10*/  IADD3 R7, P1, PT, R6, R7, RZ ;  /* 0x0000000706077210 */ /* 0x000fe20007f3e0ff */
[----:B------:R-:W-:Y:S01]  /*2f20*/  VIADD R20, R2, 0x300 ;  /* 0x0000030002147836 */ /* 0x000fe20000000000 */
[----:B------:R-:W-:Y:S01]  /*2f30*/  IADD3 R8, P0, PT, R4, R2, RZ ;  /* 0x0000000204087210 */ /* 0x000fe20007f1e0ff */
[----:B------:R-:W-:Y:S01]  /*2f40*/  BSSY.RECONVERGENT B1, `(.L_x_17) ;  /* 0x0000021000017945 */ /* 0x000fe20003800200 */
[----:B------:R-:W-:Y:S01]  /*2f50*/  LEA.HI.X.SX32 R6, R6, R3, 0x1, P1 ;  /* 0x0000000306067211 */ /* 0x000fe200008f0eff */
[----:B------:R-:W-:-:S02]  /*2f60*/  IMAD.IADD R3, R13, 0x1, R12 ;  /* 0x000000010d037824 */ /* 0x000fc400078e020c */
[----:B------:R-:W-:-:S03]  /*2f70*/  IMAD.X R5, RZ, RZ, R5, P0 ;  /* 0x000000ffff057224 */ /* 0x000fc600000e0605 */
[-C--:B------:R-:W-:Y:S02]  /*2f80*/  ISETP.GE.AND P3, PT, R2, R3.reuse, PT ;  /* 0x000000030200720c */ /* 0x080fe40003f66270 */
[----:B------:R-:W-:Y:S02]  /*2f90*/  ISETP.GE.AND P2, PT, R18, R3, PT ;  /* 0x000000031200720c */ /* 0x000fe40003f46270 */
[C---:B0-----:R-:W-:Y:S02]  /*2fa0*/  LEA R24, P4, R8.reuse, UR4, 0x4 ;  /* 0x0000000408187c11 */ /* 0x041fe4000f8820ff */
[C---:B------:R-:W-:Y:S02]  /*2fb0*/  LEA R4, P5, R7.reuse, UR4, 0x4 ;  /* 0x0000000407047c11 */ /* 0x040fe4000f8a20ff */
[----:B------:R-:W-:Y:S02]  /*2fc0*/  LEA.HI.X R25, R8, UR5, R5, 0x4, P4 ;  /* 0x0000000508197c11 */ /* 0x000fe4000a0f2405 */
[----:B------:R-:W-:-:S02]  /*2fd0*/  LEA.HI.X R5, R7, UR5, R6, 0x4, P5 ;  /* 0x0000000507057c11 */ /* 0x000fc4000a8f2406 */
[-C--:B------:R-:W-:Y:S02]  /*2fe0*/  ISETP.GE.AND P1, PT, R16, R3.reuse, PT ;  /* 0x000000031000720c */ /* 0x080fe40003f26270 */
[----:B------:R-:W-:Y:S01]  /*2ff0*/  ISETP.GE.AND P0, PT, R20, R3, PT ;  /* 0x000000031400720c */ /* 0x000fe20003f06270 */
[----:B------:R-:W-:-:S12]  /*3000*/  @P3 BRA `(.L_x_18) ;  /* 0x0000000000503947 */ /* 0x000fd80003800000 */
[----:B------:R-:W-:-:S13]  /*3010*/  ISETP.GE.AND P3, PT, R2, R13, PT ;  /* 0x0000000d0200720c */ /* 0x000fda0003f66270 */
[----:B------:R0:W5:Y:S04]  /*3020*/  @!P3 LDG.E.64 R14, desc[UR6][R24.64] ;  /* 0x00000006180eb981 */ /* 0x000168000c1e1b00 */
[----:B------:R0:W5:Y:S04]  /*3030*/  @!P3 LDG.E R6, desc[UR6][R24.64+0x8] ;  /* 0x000008061806b981 */ /* 0x000168000c1e1900 */
[----:B------:R-:W2:Y:S04]  /*3040*/  @!P3 LDG.E R7, desc[UR6][R24.64+0xc] ;  /* 0x00000c061807b981 */ /* 0x000ea8000c1e1900 */
[----:B------:R-:W3:Y:S04]  /*3050*/  @P3 LDG.E R8, desc[UR6][R4.64+0xc] ;  /* 0x00000c0604083981 */ /* 0x000ee8000c1e1900 */
[----:B------:R0:W5:Y:S04]  /*3060*/  @P3 LDG.E.64 R14, desc[UR6][R4.64] ;  /* 0x00000006040e3981 */ /* 0x000168000c1e1b00 */
[----:B------:R0:W5:Y:S01]  /*3070*/  @P3 LDG.E R6, desc[UR6][R4.64+0x8] ;  /* 0x0000080604063981 */ /* 0x000162000c1e1900 */
[----:B--2---:R-:W-:-:S02]  /*3080*/  @!P3 PRMT R33, R7, 0x7770, RZ ;  /* 0x000077700721b816 */ /* 0x004fc400000000ff */
[C---:B------:R-:W-:Y:S02]  /*3090*/  @!P3 PRMT R32, R7.reuse, 0x7771, RZ ;  /* 0x000077710720b816 */ /* 0x040fe400000000ff */
[C---:B------:R-:W-:Y:S02]  /*30a0*/  @!P3 PRMT R31, R7.reuse, 0x7772, RZ ;  /* 0x00007772071fb816 */ /* 0x040fe400000000ff */
[----:B------:R-:W-:Y:S02]  /*30b0*/  @!P3 PRMT R7, R7, 0x7773, RZ ;  /* 0x000077730707b816 */ /* 0x000fe400000000ff */
[C---:B---3--:R-:W-:Y:S02]  /*30c0*/  @P3 PRMT R9, R8.reuse, 0x7770, RZ ;  /* 0x0000777008093816 */ /* 0x048fe400000000ff */
[C---:B------:R-:W-:Y:S02]  /*30d0*/  @P3 PRMT R10, R8.reuse, 0x7771, RZ ;  /* 0x00007771080a3816 */ /* 0x040fe400000000ff */
[----:B------:R-:W-:-:S02]  /*30e0*/  @P3 PRMT R11, R8, 0x7772, RZ ;  /* 0x00007772080b3816 */ /* 0x000fc400000000ff */
[----:B------:R-:W-:Y:S02]  /*30f0*/  @P3 PRMT R8, R8, 0x7773, RZ ;  /* 0x0000777308083816 */ /* 0x000fe400000000ff */
[----:B------:R-:W-:Y:S02]  /*3100*/  @!P3 PRMT R30, R7, 0x7610, R30 ;  /* 0x00007610071eb816 */ /* 0x000fe4000000001e */
[----:B------:R-:W-:Y:S02]  /*3110*/  @P3 PRMT R33, R9, 0x7610, R33 ;  /* 0x0000761009213816 */ /* 0x000fe40000000021 */
[----:B------:R-:W-:Y:S02]  /*3120*/  @P3 PRMT R32, R10, 0x7610, R32 ;  /* 0x000076100a203816 */ /* 0x000fe40000000020 */
[----:B------:R-:W-:Y:S02]  /*3130*/  @P3 PRMT R31, R11, 0x7610, R31 ;  /* 0x000076100b1f3816 */ /* 0x000fe4000000001f */
[----:B0-----:R-:W-:-:S07]  /*3140*/  @P3 PRMT R30, R8, 0x7610, R30 ;  /* 0x00007610081e3816 */ /* 0x001fce000000001e */
.L_x_18:
[----:B------:R-:W-:Y:S05]  /*3150*/  BSYNC.RECONVERGENT B1 ;  /* 0x0000000000017941 */ /* 0x000fea0003800200 */
.L_x_17:
[----:B------:R-:W-:Y:S04]  /*3160*/  BSSY.RECONVERGENT B1, `(.L_x_19) ;  /* 0x0000016000017945 */ /* 0x000fe80003800200 */
[----:B------:R-:W-:Y:S05]  /*3170*/  @P2 BRA `(.L_x_20) ;  /* 0x0000000000502947 */ /* 0x000fea0003800000 */
[----:B------:R-:W-:-:S13]  /*3180*/  ISETP.GE.AND P2, PT, R18, R13, PT ;  /* 0x0000000d1200720c */ /* 0x000fda0003f46270 */
[----:B------:R0:W5:Y:S04]  /*3190*/  @P2 LDG.E.64 R10, desc[UR6][R4.64+0x1000] ;  /* 0x00100006040a2981 */ /* 0x000168000c1e1b00 */
[----:B------:R0:W5:Y:S04]  /*31a0*/  @P2 LDG.E R8, desc[UR6][R4.64+0x1008] ;  /* 0x0010080604082981 */ /* 0x000168000c1e1900 */
[----:B------:R-:W2:Y:S04]  /*31b0*/  @P2 LDG.E R7, desc[UR6][R4.64+0x100c] ;  /* 0x00100c0604072981 */ /* 0x000ea8000c1e1900 */
[----:B------:R-:W3:Y:S04]  /*31c0*/  @!P2 LDG.E R9, desc[UR6][R24.64+0x100c] ;  /* 0x00100c061809a981 */ /* 0x000ee8000c1e1900 */
[----:B------:R0:W5:Y:S04]  /*31d0*/  @!P2 LDG.E.64 R10, desc[UR6][R24.64+0x1000] ;  /* 0x00100006180aa981 */ /* 0x000168000c1e1b00 */
[----:B------:R0:W5:Y:S01]  /*31e0*/  @!P2 LDG.E R8, desc[UR6][R24.64+0x1008] ;  /* 0x001008061808a981 */ /* 0x000162000c1e1900 */
[----:B--2---:R-:W-:-:S02]  /*31f0*/  @P2 PRMT R26, R7, 0x7770, RZ ;  /* 0x00007770071a2816 */ /* 0x004fc400000000ff */
[C---:B------:R-:W-:Y:S02]  /*3200*/  @P2 PRMT R28, R7.reuse, 0x7771, RZ ;  /* 0x00007771071c2816 */ /* 0x040fe400000000ff */
[C---:B------:R-:W-:Y:S02]  /*3210*/  @P2 PRMT R19, R7.reuse, 0x7772, RZ ;  /* 0x0000777207132816 */ /* 0x040fe400000000ff */
[----:B------:R-:W-:Y:S02]  /*3220*/  @P2 PRMT R7, R7, 0x7773, RZ ;  /* 0x0000777307072816 */ /* 0x000fe400000000ff */
[C---:B---3--:R-:W-:Y:S02]  /*3230*/  @!P2 PRMT R17, R9.reuse, 0x7770, RZ ;  /* 0x000077700911a816 */ /* 0x048fe400000000ff */
[C---:B------:R-:W-:Y:S02]  /*3240*/  @!P2 PRMT R18, R9.reuse, 0x7771, RZ ;  /* 0x000077710912a816 */ /* 0x040fe400000000ff */
[----:B------:R-:W-:-:S02]  /*3250*/  @!P2 PRMT R21, R9, 0x7772, RZ ;  /* 0x000077720915a816 */ /* 0x000fc400000000ff */
[----:B------:R-:W-:Y:S02]  /*3260*/  @!P2 PRMT R9, R9, 0x7773, RZ ;  /* 0x000077730909a816 */ /* 0x000fe400000000ff */
[----:B------:R-:W-:Y:S02]  /*3270*/  @P2 PRMT R29, R7, 0x7610, R29 ;  /* 0x00007610071d2816 */ /* 0x000fe4000000001d */
[----:B------:R-:W-:Y:S02]  /*3280*/  @!P2 PRMT R26, R17, 0x7610, R26 ;  /* 0x00007610111aa816 */ /* 0x000fe4000000001a */
[----:B------:R-:W-:Y:S02]  /*3290*/  @!P2 PRMT R28, R18, 0x7610, R28 ;  /* 0x00007610121ca816 */ /* 0x000fe4000000001c */
[----:B------:R-:W-:Y:S02]  /*32a0*/  @!P2 PRMT R19, R21, 0x7610, R19 ;  /* 0x000076101513a816 */ /* 0x000fe40000000013 */
[----:B0-----:R-:W-:-:S07]  /*32b0*/  @!P2 PRMT R29, R9, 0x7610, R29 ;  /* 0x00007610091da816 */ /* 0x001fce000000001d */
.L_x_20:
[----:B------:R-:W-:Y:S05]  /*32c0*/  BSYNC.RECONVERGENT B1 ;  /* 0x0000000000017941 */ /* 0x000fea0003800200 */
.L_x_19:
        /* <DEDUP_REMOVED lines=16> */
[----:B------:R-:W-:Y:S02]  /*33d0*/  @P1 PRMT R7, R9, 0x7610, R7 ;  /* 0x0000761009071816 */ /* 0x000fe40000000007 */
[----:B------:R-:W-:Y:S02]  /*33e0*/  @!P1 PRMT R22, R22, 0x7773, RZ ;  /* 0x0000777316169816 */ /* 0x000fe400000000ff */
[----:B------:R-:W-:Y:S02]  /*33f0*/  @P1 PRMT R9, R21, 0x7610, R9 ;  /* 0x0000761015091816 */ /* 0x000fe40000000009 */
[----:B------:R-:W-:Y:S02]  /*3400*/  @!P1 PRMT R7, R34, 0x7610, R7 ;  /* 0x0000761022079816 */ /* 0x000fe40000000007 */
[----:B------:R-:W-:Y:S02]  /*3410*/  @!P1 PRMT R9, R35, 0x7610, R9 ;  /* 0x0000761023099816 */ /* 0x000fe40000000009 */
[----:B------:R-:W-:-:S02]  /*3420*/  @!P1 PRMT R23, R36, 0x7610, R23 ;  /* 0x0000761024179816 */ /* 0x000fc40000000017 */
[----:B0-----:R-:W-:-:S07]  /*3430*/  @!P1 PRMT R27, R22, 0x7610, R27 ;  /* 0x00007610161b9816 */ /* 0x001fce000000001b */
.L_x_22:
[----:B------:R-:W-:Y:S05]  /*3440*/  BSYNC.RECONVERGENT B1 ;  /* 0x0000000000017941 */ /* 0x000fea0003800200 */
.L_x_21:
[----:B------:R-:W-:Y:S05]  /*3450*/  @P0 BRA `(.L_x_23) ;  /* 0x0000000800280947 */ /* 0x000fea0003800000 */
[----:B------:R-:W-:-:S13]  /*3460*/  ISETP.GE.AND P0, PT, R20, R13, PT ;  /* 0x0000000d1400720c */ /* 0x000fda0003f06270 */
[----:B------:R-:W2:Y:S04]  /*3470*/  @P0 LDG.E R34, desc[UR6][R4.64+0x300c] ;  /* 0x00300c0604220981 */ /* 0x000ea8000c1e1900 */
[----:B------:R-:W5:Y:S04]  /*3480*/  @P0 LDG.E.64 R20, desc[UR6][R4.64+0x3000] ;  /* 0x0030000604140981 */ /* 0x000f68000c1e1b00 */
[----:B------:R0:W5:Y:S04]  /*3490*/  @P0 LDG.E R22, desc[UR6][R4.64+0x3008] ;  /* 0x0030080604160981 */ /* 0x000168000c1e1900 */
[----:B------:R-:W3:Y:S01]  /*34a0*/  @!P0 LDG.E R39, desc[UR6][R24.64+0x300c] ;  /* 0x00300c0618278981 */ /* 0x000ee2000c1e1900 */
[----:B--2---:R-:W-:-:S02]  /*34b0*/  @P0 PRMT R35, R34, 0x7770, RZ ;  /* 0x0000777022230816 */ /* 0x004fc400000000ff */
[C---:B------:R-:W-:Y:S02]  /*34c0*/  @P0 PRMT R36, R34.reuse, 0x7771, RZ ;  /* 0x0000777122240816 */ /* 0x040fe400000000ff */
[C---:B------:R-:W-:Y:S01]  /*34d0*/  @P0 PRMT R37, R34.reuse, 0x7772, RZ ;  /* 0x0000777222250816 */ /* 0x040fe200000000ff */
[----:B------:R-:W5:Y:S01]  /*34e0*/  @!P0 LDG.E.64 R20, desc[UR6][R24.64+0x3000] ;  /* 0x0030000618148981 */ /* 0x000f62000c1e1b00 */
[----:B------:R-:W-:Y:S02]  /*34f0*/  @P0 PRMT R38, R34, 0x7773, RZ ;  /* 0x0000777322260816 */ /* 0x000fe400000000ff */
[----:B------:R-:W-:Y:S01]  /*3500*/  @P0 PRMT R34, R35, 0x7610, R34 ;  /* 0x0000761023220816 */ /* 0x000fe20000000022 */
[----:B------:R1:W5:Y:S01]  /*3510*/  @!P0 LDG.E R22, desc[UR6][R24.64+0x3008] ;  /* 0x0030080618168981 */ /* 0x000362000c1e1900 */
[----:B------:R-:W-:Y:S02]  /*3520*/  @P0 PRMT R35, R36, 0x7610, R35 ;  /* 0x0000761024230816 */ /* 0x000fe40000000023 */
[----:B---3--:R-:W-:-:S02]  /*3530*/  @!P0 PRMT R40, R39, 0x7770, RZ ;  /* 0x0000777027288816 */ /* 0x008fc400000000ff */
[C---:B------:R-:W-:Y:S02]  /*3540*/  @!P0 PRMT R41, R39.reuse, 0x7771, RZ ;  /* 0x0000777127298816 */ /* 0x040fe400000000ff */
[C---:B------:R-:W-:Y:S02]  /*3550*/  @!P0 PRMT R42, R39.reuse, 0x7772, RZ ;  /* 0x00007772272a8816 */ /* 0x040fe400000000ff */
[----:B------:R-:W-:Y:S02]  /*3560*/  @!P0 PRMT R39, R39, 0x7773, RZ ;  /* 0x0000777327278816 */ /* 0x000fe400000000ff */
[----:B0-----:R-:W-:Y:S02]  /*3570*/  @P0 PRMT R5, R37, 0x7610, R5 ;  /* 0x0000761025050816 */ /* 0x001fe40000000005 */
[----:B------:R-:W-:Y:S02]  /*3580*/  @P0 PRMT R24, R38, 0x7610, R24 ;  /* 0x0000761026180816 */ /* 0x000fe40000000018 */
[----:B------:R-:W-:-:S02]  /*3590*/  @!P0 PRMT R34, R40, 0x7610, R34 ;  /* 0x0000761028228816 */ /* 0x000fc40000000022 */
[----:B------:R-:W-:Y:S02]  /*35a0*/  @!P0 PRMT R35, R41, 0x7610, R35 ;  /* 0x0000761029238816 */ /* 0x000fe40000000023 */
[----:B------:R-:W-:Y:S02]  /*35b0*/  @!P0 PRMT R5, R42, 0x7610, R5 ;  /* 0x000076102a058816 */ /* 0x000fe40000000005 */
[----:B-1----:R-:W-:Y:S01]  /*35c0*/  @!P0 PRMT R24, R39, 0x7610, R24 ;  /* 0x0000761027188816 */ /* 0x002fe20000000018 */
[----:B------:R-:W-:Y:S06]  /*35d0*/  BRA `(.L_x_23) ;  /* 0x0000000400c87947 */ /* 0x000fec0003800000 */
.L_x_16:
[----:B------:R-:W-:Y:S01]  /*35e0*/  IADD3 R6, P0, P1, R6, R9, R18 ;  /* 0x0000000906067210 */ /* 0x000fe2000791e012 */
[C---:B------:R-:W-:Y:S01]  /*35f0*/  IMAD.IADD R9, R2.reuse, 0x1, -R13 ;  /* 0x0000000102097824 */ /* 0x040fe200078e0a0d */
[----:B------:R-:W0:Y:S01]  /*3600*/  LDCU.64 UR4, c[0x0][0x3a0] ;  /* 0x00007400ff0477ac */ /* 0x000e220008000a00 */
[----:B------:R-:W-:Y:S01]  /*3610*/  VIADD R18, R2, 0x100 ;  /* 0x0000010002127836 */ /* 0x000fe20000000000 */
[----:B------:R-:W-:Y:S01]  /*3620*/  IADD3.X R3, PT, PT, R10, R3, R8, P0, P1 ;  /* 0x000000030a037210 */ /* 0x000fe200007e2408 */
[C---:B------:R-:W-:Y:S01]  /*3630*/  VIADD R16, R2.reuse, 0x200 ;  /* 0x0000020002107836 */ /* 0x040fe20000000000 */
[C---:B------:R-:W-:Y:S01]  /*3640*/  IADD3 R8, P1, PT, R9.reuse, R6, RZ ;  /* 0x0000000609087210 */ /* 0x040fe20007f3e0ff */
        /* <DEDUP_REMOVED lines=35> */
.L_x_25:
[----:B------:R-:W-:Y:S05]  /*3880*/  BSYNC.RECONVERGENT B1 ;  /* 0x0000000000017941 */ /* 0x000fea0003800200 */
.L_x_24:
        /* <DEDUP_REMOVED lines=22> */
.L_x_27:
[----:B------:R-:W-:Y:S05]  /*39f0*/  BSYNC.RECONVERGENT B1 ;  /* 0x0000000000017941 */ /* 0x000fea0003800200 */
.L_x_26:
        /* <DEDUP_REMOVED lines=23> */
.L_x_29:
[----:B------:R-:W-:Y:S05]  /*3b70*/  BSYNC.RECONVERGENT B1 ;  /* 0x0000000000017941 */ /* 0x000fea0003800200 */
.L_x_28:
        /* <DEDUP_REMOVED lines=18> */
[----:B------:R-:W-:Y:S02]  /*3ca0*/  @P0 PRMT R5, R37, 0x7610, R5 ;  /* 0x0000761025050816 */ /* 0x000fe40000000005 */
[----:B0-----:R-:W-:Y:S02]  /*3cb0*/  @P0 PRMT R24, R38, 0x7610, R24 ;  /* 0x0000761026180816 */ /* 0x001fe40000000018 */
[----:B------:R-:W-:-:S02]  /*3cc0*/  @!P0 PRMT R34, R40, 0x7610, R34 ;  /* 0x0000761028228816 */ /* 0x000fc40000000022 */
[----:B------:R-:W-:Y:S02]  /*3cd0*/  @!P0 PRMT R35, R41, 0x7610, R35 ;  /* 0x0000761029238816 */ /* 0x000fe40000000023 */
[----:B-1----:R-:W-:Y:S02]  /*3ce0*/  @!P0 PRMT R5, R42, 0x7610, R5 ;  /* 0x000076102a058816 */ /* 0x002fe40000000005 */
[----:B------:R-:W-:-:S07]  /*3cf0*/  @!P0 PRMT R24, R39, 0x7610, R24 ;  /* 0x0000761027188816 */ /* 0x000fce0000000018 */
.L_x_23:
[----:B------:R-:W-:Y:S05]  /*3d00*/  BSYNC.RECONVERGENT B0 ;  /* 0x0000000000007941 */ /* 0x000fea0003800200 */
.L_x_15:
        /* <DEDUP_REMOVED lines=8> */
[----:B------:R-:W-:Y:S02]  /*3d90*/  LOP3.LUT R28, R28, 0xffff, RZ, 0xc0, !PT ;  /* 0x0000ffff1c1c7812 */ /* 0x000fe400078ec0ff */
[----:B------:R-:W-:Y:S02]  /*3da0*/  LOP3.LUT R19, R26, 0xffff, RZ, 0xc0, !PT ;  /* 0x0000ffff1a137812 */ /* 0x000fe400078ec0ff */
[----:B------:R-:W-:Y:S02]  /*3db0*/  LOP3.LUT R27, R27, 0xffff, RZ, 0xc0, !PT ;  /* 0x0000ffff1b1b7812 */ /* 0x000fe400078ec0ff */
[----:B------:R-:W-:Y:S02]  /*3dc0*/  LOP3.LUT R26, R23, 0xffff, RZ, 0xc0, !PT ;  /* 0x0000ffff171a7812 */ /* 0x000fe400078ec0ff */
[----:B------:R-:W-:-:S02]  /*3dd0*/  PRMT R28, R19, 0x3340, R28 ;  /* 0x00003340131c7816 */ /* 0x000fc4000000001c */
[----:B------:R-:W-:Y:S02]  /*3de0*/  MOV R31, 0x400 ;  /* 0x00000400001f7802 */ /* 0x000fe40000000f00 */
        /* <DEDUP_REMOVED lines=8> */
[----:B0-----:R-:W-:Y:S02]  /*3e70*/  LEA R4, R4, R31, 0x18 ;  /* 0x0000001f04047211 */ /* 0x001fe400078ec0ff */
        /* <DEDUP_REMOVED lines=9> */
[----:B------:R-:W-:Y:S01]  /*3f10*/  STS.64 [R27+0x8], R6 ;  /* 0x000008061b007388 */ /* 0x000fe20000000a00 */
[----:B------:R-:W-:-:S03]  /*3f20*/  PRMT R23, R34, 0x5410, R5 ;  /* 0x0000541022177816 */ /* 0x000fc60000000005 */
[----:B------:R0:W-:Y:S04]  /*3f30*/  STS.64 [R27+0x1000], R10 ;  /* 0x0010000a1b007388 */ /* 0x0001e80000000a00 */
[----:B------:R-:W-:Y:S04]  /*3f40*/  STS.64 [R27+0x1008], R8 ;  /* 0x001008081b007388 */ /* 0x000fe80000000a00 */
[----:B------:R-:W-:Y:S04]  /*3f50*/  STS.64 [R27+0x2000], R16 ;  /* 0x002000101b007388 */ /* 0x000fe80000000a00 */
[----:B------:R-:W-:Y:S04]  /*3f60*/  STS.64 [R27+0x2008], R18 ;  /* 0x002008121b007388 */ /* 0x000fe80000000a00 */
[----:B------:R-:W-:Y:S04]  /*3f70*/  STS.64 [R27+0x3000], R20 ;  /* 0x003000141b007388 */ /* 0x000fe80000000a00 */
[----:B------:R1:W-:Y:S01]  /*3f80*/  STS.64 [R27+0x3008], R22 ;  /* 0x003008161b007388 */ /* 0x0003e20000000a00 */
[----:B------:R-:W-:Y:S01]  /*3f90*/  BAR.SYNC.DEFER_BLOCKING 0x0 ;  /* 0x0000000000007b1d */ /* 0x000fe20000010000 */
[----:B0-----:R-:W-:-:S07]  /*3fa0*/  IMAD.SHL.U32 R10, R2, 0x4, RZ ;  /* 0x00000004020a7824 */ /* 0x001fce00078e00ff */
[----:B-1----:R-:W0:Y:S01]  /*3fb0*/  LDC R23, c[0x0][0x3b0] ;  /* 0x0000ec00ff177b82 */ /* 0x002e220000000800 */
[----:B------:R-:W-:Y:S01]  /*3fc0*/  BSSY.RECONVERGENT B0, `(.L_x_30) ;  /* 0x0000025000007945 */ /* 0x000fe20003800200 */
[----:B------:R-:W-:Y:S01]  /*3fd0*/  IMAD R11, R13, 0x10, R4 ;  /* 0x000000100d0b7824 */ /* 0x000fe200078e0204 */
[----:B------:R-:W-:-:S04]  /*3fe0*/  VIMNMX R10, PT, PT, R10, R3, PT ;  /* 0x000000030a0a7248 */ /* 0x000fc80003fe0100 */
[C---:B------:R-:W-:Y:S01]  /*3ff0*/  ISETP.GE.AND P0, PT, R10.reuse, R12, PT ;  /* 0x0000000c0a00720c */ /* 0x040fe20003f06270 */
[----:B------:R-:W-:Y:S01]  /*4000*/  IMAD.IADD R5, R10, 0x1, -R12 ;  /* 0x000000010a057824 */ /* 0x000fe200078e0a0c */
[----:B------:R-:W-:Y:S01]  /*4010*/  VIMNMX R6, PT, PT, R13, R10, PT ;  /* 0x0000000a0d067248 */ /* 0x000fe20003fe0100 */
[----:B------:R-:W-:Y:S03]  /*4020*/  PREEXIT ;  /* 0x000000000000782d */ /* 0x000fe60000000000 */
        /* <DEDUP_REMOVED lines=11> */
.L_x_32:
[----:B------:R-:W-:-:S05]  /*40e0*/  IMAD.IADD R6, R12, 0x1, -R5 ;  /* 0x000000010c067824 */ /* 0x000fca00078e0a05 */
[----:B------:R-:W-:-:S04]  /*40f0*/  LEA.HI R6, R6, R6, RZ, 0x1 ;  /* 0x0000000606067211 */ /* 0x000fc800078f08ff */
[----:B------:R-:W-:-:S04]  /*4100*/  LEA.HI.SX32 R15, R6, R5, 0x1f ;  /* 0x00000005060f7211 */ /* 0x000fc800078ffaff */
[----:B------:R-:W-:Y:S01]  /*4110*/  LOP3.LUT R7, RZ, R15, RZ, 0x33, !PT ;  /* 0x0000000fff077212 */ /* 0x000fe200078e33ff */
[----:B------:R-:W-:-:S04]  /*4120*/  IMAD R6, R15, 0x10, R4 ;  /* 0x000000100f067824 */ /* 0x000fc800078e0204 */
[----:B------:R-:W-:Y:S02]  /*4130*/  IMAD.IADD R8, R10, 0x1, R7 ;  /* 0x000000010a087824 */ /* 0x000fe400078e0207 */
[----:B------:R-:W0:Y:S02]  /*4140*/  LDS.64 R6, [R6] ;  /* 0x0000000006067984 */ /* 0x000e240000000a00 */
[----:B------:R-:W-:-:S06]  /*4150*/  IMAD R8, R8, 0x10, R11 ;  /* 0x0000001008087824 */ /* 0x000fcc00078e020b */
[----:B------:R-:W1:Y:S01]  /*4160*/  LDS.64 R8, [R8] ;  /* 0x0000000008087984 */ /* 0x000e620000000a00 */
[----:B0-----:R-:W-:Y:S02]  /*4170*/  LOP3.LUT R14, R6, R19, RZ, 0xc0, !PT ;  /* 0x00000013060e7212 */ /* 0x001fe400078ec0ff */
[----:B------:R-:W-:Y:S02]  /*4180*/  LOP3.LUT R7, R7, R21, RZ, 0xc0, !PT ;  /* 0x0000001507077212 */ /* 0x000fe400078ec0ff */
[----:B-1----:R-:W-:Y:S02]  /*4190*/  LOP3.LUT R17, R8, R19, RZ, 0xc0, !PT ;  /* 0x0000001308117212 */ /* 0x002fe400078ec0ff */
[----:B------:R-:W-:Y:S02]  /*41a0*/  LOP3.LUT R16, R9, R21, RZ, 0xc0, !PT ;  /* 0x0000001509107212 */ /* 0x000fe400078ec0ff */
[----:B------:R-:W-:-:S04]  /*41b0*/  ISETP.GE.U32.AND P0, PT, R17, R14, PT ;  /* 0x0000000e1100720c */ /* 0x000fc80003f06070 */
[----:B------:R-:W-:-:S04]  /*41c0*/  ISETP.GE.U32.AND.EX P0, PT, R16, R7, PT, P0 ;  /* 0x000000071000720c */ /* 0x000fc80003f06100 */
[----:B------:R-:W-:-:S09]  /*41d0*/  SEL R12, R15, R12, !P0 ;  /* 0x0000000c0f0c7207 */ /* 0x000fd20004000000 */
[----:B------:R-:W-:-:S05]  /*41e0*/  @P0 VIADD R5, R15, 0x1 ;  /* 0x000000010f050836 */ /* 0x000fca0000000000 */
[----:B------:R-:W-:-:S13]  /*41f0*/  ISETP.GE.AND P0, PT, R5, R12, PT ;  /* 0x0000000c0500720c */ /* 0x000fda0003f06270 */
[----:B------:R-:W-:Y:S05]  /*4200*/  @!P0 BRA `(.L_x_32) ;  /* 0xfffffffc00b48947 */ /* 0x000fea000383ffff */
.L_x_31:
[----:B------:R-:W-:Y:S05]  /*4210*/  BSYNC.RECONVERGENT B0 ;  /* 0x0000000000007941 */ /* 0x000fea0003800200 */
.L_x_30:
        /* <DEDUP_REMOVED lines=27> */
.L_x_34:
[----:B------:R-:W-:Y:S05]  /*43d0*/  BSYNC.RECONVERGENT B0 ;  /* 0x0000000000007941 */ /* 0x000fea0003800200 */
.L_x_33:
        /* <DEDUP_REMOVED lines=11> */
[C---:B------:R-:W-:Y:S01]  /*4490*/  ISETP.GE.AND P2, PT, R6.reuse, R3, PT ;  /* 0x000000030600720c */ /* 0x040fe20003f46270 */
[----:B------:R-:W-:Y:S01]  /*44a0*/  VIADD R33, R6, 0x1 ;  /* 0x0000000106217836 */ /* 0x000fe20000000000 */
        /* <DEDUP_REMOVED lines=12> */
.L_x_36:
[----:B------:R-:W-:Y:S05]  /*4570*/  BSYNC.RECONVERGENT B0 ;  /* 0x0000000000007941 */ /* 0x000fea0003800200 */
.L_x_35:
[----:B------:R-:W-:Y:S01]  /*4580*/  @P1 IMAD.MOV R40, RZ, RZ, R8 ;  /* 0x000000ffff281224 */ /* 0x000fe200078e0208 */
[----:B-1----:R-:W-:Y:S01]  /*4590*/  PRMT R9, R21, 0x7770, RZ ;  /* 0x0000777015097816 */ /* 0x002fe200000000ff */
[----:B------:R-:W-:Y:S01]  /*45a0*/  @!P1 IMAD.MOV R33, RZ, RZ, R6 ;  /* 0x000000ffff219224 */ /* 0x000fe200078e0206 */
[----:B--2---:R-:W-:Y:S01]  /*45b0*/  PRMT R8, R19, 0x7770, RZ ;  /* 0x0000777013087816 */ /* 0x004fe200000000ff */
[----:B------:R-:W-:Y:S01]  /*45c0*/  @!P1 IMAD R41, R40, 0x10, R4 ;  /* 0x0000001028299824 */ /* 0x000fe200078e0204 */
[----:B0-----:R-:W-:Y:S01]  /*45d0*/  @!P0 PRMT R5, R25, 0x7770, RZ ;  /* 0x0000777019058816 */ /* 0x001fe200000000ff */
[----:B------:R-:W-:Y:S01]  /*45e0*/  BSSY.RECONVERGENT B0, `(.L_x_37) ;  /* 0x0000040000007945 */ /* 0x000fe20003800200 */
[----:B------:R-:W-:Y:S02]  /*45f0*/  PRMT R10, R21, 0x7771, RZ ;  /* 0x00007771150a7816 */ /* 0x000fe400000000ff */
[----:B------:R-:W-:Y:S01]  /*4600*/  PRMT R7, R19, 0x7771, RZ ;  /* 0x0000777113077816 */ /* 0x000fe200000000ff */
[----:B------:R-:W0:Y:S01]  /*4610*/  @!P1 LDS.64 R34, [R41+0x8] ;  /* 0x0000080029229984 */ /* 0x000e220000000a00 */
[----:B------:R-:W-:-:S02]  /*4620*/  @!P0 PRMT R28, R25, 0x7771, RZ ;  /* 0x00007771191c8816 */ /* 0x000fc400000000ff */
[----:B------:R-:W-:Y:S02]  /*4630*/  SEL R6, R8, R9, P0 ;  /* 0x0000000908067207 */ /* 0x000fe40000000000 */
[----:B------:R-:W-:Y:S02]  /*4640*/  @!P0 PRMT R9, R5, 0x7610, R9 ;  /* 0x0000761005098816 */ /* 0x000fe40000000009 */
[----:B------:R-:W-:Y:S02]  /*4650*/  SEL R5, R7, R10, P0 ;  /* 0x0000000a07057207 */ /* 0x000fe40000000000 */
[----:B------:R-:W-:Y:S02]  /*4660*/  @!P0 PRMT R10, R28, 0x7610, R10 ;  /* 0x000076101c0a8816 */ /* 0x000fe4000000000a */
[----:B------:R-:W-:Y:S02]  /*4670*/  PRMT R28, R21, 0x7772, RZ ;  /* 0x00007772151c7816 */ /* 0x000fe400000000ff */
[----:B------:R-:W-:-:S02]  /*4680*/  PRMT R36, R19, 0x7772, RZ ;  /* 0x0000777213247816 */ /* 0x000fc400000000ff */
[----:B------:R-:W-:Y:S02]  /*4690*/  PRMT R38, R19, 0x7773, RZ ;  /* 0x0000777313267816 */ /* 0x000fe400000000ff */
[----:B------:R-:W-:Y:S02]  /*46a0*/  PRMT R21, R21, 0x7773, RZ ;  /* 0x0000777315157816 */ /* 0x000fe400000000ff */
[----:B------:R-:W-:Y:S02]  /*46b0*/  PRMT R19, R28, 0x7610, R19 ;  /* 0x000076101c137816 */ /* 0x000fe40000000013 */
[C---:B------:R-:W-:Y:S02]  /*46c0*/  @!P0 PRMT R29, R25.reuse, 0x7772, RZ ;  /* 0x00007772191d8816 */ /* 0x040fe400000000ff */
[----:B------:R-:W-:Y:S01]  /*46d0*/  @!P0 PRMT R28, R25, 0x7773, RZ ;  /* 0x00007773191c8816 */ /* 0x000fe200000000ff */
[----:B------:R-:W-:Y:S01]  /*46e0*/  @P1 IMAD R25, R33, 0x10, R4 ;  /* 0x0000001021191824 */ /* 0x000fe200078e0204 */
[----:B------:R-:W-:-:S02]  /*46f0*/  SEL R37, R36, R19, P0 ;  /* 0x0000001324257207 */ /* 0x000fc40000000000 */
[----:B------:R-:W-:Y:S02]  /*4700*/  SEL R39, R38, R21, P0 ;  /* 0x0000001526277207 */ /* 0x000fe40000000000 */
[----:B------:R-:W-:Y:S01]  /*4710*/  @!P0 PRMT R19, R29, 0x7610, R19 ;  /* 0x000076101d138816 */ /* 0x000fe20000000013 */
[----:B------:R-:W1:Y:S01]  /*4720*/  @P1 LDS.64 R30, [R25+0x8] ;  /* 0x00000800191e1984 */ /* 0x000e620000000a00 */
[----:B------:R-:W-:Y:S02]  /*4730*/  @!P0 PRMT R21, R28, 0x7610, R21 ;  /* 0x000076101c158816 */ /* 0x000fe40000000015 */
[----:B------:R-:W-:Y:S02]  /*4740*/  SEL R28, R14, R16, P1 ;  /* 0x000000100e1c7207 */ /* 0x000fe40000800000 */
[----:B------:R-:W-:Y:S02]  /*4750*/  SEL R29, R15, R17, P1 ;  /* 0x000000110f1d7207 */ /* 0x000fe40000800000 */
[----:B------:R-:W2:Y:S01]  /*4760*/  @P1 LDS.64 R14, [R25] ;  /* 0x00000000190e1984 */ /* 0x000ea20000000a00 */
[----:B------:R-:W-:Y:S01]  /*4770*/  SEL R32, R18, R20, P0 ;  /* 0x0000001412207207 */ /* 0x000fe20000000000 */
[----:B----4-:R-:W-:Y:S01]  /*4780*/  @P0 IMAD.MOV.U32 R18, RZ, RZ, R22 ;  /* 0x000000ffff120224 */ /* 0x010fe200078e0016 */
[----:B------:R-:W-:Y:S01]  /*4790*/  @P0 PRMT R22, R23, 0x7771, RZ ;  /* 0x0000777117160816 */ /* 0x000fe200000000ff */
[----:B------:R3:W4:Y:S01]  /*47a0*/  @!P1 LDS.64 R16, [R41] ;  /* 0x0000000029109984 */ /* 0x0007220000000a00 */
[----:B------:R-:W-:Y:S01]  /*47b0*/  ISETP.GE.AND P2, PT, R33, R3, PT ;  /* 0x000000032100720c */ /* 0x000fe20003f46270 */
[----:B------:R-:W-:Y:S01]  /*47c0*/  @!P0 IMAD.MOV.U32 R20, RZ, RZ, R24 ;  /* 0x000000ffff148224 */ /* 0x000fe200078e0018 */
[----:B------:R-:W-:-:S02]  /*47d0*/  @P0 PRMT R7, R22, 0x7610, R7 ;  /* 0x0000761016070816 */ /* 0x000fc40000000007 */
[C---:B------:R-:W-:Y:S02]  /*47e0*/  @P0 PRMT R22, R23.reuse, 0x7773, RZ ;  /* 0x0000777317160816 */ /* 0x040fe400000000ff */
[C---:B------:R-:W-:Y:S02]  /*47f0*/  @P0 PRMT R42, R23.reuse, 0x7772, RZ ;  /* 0x00007772172a0816 */ /* 0x040fe400000000ff */
[----:B------:R-:W-:Y:S02]  /*4800*/  @P0 PRMT R23, R23, 0x7770, RZ ;  /* 0x0000777017170816 */ /* 0x000fe400000000ff */
[----:B------:R-:W-:Y:S02]  /*4810*/  @P0 PRMT R38, R22, 0x7610, R38 ;  /* 0x0000761016260816 */ /* 0x000fe40000000026 */
[C---:B0-----:R-:W-:Y:S02]  /*4820*/  @!P1 PRMT R22, R35.reuse, 0x7771, RZ ;  /* 0x0000777123169816 */ /* 0x041fe400000000ff */
[----:B---3--:R-:W-:-:S02]  /*4830*/  @!P1 PRMT R41, R35, 0x7773, RZ ;  /* 0x0000777323299816 */ /* 0x008fc400000000ff */
[----:B------:R-:W-:Y:S02]  /*4840*/  @P0 PRMT R8, R23, 0x7610, R8 ;  /* 0x0000761017080816 */ /* 0x000fe40000000008 */
[----:B------:R-:W-:Y:S02]  /*4850*/  @!P1 PRMT R24, R35, 0x7772, RZ ;  /* 0x0000777223189816 */ /* 0x000fe400000000ff */
[----:B------:R-:W-:Y:S02]  /*4860*/  @P0 PRMT R36, R42, 0x7610, R36 ;  /* 0x000076102a240816 */ /* 0x000fe40000000024 */
[----:B------:R-:W-:Y:S02]  /*4870*/  SEL R23, R7, R10, P1 ;  /* 0x0000000a07177207 */ /* 0x000fe40000800000 */
[----:B------:R-:W-:Y:S02]  /*4880*/  @!P1 PRMT R35, R35, 0x7770, RZ ;  /* 0x0000777023239816 */ /* 0x000fe400000000ff */
[----:B------:R-:W-:-:S02]  /*4890*/  @!P1 PRMT R10, R22, 0x7610, R10 ;  /* 0x00007610160a9816 */ /* 0x000fc4000000000a */
[----:B------:R-:W-:Y:S02]  /*48a0*/  SEL R42, R38, R21, P1 ;  /* 0x00000015262a7207 */ /* 0x000fe40000800000 */
[----:B------:R-:W-:Y:S01]  /*48b0*/  SEL R22, R18, R20, P1 ;  /* 0x0000001412167207 */ /* 0x000fe20000800000 */
[----:B------:R-:W-:Y:S01]  /*48c0*/  @!P1 IMAD.MOV.U32 R20, RZ, RZ, R34 ;  /* 0x000000ffff149224 */ /* 0x000fe200078e0022 */
[----:B------:R-:W-:Y:S02]  /*48d0*/  @!P1 PRMT R21, R41, 0x7610, R21 ;  /* 0x0000761029159816 */ /* 0x000fe40000000015 */
[----:B------:R-:W-:Y:S02]  /*48e0*/  SEL R41, R8, R9, P1 ;  /* 0x0000000908297207 */ /* 0x000fe40000800000 */
[----:B------:R-:W-:Y:S02]  /*48f0*/  SEL R34, R36, R19, P1 ;  /* 0x0000001324227207 */ /* 0x000fe40000800000 */
[----:B------:R-:W-:Y:S01]  /*4900*/  @!P1 PRMT R9, R35, 0x7610, R9 ;  /* 0x0000761023099816 */ /* 0x000fe20000000009 */
[----:B------:R-:W-:Y:S01]  /*4910*/  VIADD R35, R40, 0x1 ;  /* 0x0000000128237836 */ /* 0x000fe20000000000 */
[----:B------:R-:W-:-:S02]  /*4920*/  @!P1 PRMT R19, R24, 0x7610, R19 ;  /* 0x0000761018139816 */ /* 0x000fc40000000013 */
[----:B------:R-:W-:Y:S01]  /*4930*/  PLOP3.LUT P0, PT, PT, PT, PT, 0x8, 0x80 ;  /* 0x000000000080781c */ /* 0x000fe20003f0e170 */
[----:B-12-4-:R-:W-:-:S12]  /*4940*/  @P2 BRA `(.L_x_38) ;  /* 0x0000000000242947 */ /* 0x016fd80003800000 */
        /* <DEDUP_REMOVED lines=9> */
.L_x_38:
[----:B------:R-:W-:Y:S05]  /*49e0*/  BSYNC.RECONVERGENT B0 ;  /* 0x0000000000007941 */ /* 0x000fea0003800200 */
.L_x_37:
[C---:B------:R-:W-:Y:S01]  /*49f0*/  @P1 PRMT R24, R31.reuse, 0x7770, RZ ;  /* 0x000077701f181816 */ /* 0x040fe200000000ff */
[----:B------:R-:W-:Y:S01]  /*4a00*/  @P0 IMAD.MOV R35, RZ, RZ, R40 ;  /* 0x000000ffff230224 */ /* 0x000fe200078e0228 */
[----:B------:R-:W-:Y:S01]  /*4a10*/  @P1 PRMT R25, R31, 0x7772, RZ ;  /* 0x000077721f191816 */ /* 0x000fe200000000ff */
[----:B------:R-:W-:Y:S01]  /*4a20*/  @P1 IMAD.MOV.U32 R18, RZ, RZ, R30 ;  /* 0x000000ffff121224 */ /* 0x000fe200078e001e */
[----:B------:R-:W-:Y:S01]  /*4a30*/  @P1 PRMT R8, R24, 0x7610, R8 ;  /* 0x0000761018081816 */ /* 0x000fe20000000008 */
[----:B------:R-:W-:Y:S01]  /*4a40*/  @!P0 IMAD R44, R35, 0x10, R4 ;  /* 0x00000010232c8824 */ /* 0x000fe200078e0204 */
[----:B------:R-:W-:Y:S01]  /*4a50*/  @P1 PRMT R24, R31, 0x7771, RZ ;  /* 0x000077711f181816 */ /* 0x000fe200000000ff */
[----:B------:R-:W-:Y:S01]  /*4a60*/  BSSY.RECONVERGENT B0, `(.L_x_39) ;  /* 0x0000031000007945 */ /* 0x000fe20003800200 */
[----:B------:R-:W-:Y:S02]  /*4a70*/  @P1 PRMT R36, R25, 0x7610, R36 ;  /* 0x0000761019241816 */ /* 0x000fe40000000024 */
[----:B------:R-:W-:-:S02]  /*4a80*/  @P1 PRMT R7, R24, 0x7610, R7 ;  /* 0x0000761018071816 */ /* 0x000fc40000000007 */
[----:B------:R-:W0:Y:S01]  /*4a90*/  @!P0 LDS.64 R24, [R44+0x8] ;  /* 0x000008002c188984 */ /* 0x000e220000000a00 */
[----:B------:R-:W-:Y:S02]  /*4aa0*/  @P1 PRMT R31, R31, 0x7773, RZ ;  /* 0x000077731f1f1816 */ /* 0x000fe400000000ff */
[----:B------:R-:W-:Y:S02]  /*4ab0*/  SEL R43, R7, R10, P0 ;  /* 0x0000000a072b7207 */ /* 0x000fe40000000000 */
[----:B------:R-:W-:Y:S02]  /*4ac0*/  SEL R40, R36, R19, P0 ;  /* 0x0000001324287207 */ /* 0x000fe40000000000 */
[----:B------:R-:W-:Y:S02]  /*4ad0*/  @P1 PRMT R38, R31, 0x7610, R38 ;  /* 0x000076101f261816 */ /* 0x000fe40000000026 */
[----:B------:R-:W-:Y:S02]  /*4ae0*/  SEL R46, R14, R16, P0 ;  /* 0x000000100e2e7207 */ /* 0x000fe40000000000 */
[----:B------:R-:W-:-:S02]  /*4af0*/  SEL R31, R38, R21, P0 ;  /* 0x00000015261f7207 */ /* 0x000fc40000000000 */
[----:B------:R-:W-:Y:S02]  /*4b00*/  SEL R47, R15, R17, P0 ;  /* 0x000000110f2f7207 */ /* 0x000fe40000000000 */
[----:B------:R1:W-:Y:S02]  /*4b10*/  @!P0 LDS.64 R16, [R44] ;  /* 0x000000002c108984 */ /* 0x0003e40000000a00 */
[----:B-1----:R-:W-:Y:S02]  /*4b20*/  SEL R44, R8, R9, P0 ;  /* 0x00000009082c7207 */ /* 0x002fe40000000000 */
        /* <DEDUP_REMOVED lines=9> */
[----:B------:R-:W-:Y:S01]  /*4bc0*/  @!P0 PRMT R9, R25, 0x7610, R9 ;  /* 0x0000761019098816 */ /* 0x000fe20000000009 */
[----:B------:R-:W-:-:S02]  /*4bd0*/  VIADD R24, R33, 0x1 ;  /* 0x0000000121187836 */ /* 0x000fc40000000000 */
[----:B------:R-:W-:-:S04]  /*4be0*/  @!P0 IMAD.MOV R24, RZ, RZ, R33 ;  /* 0x000000ffff188224 */ /* 0x000fc800078e0221 */
[C---:B------:R-:W-:Y:S01]  /*4bf0*/  @P0 IMAD R33, R24.reuse, 0x10, R4 ;  /* 0x0000001018210824 */ /* 0x040fe200078e0204 */
[----:B------:R-:W-:-:S04]  /*4c00*/  ISETP.GE.AND P1, PT, R24, R3, PT ;  /* 0x000000031800720c */ /* 0x000fc80003f26270 */
[----:B------:R-:W0:Y:S04]  /*4c10*/  @P0 LDS.64 R24, [R33+0x8] ;  /* 0x0000080021180984 */ /* 0x000e280000000a00 */
[----:B------:R1:W2:Y:S01]  /*4c20*/  @P0 LDS.64 R14, [R33] ;  /* 0x00000000210e0984 */ /* 0x0002a20000000a00 */
        /* <DEDUP_REMOVED lines=10> */
[----:B-12---:R-:W-:-:S12]  /*4cd0*/  @P1 BRA `(.L_x_40) ;  /* 0x0000000000241947 */ /* 0x006fd80003800000 */
        /* <DEDUP_REMOVED lines=9> */
.L_x_40:
[----:B------:R-:W-:Y:S05]  /*4d70*/  BSYNC.RECONVERGENT B0 ;  /* 0x0000000000007941 */ /* 0x000fea0003800200 */
.L_x_39:
        /* <DEDUP_REMOVED lines=15> */
[----:B------:R-:W-:Y:S02]  /*4e70*/  LOP3.LUT R6, R6, 0xffff, RZ, 0xc0, !PT ;  /* 0x0000ffff06067812 */ /* 0x000fe400078ec0ff */
[----:B------:R-:W-:Y:S02]  /*4e80*/  LOP3.LUT R10, R10, 0xf80, RZ, 0xc0, !PT ;  /* 0x00000f800a0a7812 */ /* 0x000fe400078ec0ff */
[----:B------:R-:W-:-:S02]  /*4e90*/  PRMT R33, R12, 0x3340, R33 ;  /* 0x000033400c217816 */ /* 0x000fc40000000021 */
[----:B------:R-:W-:Y:S02]  /*4ea0*/  PRMT R6, R6, 0x3340, R5 ;  /* 0x0000334006067816 */ /* 0x000fe40000000005 */
[----:B------:R-:W-:Y:S02]  /*4eb0*/  LOP3.LUT R42, R42, 0xffff, RZ, 0xc0, !PT ;  /* 0x0000ffff2a2a7812 */ /* 0x000fe400078ec0ff */
        /* <DEDUP_REMOVED lines=13> */
[----:B------:R-:W-:Y:S02]  /*4f90*/  ISETP.NE.AND P0, PT, R2, RZ, PT ;  /* 0x000000ff0200720c */ /* 0x000fe40003f05270 */
[----:B------:R-:W-:Y:S01]  /*4fa0*/  PRMT R23, R11, 0x3340, R42 ;  /* 0x000033400b177816 */ /* 0x000fe2000000002a */
[----:B------:R0:W-:Y:S01]  /*4fb0*/  STS.64 [R5], R26 ;  /* 0x0000001a05007388 */ /* 0x0001e20000000a00 */
        /* <DEDUP_REMOVED lines=8> */
[----:B0-----:R-:W-:Y:S01]  /*5040*/  IMAD R26, R9, -0x30, R5 ;  /* 0xffffffd0091a7824 */ /* 0x001fe200078e0205 */
[----:B------:R-:W-:Y:S01]  /*5050*/  PRMT R23, R12, 0x5410, R23 ;  /* 0x000054100c177816 */ /* 0x000fe20000000017 */
[----:B------:R0:W-:Y:S01]  /*5060*/  STS.64 [R5+0x30], R14 ;  /* 0x0000300e05007388 */ /* 0x0001e20000000a00 */
[----:B------:R-:W-:Y:S02]  /*5070*/  PRMT R31, R44, 0x5410, R31 ;  /* 0x000054102c1f7816 */ /* 0x000fe4000000001f */
[----:B------:R-:W-:Y:S01]  /*5080*/  PRMT R19, R7, 0x5410, R16 ;  /* 0x0000541007137816 */ /* 0x000fe20000000010 */
[----:B------:R-:W-:Y:S01]  /*5090*/  STS.64 [R5+0x8], R32 ;  /* 0x0000082005007388 */ /* 0x000fe20000000a00 */
[----:B------:R-:W-:-:S03]  /*50a0*/  LOP3.LUT R11, R2, 0x1f, RZ, 0xc0, !PT ;  /* 0x0000001f020b7812 */ /* 0x000fc600078ec0ff */
[----:B------:R-:W-:Y:S02]  /*50b0*/  STS.64 [R5+0x18], R22 ;  /* 0x0000181605007388 */ /* 0x000fe40000000a00 */
[----:B------:R-:W-:Y:S02]  /*50c0*/  IMAD.IADD R10, R10, 0x1, R11 ;  /* 0x000000010a0a7824 */ /* 0x000fe400078e020b */
[----:B------:R-:W-:Y:S01]  /*50d0*/  STS.64 [R5+0x28], R30 ;  /* 0x0000281e05007388 */ /* 0x000fe20000000a00 */
[----:B------:R-:W-:Y:S02]  /*50e0*/  IMAD.MOV.U32 R11, RZ, RZ, RZ ;  /* 0x000000ffff0b7224 */ /* 0x000fe400078e00ff */
[----:B------:R-:W-:Y:S01]  /*50f0*/  VIADD R2, R10, 0x40 ;  /* 0x000000400a027836 */ /* 0x000fe20000000000 */
[----:B------:R-:W-:Y:S01]  /*5100*/  STS.64 [R5+0x38], R18 ;  /* 0x0000381205007388 */ /* 0x000fe20000000a00 */
[----:B------:R-:W-:-:S03]  /*5110*/  NOP ;  /* 0x0000000000007918 */ /* 0x000fc60000000000 */
[----:B------:R-:W-:Y:S01]  /*5120*/  LDS.64 R6, [R26] ;  /* 0x000000001a067984 */ /* 0x000fe20000000a00 */
[----:B0-----:R-:W-:-:S03]  /*5130*/  IMAD.WIDE.U32 R14, R0, 0x400, R10 ;  /* 0x00000400000e7825 */ /* 0x001fc600078e000a */
[----:B------:R-:W-:Y:S01]  /*5140*/  LDS.64 R8, [R26+0x200] ;  /* 0x000200001a087984 */ /* 0x000fe20000000a00 */
[----:B------:R-:W-:-:S03]  /*5150*/  VIADD R0, R10, 0x20 ;  /* 0x000000200a007836 */ /* 0x000fc60000000000 */
[----:B------:R-:W-:Y:S04]  /*5160*/  LDS.64 R12, [R26+0x400] ;  /* 0x000400001a0c7984 */ /* 0x000fe80000000a00 */
[----:B------:R-:W-:Y:S04]  /*5170*/  LDS.64 R16, [R26+0x600] ;  /* 0x000600001a107984 */ /* 0x000fe80000000a00 */
[----:B------:R-:W-:Y:S04]  /*5180*/  LDS.64 R20, [R26+0x8] ;  /* 0x000008001a147984 */ /* 0x000fe80000000a00 */
[----:B------:R-:W-:Y:S04]  /*5190*/  LDS.64 R22, [R26+0x208] ;  /* 0x000208001a167984 */ /* 0x000fe80000000a00 */
[----:B------:R-:W-:Y:S04]  /*51a0*/  LDS.64 R24, [R26+0x408] ;  /* 0x000408001a187984 */ /* 0x000fe80000000a00 */
[----:B------:R-:W-:Y:S04]  /*51b0*/  LDS.64 R18, [R26+0x608] ;  /* 0x000608001a127984 */ /* 0x000fe80000000a00 */
[----:B------:R-:W-:Y:S01]  /*51c0*/  @!P0 STS [R4+0x4000], R3 ;  /* 0x0040000304008388 */ /* 0x000fe20000000800 */
[----:B------:R-:W-:Y:S06]  /*51d0*/  BAR.SYNC.DEFER_BLOCKING 0x0 ;  /* 0x0000000000007b1d */ /* 0x000fec0000010000 */
[----:B------:R-:W0:Y:S02]  /*51e0*/  LDS R5, [R4+0x4000] ;  /* 0x0040000004057984 */ /* 0x000e240000000800 */
[CC--:B0-----:R-:W-:Y:S01]  /*51f0*/  ISETP.GE.AND P0, PT, R10.reuse, R5.reuse, PT ;  /* 0x000000050a00720c */ /* 0x0c1fe20003f06270 */
[----:B------:R-:W-:Y:S01]  /*5200*/  VIADD R10, R10, 0x60 ;  /* 0x000000600a0a7836 */ /* 0x000fe20000000000 */
[----:B------:R-:W-:-:S02]  /*5210*/  ISETP.GE.AND P2, PT, R2, R5, PT ;  /* 0x000000050200720c */ /* 0x000fc40003f46270 */
[----:B-1----:R-:W-:Y:S02]  /*5220*/  LEA R2, P3, R14, UR4, 0x4 ;  /* 0x000000040e027c11 */ /* 0x002fe4000f8620ff */
[----:B------:R-:W-:Y:S02]  /*5230*/  ISETP.GE.AND P1, PT, R0, R5, PT ;  /* 0x000000050000720c */ /* 0x000fe40003f26270 */
[----:B------:R-:W-:-:S05]  /*5240*/  LEA.HI.X R3, R14, UR5, R15, 0x4, P3 ;  /* 0x000000050e037c11 */ /* 0x000fca00098f240f */
[----:B------:R0:W-:Y:S04]  /*5250*/  @!P0 STG.E.64 desc[UR6][R2.64], R6 ;  /* 0x0000000602008986 */ /* 0x0001e8000c101b06 */
[----:B------:R0:W-:Y:S04]  /*5260*/  @!P0 STG.E desc[UR6][R2.64+0x8], R20 ;  /* 0x0000081402008986 */ /* 0x0001e8000c101906 */
[----:B------:R0:W-:Y:S01]  /*5270*/  @!P0 STG.E desc[UR6][R2.64+0xc], R21 ;  /* 0x00000c1502008986 */ /* 0x0001e2000c101906 */
[----:B------:R-:W-:-:S03]  /*5280*/  ISETP.GE.AND P0, PT, R10, R5, PT ;  /* 0x000000050a00720c */ /* 0x000fc60003f06270 */
[----:B------:R0:W-:Y:S04]  /*5290*/  @!P1 STG.E.64 desc[UR6][R2.64+0x200], R8 ;  /* 0x0002000802009986 */ /* 0x0001e8000c101b06 */
[----:B------:R0:W-:Y:S04]  /*52a0*/  @!P2 STG.E.64 desc[UR6][R2.64+0x400], R12 ;  /* 0x0004000c0200a986 */ /* 0x0001e8000c101b06 */
[----:B------:R0:W-:Y:S04]  /*52b0*/  @!P1 STG.E desc[UR6][R2.64+0x208], R22 ;  /* 0x0002081602009986 */ /* 0x0001e8000c101906 */
[----:B------:R0:W-:Y:S04]  /*52c0*/  @!P1 STG.E desc[UR6][R2.64+0x20c], R23 ;  /* 0x00020c1702009986 */ /* 0x0001e8000c101906 */
[----:B------:R0:W-:Y:S04]  /*52d0*/  @!P2 STG.E desc[UR6][R2.64+0x408], R24 ;  /* 0x000408180200a986 */ /* 0x0001e8000c101906 */
[----:B------:R0:W-:Y:S01]  /*52e0*/  @!P2 STG.E desc[UR6][R2.64+0x40c], R25 ;  /* 0x00040c190200a986 */ /* 0x0001e2000c101906 */
[----:B------:R-:W-:Y:S05]  /*52f0*/  @P0 EXIT ;  /* 0x000000000000094d */ /* 0x000fea0003800000 */
[----:B------:R-:W-:Y:S04]  /*5300*/  STG.E.64 desc[UR6][R2.64+0x600], R16 ;  /* 0x0006001002007986 */ /* 0x000fe8000c101b06 */
[----:B------:R-:W-:Y:S04]  /*5310*/  STG.E desc[UR6][R2.64+0x608], R18 ;  /* 0x0006081202007986 */ /* 0x000fe8000c101906 */
[----:B------:R-:W-:Y:S01]  /*5320*/  STG.E desc[UR6][R2.64+0x60c], R19 ;  /* 0x00060c1302007986 */ /* 0x000fe2000c101906 */
[----:B------:R-:W-:Y:S05]  /*5330*/  EXIT ;  /* 0x000000000000794d */ /* 0x000fea0003800000 */
.L_x_41:
[----:B------:R-:W0:Y:S01]  /*5340*/  S2R R12, SR_LANEID ;  /* 0x00000000000c7919 */ /* 0x000e220000000000 */
[----:B------:R-:W-:Y:S01]  /*5350*/  LOP3.LUT R39, R39, 0xffff, RZ, 0xc0, !PT ;  /* 0x0000ffff27277812 */ /* 0x000fe200078ec0ff */
[----:B------:R-:W-:Y:S01]  /*5360*/  IMAD.MOV.U32 R24, RZ, RZ, R18 ;  /* 0x000000ffff187224 */ /* 0x000fe200078e0012 */
[----:B------:R-:W-:Y:S01]  /*5370*/  LOP3.LUT R16, R37, 0xffff, RZ, 0xc0, !PT ;  /* 0x0000ffff25107812 */ /* 0x000fe200078ec0ff */
[----:B------:R-:W1:Y:S01]  /*5380*/  LDCU.64 UR4, c[0x0][0x388] ;  /* 0x00007100ff0477ac */ /* 0x000e620008000a00 */
[----:B------:R-:W-:Y:S02]  /*5390*/  LOP3.LUT R5, R5, 0xffff, RZ, 0xc0, !PT ;  /* 0x0000ffff05057812 */ /* 0x000fe400078ec0ff */
[----:B------:R-:W-:Y:S02]  /*53a0*/  LOP3.LUT R6, R6, 0xffff, RZ, 0xc0, !PT ;  /* 0x0000ffff06067812 */ /* 0x000fe400078ec0ff */
[----:B------:R-:W-:Y:S02]  /*53b0*/  PRMT R16, R16, 0x3340, R39 ;  /* 0x0000334010107816 */ /* 0x000fe40000000027 */
[----:B------:R-:W-:-:S02]  /*53c0*/  PRMT R5, R6, 0x3340, R5 ;  /* 0x0000334006057816 */ /* 0x000fc40000000005 */
[----:B------:R-:W-:Y:S02]  /*53d0*/  LOP3.LUT R42, R42, 0xffff, RZ, 0xc0, !PT ;  /* 0x0000ffff2a2a7812 */ /* 0x000fe400078ec0ff */
[----:B------:R-:W-:Y:S02]  /*53e0*/  PRMT R33, R5, 0x5410, R16 ;  /* 0x0000541005217816 */ /* 0x000fe40000000010 */
[----:B------:R-:W-:Y:S02]  /*53f0*/  LOP3.LUT R9, R34, 0xffff, RZ, 0xc0, !PT ;  /* 0x0000ffff22097812 */ /* 0x000fe400078ec0ff */
[----:B------:R-:W-:Y:S02]  /*5400*/  LOP3.LUT R5, R10, 0xf80, RZ, 0xc0, !PT ;  /* 0x00000f800a057812 */ /* 0x000fe400078ec0ff */
[----:B------:R-:W-:Y:S02]  /*5410*/  LOP3.LUT R23, R23, 0xffff, RZ, 0xc0, !PT ;  /* 0x0000ffff17177812 */ /* 0x000fe400078ec0ff */
[----:B------:R-:W-:-:S02]  /*5420*/  LOP3.LUT R20, R41, 0xffff, RZ, 0xc0, !PT ;  /* 0x0000ffff29147812 */ /* 0x000fc400078ec0ff */
[----:B------:R-:W-:Y:S02]  /*5430*/  PRMT R6, R9, 0x3340, R42 ;  /* 0x0000334009067816 */ /* 0x000fe4000000002a */
[----:B------:R-:W-:Y:S02]  /*5440*/  LOP3.LUT R31, R31, 0xffff, RZ, 0xc0, !PT ;  /* 0x0000ffff1f1f7812 */ /* 0x000fe400078ec0ff */
[----:B------:R-:W-:Y:S02]  /*5450*/  LOP3.LUT R40, R40, 0xffff, RZ, 0xc0, !PT ;  /* 0x0000ffff28287812 */ /* 0x000fe400078ec0ff */
[----:B------:R-:W-:Y:S01]  /*5460*/  LOP3.LUT R43, R43, 0xffff, RZ, 0xc0, !PT ;  /* 0x0000ffff2b2b7812 */ /* 0x000fe200078ec0ff */
[----:B0-----:R-:W-:Y:S01]  /*5470*/  IMAD R9, R12, 0x4, R5 ;  /* 0x000000040c097824 */ /* 0x001fe200078e0205 */
[----:B------:R-:W-:Y:S02]  /*5480*/  LOP3.LUT R44, R44, 0xffff, RZ, 0xc0, !PT ;  /* 0x0000ffff2c2c7812 */ /* 0x000fe400078ec0ff */
[----:B------:R-:W-:-:S02]  /*5490*/  LOP3.LUT R21, R21, 0xffff, RZ, 0xc0, !PT ;  /* 0x0000ffff15157812 */ /* 0x000fc400078ec0ff */
[----:B------:R-:W-:Y:S02]  /*54a0*/  LOP3.LUT R10, R19, 0xffff, RZ, 0xc0, !PT ;  /* 0x0000ffff130a7812 */ /* 0x000fe400078ec0ff */
[----:B------:R-:W-:Y:S02]  /*54b0*/  LOP3.LUT R7, R7, 0xffff, RZ, 0xc0, !PT ;  /* 0x0000ffff07077812 */ /* 0x000fe400078ec0ff */
[----:B------:R-:W-:Y:S02]  /*54c0*/  LOP3.LUT R8, R8, 0xffff, RZ, 0xc0, !PT ;  /* 0x0000ffff08087812 */ /* 0x000fe400078ec0ff */
[----:B------:R-:W-:Y:S01]  /*54d0*/  PRMT R11, R20, 0x3340, R23 ;  /* 0x00003340140b7816 */ /* 0x000fe20000000017 */
[----:B------:R-:W-:Y:S01]  /*54e0*/  IMAD R23, R9, 0x10, R4 ;  /* 0x0000001009177824 */ /* 0x000fe200078e0204 */
[----:B------:R-:W-:Y:S02]  /*54f0*/  ISETP.NE.AND P0, PT, R2, RZ, PT ;  /* 0x000000ff0200720c */ /* 0x000fe40003f05270 */
[----:B------:R-:W-:-:S02]  /*5500*/  PRMT R31, R40, 0x3340, R31 ;  /* 0x00003340281f7816 */ /* 0x000fc4000000001f */
[----:B------:R-:W-:Y:S01]  /*5510*/  PRMT R44, R44, 0x3340, R43 ;  /* 0x000033402c2c7816 */ /* 0x000fe2000000002b */
[----:B------:R0:W-:Y:S01]  /*5520*/  STS.64 [R23], R26 ;  /* 0x0000001a17007388 */ /* 0x0001e20000000a00 */
[----:B------:R-:W-:Y:S02]  /*5530*/  PRMT R10, R10, 0x3340, R21 ;  /* 0x000033400a0a7816 */ /* 0x000fe40000000015 */
[----:B------:R-:W-:Y:S01]  /*5540*/  PRMT R7, R8, 0x3340, R7 ;  /* 0x0000334008077816 */ /* 0x000fe20000000007 */
[----:B------:R-:W-:Y:S01]  /*5550*/  IMAD.MOV.U32 R8, RZ, RZ, R22 ;  /* 0x000000ffff087224 */ /* 0x000fe200078e0016 */
[----:B------:R-:W-:Y:S01]  /*5560*/  PRMT R9, R11, 0x5410, R6 ;  /* 0x000054100b097816 */ /* 0x000fe20000000006 */
[----:B------:R-:W-:Y:S01]  /*5570*/  STS.64 [R23+0x8], R32 ;  /* 0x0000082017007388 */ /* 0x000fe20000000a00 */
[----:B------:R-:W-:Y:S02]  /*5580*/  PRMT R31, R44, 0x5410, R31 ;  /* 0x000054102c1f7816 */ /* 0x000fe4000000001f */
[----:B------:R-:W-:Y:S01]  /*5590*/  PRMT R25, R7, 0x5410, R10 ;  /* 0x0000541007197816 */ /* 0x000fe2000000000a */
[----:B------:R-:W-:Y:S01]  /*55a0*/  STS.64 [R23+0x10], R28 ;  /* 0x0000101c17007388 */ /* 0x000fe20000000a00 */
[----:B------:R-:W-:Y:S01]  /*55b0*/  LOP3.LUT R22, R2, 0x1f, RZ, 0xc0, !PT ;  /* 0x0000001f02167812 */ /* 0x000fe200078ec0ff */
[----:B0-----:R-:W-:-:S02]  /*55c0*/  IMAD R27, R12, -0x30, R23 ;  /* 0xffffffd00c1b7824 */ /* 0x001fc400078e0217 */
[----:B------:R-:W-:Y:S04]  /*55d0*/  STS.64 [R23+0x18], R8 ;  /* 0x0000180817007388 */ /* 0x000fe80000000a00 */
[----:B------:R-:W-:Y:S04]  /*55e0*/  STS.64 [R23+0x20], R46 ;  /* 0x0000202e17007388 */ /* 0x000fe80000000a00 */
[----:B------:R-:W-:Y:S04]  /*55f0*/  STS.64 [R23+0x28], R30 ;  /* 0x0000281e17007388 */ /* 0x000fe80000000a00 */
[----:B------:R-:W-:Y:S04]  /*5600*/  STS.64 [R23+0x30], R14 ;  /* 0x0000300e17007388 */ /* 0x000fe80000000a00 */
[----:B------:R0:W-:Y:S01]  /*5610*/  STS.64 [R23+0x38], R24 ;  /* 0x0000381817007388 */ /* 0x0001e20000000a00 */
[----:B------:R-:W-:-:S03]  /*5620*/  NOP ;  /* 0x0000000000007918 */ /* 0x000fc60000000000 */
[----:B------:R-:W-:Y:S04]  /*5630*/  LDS.64 R20, [R27] ;  /* 0x000000001b147984 */ /* 0x000fe80000000a00 */
[----:B------:R-:W-:Y:S01]  /*5640*/  LDS.64 R18, [R27+0x200] ;  /* 0x000200001b127984 */ /* 0x000fe20000000a00 */
[----:B0-----:R-:W-:-:S03]  /*5650*/  IMAD.MOV.U32 R23, RZ, RZ, RZ ;  /* 0x000000ffff177224 */ /* 0x001fc600078e00ff */
[----:B------:R-:W-:Y:S01]  /*5660*/  LDS.64 R16, [R27+0x400] ;  /* 0x000400001b107984 */ /* 0x000fe20000000a00 */
[----:B------:R-:W-:-:S03]  /*5670*/  IMAD.WIDE.U32 R24, R0, 0x400, R22 ;  /* 0x0000040000187825 */ /* 0x000fc600078e0016 */
[----:B------:R-:W-:Y:S01]  /*5680*/  LDS.64 R6, [R27+0x600] ;  /* 0x000600001b067984 */ /* 0x000fe20000000a00 */
[----:B------:R-:W-:-:S03]  /*5690*/  IMAD.IADD R23, R5, 0x1, R22 ;  /* 0x0000000105177824 */ /* 0x000fc600078e0216 */
[----:B------:R-:W-:Y:S01]  /*56a0*/  LDS.64 R12, [R27+0x8] ;  /* 0x000008001b0c7984 */ /* 0x000fe20000000a00 */
[----:B------:R-:W-:-:S03]  /*56b0*/  VIADD R29, R23, 0x20 ;  /* 0x00000020171d7836 */ /* 0x000fc60000000000 */
[----:B------:R-:W-:Y:S04]  /*56c0*/  LDS.64 R10, [R27+0x208] ;  /* 0x000208001b0a7984 */ /* 0x000fe80000000a00 */
[----:B------:R-:W-:Y:S04]  /*56d0*/  LDS.64 R8, [R27+0x408] ;  /* 0x000408001b087984 */ /* 0x000fe80000000a00 */
[----:B------:R0:W-:Y:S04]  /*56e0*/  LDS.64 R14, [R27+0x608] ;  /* 0x000608001b0e7984 */ /* 0x0001e80000000a00 */
[----:B------:R2:W-:Y:S01]  /*56f0*/  @!P0 STS [R4+0x4000], R3 ;  /* 0x0040000304008388 */ /* 0x0005e20000000800 */
[----:B------:R-:W-:Y:S01]  /*5700*/  BAR.SYNC.DEFER_BLOCKING 0x0 ;  /* 0x0000000000007b1d */ /* 0x000fe20000010000 */
[----:B------:R-:W-:Y:S01]  /*5710*/  IADD3 R5, P0, PT, R5, R24, RZ ;  /* 0x0000001805057210 */ /* 0x000fe20007f1e0ff */
[----:B0-----:R-:W-:-:S03]  /*5720*/  VIADD R27, R23, 0x40 ;  /* 0x00000040171b7836 */ /* 0x001fc60000000000 */
[----:B-1----:R-:W-:Y:S01]  /*5730*/  LEA R2, P3, R5, UR4, 0x4 ;  /* 0x0000000405027c11 */ /* 0x002fe2000f8620ff */
[----:B------:R-:W-:-:S05]  /*5740*/  IMAD.X R24, RZ, RZ, R25, P0 ;  /* 0x000000ffff187224 */ /* 0x000fca00000e0619 */
[----:B--2---:R-:W-:Y:S01]  /*5750*/  LEA.HI.X R3, R5, UR5, R24, 0x4, P3 ;  /* 0x0000000505037c11 */ /* 0x004fe200098f2418 */
[----:B------:R-:W0:Y:S02]  /*5760*/  LDS R26, [R4+0x4000] ;  /* 0x00400000041a7984 */ /* 0x000e240000000800 */
[CC--:B0-----:R-:W-:Y:S01]  /*5770*/  ISETP.GE.AND P0, PT, R23.reuse, R26.reuse, PT ;  /* 0x0000001a1700720c */ /* 0x0c1fe20003f06270 */
[----:B------:R-:W-:Y:S01]  /*5780*/  VIADD R23, R23, 0x60 ;  /* 0x0000006017177836 */ /* 0x000fe20000000000 */
[-C--:B------:R-:W-:Y:S02]  /*5790*/  ISETP.GE.AND P1, PT, R29, R26.reuse, PT ;  /* 0x0000001a1d00720c */ /* 0x080fe40003f26270 */
[-C--:B------:R-:W-:Y:S02]  /*57a0*/  ISETP.GE.AND P2, PT, R27, R26.reuse, PT ;  /* 0x0000001a1b00720c */ /* 0x080fe40003f46270 */
[----:B------:R-:W-:-:S07]  /*57b0*/  ISETP.GE.AND P3, PT, R23, R26, PT ;  /* 0x0000001a1700720c */ /* 0x000fce0003f66270 */
[----:B------:R0:W-:Y:S04]  /*57c0*/  @!P0 STG.E.64 desc[UR6][R2.64], R20 ;  /* 0x0000001402008986 */ /* 0x0001e8000c101b06 */
[----:B------:R0:W-:Y:S04]  /*57d0*/  @!P1 STG.E.64 desc[UR6][R2.64+0x200], R18 ;  /* 0x0002001202009986 */ /* 0x0001e8000c101b06 */
[----:B------:R0:W-:Y:S04]  /*57e0*/  @!P2 STG.E.64 desc[UR6][R2.64+0x400], R16 ;  /* 0x000400100200a986 */ /* 0x0001e8000c101b06 */
[----:B------:R0:W-:Y:S04]  /*57f0*/  @!P0 STG.E desc[UR6][R2.64+0x8], R12 ;  /* 0x0000080c02008986 */ /* 0x0001e8000c101906 */
[----:B------:R0:W-:Y:S04]  /*5800*/  @!P0 STG.E desc[UR6][R2.64+0xc], R13 ;  /* 0x00000c0d02008986 */ /* 0x0001e8000c101906 */
        /* <DEDUP_REMOVED lines=9> */
.L_x_42:
[----:B------:R-:W-:-:S00]  /*58a0*/  BRA `(.L_x_42) ;  /* 0xfffffffc00fc7947 */ /* 0x000fc0000383ffff */
[----:B------:R-:W-:-:S00]  /*58b0*/  NOP ;  /* 0x0000000000007918 */ /* 0x000fc00000000000 */
        /* <DEDUP_REMOVED lines=12> */
.L_x_663:


//--------------------- .text._ZN3cub18CUB_300001_SM_10006detail10merge_sort30DeviceMergeSortPartitionKernelIN6thrust24THRUST_300001_SM_1000_NS10device_ptrI12KeyValuePairEEm18KeyValueComparatorS7_EEvbT_PT2_T0_SD_PSD_T1_SD_i --------------------------
	.section	.text._ZN3cub18CUB_300001_SM_10006detail10merge_sort30DeviceMergeSortPartitionKernelIN6thrust24THRUST_300001_SM_1000_NS10device_ptrI12KeyValuePairEEm18KeyValueComparatorS7_EEvbT_PT2_T0_SD_PSD_T1_SD_i,"ax",@progbits
	.align	128
        .global         _ZN3cub18CUB_300001_SM_10006detail10merge_sort30DeviceMergeSortPartitionKernelIN6thrust24THRUST_300001_SM_1000_NS10device_ptrI12KeyValuePairEEm18KeyValueComparatorS7_EEvbT_PT2_T0_SD_PSD_T1_SD_i
        .type           _ZN3cub18CUB_300001_SM_10006detail10merge_sort30DeviceMergeSortPartitionKernelIN6thrust24THRUST_300001_SM_1000_NS10device_ptrI12KeyValuePairEEm18KeyValueComparatorS7_EEvbT_PT2_T0_SD_PSD_T1_SD_i,@function
        .size           _ZN3cub18CUB_300001_SM_10006detail10merge_sort30DeviceMergeSortPartitionKernelIN6thrust24THRUST_300001_SM_1000_NS10device_ptrI12KeyValuePairEEm18KeyValueComparatorS7_EEvbT_PT2_T0_SD_PSD_T1_SD_i,(.L_x_664 - _ZN3cub18CUB_300001_SM_10006detail10merge_sort30DeviceMergeSortPartitionKernelIN6thrust24THRUST_300001_SM_1000_NS10device_ptrI12KeyValuePairEEm18KeyValueComparatorS7_EEvbT_PT2_T0_SD_PSD_T1_SD_i)
        .other          _ZN3cub18CUB_300001_SM_10006detail10merge_sort30DeviceMergeSortPartitionKernelIN6thrust24THRUST_300001_SM_1000_NS10device_ptrI12KeyValuePairEEm18KeyValueComparatorS7_EEvbT_PT2_T0_SD_PSD_T1_SD_i,@"STO_CUDA_ENTRY STV_DEFAULT"
_ZN3cub18CUB_300001_SM_10006detail10merge_sort30DeviceMergeSortPartitionKernelIN6thrust24THRUST_300001_SM_1000_NS10device_ptrI12KeyValuePairEEm18KeyValueComparatorS7_EEvbT_PT2_T0_SD_PSD_T1_SD_i:
.text._ZN3cub18CUB_300001_SM_10006detail10merge_sort30DeviceMergeSortPartitionKernelIN6thrust24THRUST_300001_SM_1000_NS10device_ptrI12KeyValuePairEEm18KeyValueComparatorS7_EEvbT_PT2_T0_SD_PSD_T1_SD_i:
[----:B------:R-:W-:Y:S01]  /*0000*/  LDC R1, c[0x0][0x37c] ;  /* 0x0000df00ff017b82 */ /* 0x000fe20000000800 */
[----:B------:R-:W0:Y:S01]  /*0010*/  S2R R2, SR_CTAID.X ;  /* 0x0000000000027919 */ /* 0x000e220000002500 */
[----:B------:R-:W0:Y:S01]  /*0020*/  LDCU UR4, c[0x0][0x360] ;  /* 0x00006c00ff0477ac */ /* 0x000e220008000800 */
[----:B------:R-:W0:Y:S01]  /*0030*/  S2R R3, SR_TID.X ;  /* 0x0000000000037919 */ /* 0x000e220000002100 */
[----:B------:R-:W1:Y:S01]  /*0040*/  LDCU.64 UR10, c[0x0][0x3a0] ;  /* 0x00007400ff0a77ac */ /* 0x000e620008000a00 */
[----:B0-----:R-:W-:-:S05]  /*0050*/  IMAD R2, R2, UR4, R3 ;  /* 0x0000000402027c24 */ /* 0x001fca000f8e0203 */
[----:B-1----:R-:W-:-:S04]  /*0060*/  ISETP.GE.U32.AND P0, PT, R2, UR10, PT ;  /* 0x0000000a02007c0c */ /* 0x002fc8000bf06070 */
[----:B------:R-:W-:-:S13]  /*0070*/  ISETP.GE.U32.AND.EX P0, PT, RZ, UR11, PT, P0 ;  /* 0x0000000bff007c0c */ /* 0x000fda000bf06100 */
[----:B------:R-:W-:Y:S05]  /*0080*/  @P0 EXIT ;  /* 0x000000000000094d */ /* 0x000fea0003800000 */
[----:B------:R-:W0:Y:S01]  /*0090*/  LDCU.64 UR6, c[0x0][0x3b8] ;  /* 0x00007700ff0677ac */ /* 0x000e220008000a00 */
[----:B------:R-:W1:Y:S01]  /*00a0*/  LDC R0, c[0x0][0x3c0] ;  /* 0x0000f000ff007b82 */ /* 0x000e620000000800 */
[----:B------:R-:W-:Y:S01]  /*00b0*/  ACQBULK ;  /* 0x000000000000782e */ /* 0x000fe20000000000 */
[----:B------:R-:W2:Y:S01]  /*00c0*/  LDCU.64 UR8, c[0x0][0x358] ;  /* 0x00006b00ff0877ac */ /* 0x000ea20008000a00 */
[----:B0-----:R-:W-:Y:S02]  /*00d0*/  UIADD3 UR4, UPT, UPT, -UR6, URZ, URZ ;  /* 0x000000ff06047290 */ /* 0x001fe4000fffe1ff */
[----:B------:R-:W-:-:S04]  /*00e0*/  USHF.R.U32.HI UR5, URZ, 0x1, UR7 ;  /* 0x00000001ff057899 */ /* 0x000fc80008011607 */
[----:B------:R-:W-:Y:S01]  /*00f0*/  LOP3.LUT R3, R2, UR4, RZ, 0xc0, !PT ;  /* 0x0000000402037c12 */ /* 0x000fe2000f8ec0ff */
[----:B------:R-:W-:Y:S01]  /*0100*/  USHF.R.U64 UR4, UR6, 0x1, UR7 ;  /* 0x0000000106047899 */ /* 0x000fe20008001207 */
[----:B-1----:R-:W-:Y:S01]  /*0110*/  SHF.R.S32.HI R9, RZ, 0x1f, R0 ;  /* 0x0000001fff097819 */ /* 0x002fe20000011400 */
[----:B------:R-:W-:Y:S02]  /*0120*/  IMAD R6, R0, UR5, RZ ;  /* 0x0000000500067c24 */ /* 0x000fe4000f8e02ff */
[----:B------:R-:W-:-:S04]  /*0130*/  IMAD.WIDE.U32 R4, R3, R0, RZ ;  /* 0x0000000003047225 */ /* 0x000fc800078e00ff */
[----:B------:R-:W-:-:S04]  /*0140*/  IMAD.WIDE.U32 R12, R0, UR4, RZ ;  /* 0x00000004000c7c25 */ /* 0x000fc8000f8e00ff */
[C---:B------:R-:W-:Y:S01]  /*0150*/  IMAD R7, R9.reuse, UR4, R6 ;  /* 0x0000000409077c24 */ /* 0x040fe2000f8e0206 */
[----:B------:R-:W-:Y:S01]  /*0160*/  IADD3 R6, P2, PT, R2, 0x1, RZ ;  /* 0x0000000102067810 */ /* 0x000fe20007f5e0ff */
[----:B------:R-:W-:Y:S01]  /*0170*/  IMAD R5, R9, R3, R5 ;  /* 0x0000000309057224 */ /* 0x000fe200078e0205 */
[----:B------:R-:W-:Y:S01]  /*0180*/  LOP3.LUT R3, RZ, R4, RZ, 0x33, !PT ;  /* 0x00000004ff037212 */ /* 0x000fe200078e33ff */
[----:B------:R-:W-:Y:S01]  /*0190*/  IMAD.IADD R13, R13, 0x1, R7 ;  /* 0x000000010d0d7824 */ /* 0x000fe200078e0207 */
[----:B------:R-:W0:Y:S01]  /*01a0*/  LDCU.64 UR4, c[0x0][0x398] ;  /* 0x00007300ff0477ac */ /* 0x000e220008000a00 */
[----:B------:R-:W-:Y:S01]  /*01b0*/  ISETP.NE.U32.AND P0, PT, R6, UR10, PT ;  /* 0x0000000a06007c0c */ /* 0x000fe2000bf05070 */
[----:B------:R-:W-:Y:S01]  /*01c0*/  IMAD.X R6, RZ, RZ, RZ, P2 ;  /* 0x000000ffff067224 */ /* 0x000fe200010e06ff */
[----:B------:R-:W-:Y:S02]  /*01d0*/  ISETP.LT.U32.AND P1, PT, R12, R3, PT ;  /* 0x000000030c00720c */ /* 0x000fe40003f21070 */
[----:B------:R-:W-:-:S02]  /*01e0*/  LOP3.LUT R8, RZ, R5, RZ, 0x33, !PT ;  /* 0x00000005ff087212 */ /* 0x000fc400078e33ff */
[----:B------:R-:W-:Y:S02]  /*01f0*/  ISETP.NE.AND.EX P0, PT, R6, UR11, PT, P0 ;  /* 0x0000000b06007c0c */ /* 0x000fe4000bf05300 */
[----:B------:R-:W-:-:S04]  /*0200*/  ISETP.LT.U32.AND.EX P1, PT, R13, R8, PT, P1 ;  /* 0x000000080d00720c */ /* 0x000fc80003f21110 */
[----:B------:R-:W-:Y:S02]  /*0210*/  SEL R3, R12, R3, P1 ;  /* 0x000000030c037207 */ /* 0x000fe40000800000 */
[----:B------:R-:W-:Y:S02]  /*0220*/  SEL R8, R13, R8, P1 ;  /* 0x000000080d087207 */ /* 0x000fe40000800000 */
[----:B------:R-:W-:-:S03]  /*0230*/  IADD3 R6, P1, PT, R3, R4, RZ ;  /* 0x0000000403067210 */ /* 0x000fc60007f3e0ff */
[----:B------:R-:W1:Y:S02]  /*0240*/  @!P0 LDC.64 R10, c[0x0][0x3a8] ;  /* 0x0000ea00ff0a8b82 */ /* 0x000e640000000a00 */
[----:B------:R-:W-:Y:S01]  /*0250*/  IMAD.X R3, R8, 0x1, R5, P1 ;  /* 0x0000000108037824 */ /* 0x000fe200008e0605 */
[----:B0-----:R-:W-:-:S04]  /*0260*/  ISETP.LT.U32.AND P1, PT, R6, UR4, PT ;  /* 0x0000000406007c0c */ /* 0x001fc8000bf21070 */
[----:B------:R-:W-:-:S04]  /*0270*/  ISETP.LT.U32.AND.EX P1, PT, R3, UR5, PT, P1 ;  /* 0x0000000503007c0c */ /* 0x000fc8000bf21110 */
[----:B------:R-:W-:Y:S02]  /*0280*/  SEL R6, R6, UR4, P1 ;  /* 0x0000000406067c07 */ /* 0x000fe40008800000 */
[----:B------:R-:W-:Y:S02]  /*0290*/  SEL R7, R3, UR5, P1 ;  /* 0x0000000503077c07 */ /* 0x000fe40008800000 */
[----:B------:R-:W-:Y:S02]  /*02a0*/  LOP3.LUT R15, RZ, R6, RZ, 0x33, !PT ;  /* 0x00000006ff0f7212 */ /* 0x000fe400078e33ff */
[----:B------:R-:W-:Y:S02]  /*02b0*/  LOP3.LUT R17, RZ, R7, RZ, 0x33, !PT ;  /* 0x00000007ff117212 */ /* 0x000fe400078e33ff */
[----:B------:R-:W-:-:S04]  /*02c0*/  ISETP.LT.U32.AND P1, PT, R12, R15, PT ;  /* 0x0000000f0c00720c */ /* 0x000fc80003f21070 */
[C---:B------:R-:W-:Y:S02]  /*02d0*/  ISETP.LT.U32.AND.EX P1, PT, R13.reuse, R17, PT, P1 ;  /* 0x000000110d00720c */ /* 0x040fe40003f21110 */
[----:B-1----:R-:W-:Y:S02]  /*02e0*/  @!P0 LEA R10, P2, R2, R10, 0x3 ;  /* 0x0000000a020a8211 */ /* 0x002fe400078418ff */
[----:B------:R-:W-:Y:S02]  /*02f0*/  SEL R15, R12, R15, P1 ;  /* 0x0000000f0c0f7207 */ /* 0x000fe40000800000 */
[----:B------:R-:W-:Y:S02]  /*0300*/  SEL R17, R13, R17, P1 ;  /* 0x000000110d117207 */ /* 0x000fe40000800000 */
[----:B------:R-:W-:Y:S02]  /*0310*/  IADD3 R15, P3, PT, R15, R6, RZ ;  /* 0x000000060f0f7210 */ /* 0x000fe40007f7e0ff */
[----:B------:R-:W-:-:S02]  /*0320*/  ISETP.LT.U32.AND P1, PT, R4, UR4, PT ;  /* 0x0000000404007c0c */ /* 0x000fc4000bf21070 */
[----:B------:R-:W-:Y:S01]  /*0330*/  @!P0 LEA.HI.X R11, R2, R11, RZ, 0x3, P2 ;  /* 0x0000000b020b8211 */ /* 0x000fe200010f1cff */
[----:B------:R-:W-:Y:S01]  /*0340*/  IMAD.X R17, R17, 0x1, R7, P3 ;  /* 0x0000000111117824 */ /* 0x000fe200018e0607 */
[----:B------:R-:W-:Y:S02]  /*0350*/  ISETP.LT.U32.AND P2, PT, R15, UR4, PT ;  /* 0x000000040f007c0c */ /* 0x000fe4000bf41070 */
[----:B------:R-:W-:Y:S01]  /*0360*/  ISETP.LT.U32.AND.EX P1, PT, R5, UR5, PT, P1 ;  /* 0x0000000505007c0c */ /* 0x000fe2000bf21110 */
[----:B--2---:R0:W-:Y:S01]  /*0370*/  @!P0 STG.E.64 desc[UR8][R10.64], R6 ;  /* 0x000000060a008986 */ /* 0x0041e2000c101b08 */
[----:B------:R-:W-:Y:S02]  /*0380*/  ISETP.LT.U32.AND.EX P2, PT, R17, UR5, PT, P2 ;  /* 0x0000000511007c0c */ /* 0x000fe4000bf41120 */
[----:B------:R-:W-:Y:S02]  /*0390*/  SEL R3, R4, UR4, P1 ;  /* 0x0000000404037c07 */ /* 0x000fe40008800000 */
[----:B------:R-:W-:-:S02]  /*03a0*/  SEL R4, R5, UR5, P1 ;  /* 0x0000000505047c07 */ /* 0x000fc40008800000 */
[----:B------:R-:W-:Y:S02]  /*03b0*/  SEL R15, R15, UR4, P2 ;  /* 0x000000040f0f7c07 */ /* 0x000fe40009000000 */
[----:B------:R-:W-:Y:S01]  /*03c0*/  SEL R17, R17, UR5, P2 ;  /* 0x0000000511117c07 */ /* 0x000fe20009000000 */
[----:B------:R-:W-:Y:S06]  /*03d0*/  @!P0 EXIT ;  /* 0x000000000000894d */ /* 0x000fec0003800000 */
[----:B------:R-:W1:Y:S01]  /*03e0*/  LDCU.U8 UR5, c[0x0][0x380] ;  /* 0x00007000ff0577ac */ /* 0x000e620008000000 */
[----:B------:R-:W-:Y:S01]  /*03f0*/  IADD3 R13, P0, PT, R15, -R3, RZ ;  /* 0x800000030f0d7210 */ /* 0x000fe20007f1e0ff */
[----:B------:R-:W-:Y:S01]  /*0400*/  BSSY.RECONVERGENT B0, `(.L_x_43) ;  /* 0x000008b000007945 */ /* 0x000fe20003800200 */
[----:B------:R-:W-:-:S06]  /*0410*/  UIADD3 UR4, UPT, UPT, UR6, -0x1, URZ ;  /* 0xffffffff06047890 */ /* 0x000fcc000fffe0ff */
[----:B------:R-:W-:-:S05]  /*0420*/  LOP3.LUT R5, R2, UR4, RZ, 0xc0, !PT ;  /* 0x0000000402057c12 */ /* 0x000fca000f8ec0ff */
[----:B0-----:R-:W-:Y:S01]  /*0430*/  IMAD.WIDE.U32 R10, R5, R0, RZ ;  /* 0x00000000050a7225 */ /* 0x001fe200078e00ff */
[----:B-1----:R-:W-:-:S03]  /*0440*/  UPRMT UR4, UR5, 0x8880, URZ ;  /* 0x0000888005047896 */ /* 0x002fc600080000ff */
[----:B------:R-:W-:Y:S01]  /*0450*/  IMAD.X R0, R17, 0x1, ~R4, P0 ;  /* 0x0000000111007824 */ /* 0x000fe200000e0e04 */
[----:B------:R-:W-:Y:S01]  /*0460*/  ISETP.LT.U32.AND P0, PT, R10, R13, PT ;  /* 0x0000000d0a00720c */ /* 0x000fe20003f01070 */
[----:B------:R-:W-:Y:S01]  /*0470*/  IMAD R11, R9, R5, R11 ;  /* 0x00000005090b7224 */ /* 0x000fe200078e020b */
[----:B------:R-:W-:-:S04]  /*0480*/  UISETP.NE.AND UP0, UPT, UR4, URZ, UPT ;  /* 0x000000ff0400728c */ /* 0x000fc8000bf05270 */
[----:B------:R-:W-:-:S04]  /*0490*/  ISETP.LT.U32.AND.EX P0, PT, R11, R0, PT, P0 ;  /* 0x000000000b00720c */ /* 0x000fc80003f01100 */
[----:B------:R-:W-:Y:S02]  /*04a0*/  SEL R9, R10, R13, P0 ;  /* 0x0000000d0a097207 */ /* 0x000fe40000000000 */
[----:B------:R-:W-:Y:S01]  /*04b0*/  SEL R11, R11, R0, P0 ;  /* 0x000000000b0b7207 */ /* 0x000fe20000000000 */
[----:B------:R-:W-:Y:S06]  /*04c0*/  BRA.U !UP0, `(.L_x_44) ;  /* 0x0000000508007547 */ /* 0x000fec000b800000 */
[----:B------:R-:W-:Y:S01]  /*04d0*/  IADD3 R8, P0, PT, R15, -R6, RZ ;  /* 0x800000060f087210 */ /* 0x000fe20007f1e0ff */
[----:B------:R-:W0:Y:S01]  /*04e0*/  LDCU.64 UR4, c[0x0][0x388] ;  /* 0x00007100ff0477ac */ /* 0x000e220008000a00 */
[----:B------:R-:W-:Y:S01]  /*04f0*/  IADD3 R12, P2, PT, R6, -R3, RZ ;  /* 0x80000003060c7210 */ /* 0x000fe20007f5e0ff */
[----:B------:R-:W-:Y:S02]  /*0500*/  BSSY.RECONVERGENT B1, `(.L_x_45) ;  /* 0x000003b000017945 */ /* 0x000fe40003800200 */
[----:B------:R-:W-:Y:S01]  /*0510*/  IMAD.X R10, R17, 0x1, ~R7, P0 ;  /* 0x00000001110a7824 */ /* 0x000fe200000e0e07 */
[----:B------:R-:W-:Y:S01]  /*0520*/  ISETP.GT.U32.AND P0, PT, R9, R8, PT ;  /* 0x000000080900720c */ /* 0x000fe20003f04070 */
[----:B------:R-:W-:Y:S01]  /*0530*/  IMAD.X R14, R7, 0x1, ~R4, P2 ;  /* 0x00000001070e7824 */ /* 0x000fe200010e0e04 */
[----:B------:R-:W-:Y:S02]  /*0540*/  ISETP.LT.U32.AND P1, PT, R12, R9, PT ;  /* 0x000000090c00720c */ /* 0x000fe40003f21070 */
[----:B------:R-:W-:-:S02]  /*0550*/  ISETP.GT.U32.AND.EX P0, PT, R11, R10, PT, P0 ;  /* 0x0000000a0b00720c */ /* 0x000fc40003f04100 */
[----:B------:R-:W-:Y:S02]  /*0560*/  ISETP.LT.U32.AND.EX P1, PT, R14, R11, PT, P1 ;  /* 0x0000000b0e00720c */ /* 0x000fe40003f21110 */
[----:B------:R-:W-:Y:S02]  /*0570*/  SEL R0, R9, R8, P0 ;  /* 0x0000000809007207 */ /* 0x000fe40000000000 */
[----:B------:R-:W-:Y:S02]  /*0580*/  SEL R5, R11, R10, P0 ;  /* 0x0000000a0b057207 */ /* 0x000fe40000000000 */
[----:B------:R-:W-:Y:S02]  /*0590*/  IADD3 R0, P0, PT, R0, -R8, RZ ;  /* 0x8000000800007210 */ /* 0x000fe40007f1e0ff */
[----:B------:R-:W-:Y:S02]  /*05a0*/  SEL R13, R12, R9, P1 ;  /* 0x000000090c0d7207 */ /* 0x000fe40000800000 */
[----:B------:R-:W-:Y:S01]  /*05b0*/  SEL R12, R14, R11, P1 ;  /* 0x0000000b0e0c7207 */ /* 0x000fe20000800000 */
[----:B------:R-:W-:Y:S01]  /*05c0*/  IMAD.X R5, R5, 0x1, ~R10, P0 ;  /* 0x0000000105057824 */ /* 0x000fe200000e0e0a */
[----:B------:R-:W-:-:S04]  /*05d0*/  ISETP.GE.U32.AND P0, PT, R0, R13, PT ;  /* 0x0000000d0000720c */ /* 0x000fc80003f06070 */
[----:B------:R-:W-:-:S13]  /*05e0*/  ISETP.GE.U32.AND.EX P0, PT, R5, R12, PT, P0 ;  /* 0x0000000c0500720c */ /* 0x000fda0003f06100 */
[----:B0-----:R-:W-:Y:S05]  /*05f0*/  @P0 BRA `(.L_x_46) ;  /* 0x0000000000ac0947 */ /* 0x001fea0003800000 */
[----:B------:R-:W0:Y:S01]  /*0600*/  LDC R8, c[0x0][0x3b0] ;  /* 0x0000ec00ff087b82 */ /* 0x000e220000000800 */
[----:B------:R-:W-:Y:S01]  /*0610*/  IADD3 R10, P0, PT, R9, R6, RZ ;  /* 0x00000006090a7210 */ /* 0x000fe20007f1e0ff */
[----:B------:R-:W-:-:S04]  /*0620*/  IMAD.MOV.U32 R15, RZ, RZ, -0x1 ;  /* 0xffffffffff0f7424 */ /* 0x000fc800078e00ff */
[----:B------:R-:W-:Y:S01]  /*0630*/  IMAD.X R11, R11, 0x1, R7, P0 ;  /* 0x000000010b0b7824 */ /* 0x000fe200000e0607 */
[C---:B0-----:R-:W-:Y:S02]  /*0640*/  IADD3 R6, PT, PT, -R8.reuse, 0x40, RZ ;  /* 0x0000004008067810 */ /* 0x041fe40007ffe1ff */
[----:B------:R-:W-:Y:S02]  /*0650*/  ISETP.GE.AND P0, PT, R8, 0x40, PT ;  /* 0x000000400800780c */ /* 0x000fe40003f06270 */
[CC--:B------:R-:W-:Y:S02]  /*0660*/  SHF.L.U32 R17, R15.reuse, R6.reuse, RZ ;  /* 0x000000060f117219 */ /* 0x0c0fe400000006ff */
[----:B------:R-:W-:Y:S02]  /*0670*/  SHF.L.U64.HI R15, R15, R6, 0xffffffff ;  /* 0xffffffff0f0f7419 */ /* 0x000fe40000010206 */
[----:B------:R-:W-:Y:S02]  /*0680*/  SEL R17, R17, 0xffffffff, !P0 ;  /* 0xffffffff11117807 */ /* 0x000fe40004000000 */
[----:B------:R-:W-:-:S07]  /*0690*/  SEL R15, R15, 0xffffffff, !P0 ;  /* 0xffffffff0f0f7807 */ /* 0x000fce0004000000 */
.L_x_47:
[----:B------:R-:W-:-:S05]  /*06a0*/  IADD3 R7, P0, PT, -R0, R13, RZ ;  /* 0x0000000d00077210 */ /* 0x000fca0007f1e1ff */
[----:B------:R-:W-:-:S05]  /*06b0*/  IMAD.X R6, R12, 0x1, ~R5, P0 ;  /* 0x000000010c067824 */ /* 0x000fca00000e0e05 */
[--C-:B------:R-:W-:Y:S02]  /*06c0*/  SHF.R.U64 R7, R7, 0x1, R6.reuse ;  /* 0x0000000107077819 */ /* 0x100fe40000001206 */
[----:B------:R-:W-:Y:S02]  /*06d0*/  SHF.R.U32.HI R6, RZ, 0x1, R6 ;  /* 0x00000001ff067819 */ /* 0x000fe40000011606 */
[----:B------:R-:W-:-:S04]  /*06e0*/  IADD3 R14, P0, PT, R0, R7, RZ ;  /* 0x00000007000e7210 */ /* 0x000fc80007f1e0ff */
[----:B------:R-:W-:Y:S01]  /*06f0*/  LOP3.LUT R7, RZ, R14, RZ, 0x33, !PT ;  /* 0x0000000eff077212 */ /* 0x000fe200078e33ff */
[----:B------:R-:W-:Y:S01]  /*0700*/  IMAD.X R19, R5, 0x1, R6, P0 ;  /* 0x0000000105137824 */ /* 0x000fe200000e0606 */
[----:B------:R-:W-:Y:S02]  /*0710*/  IADD3 R9, P0, PT, R14, R3, RZ ;  /* 0x000000030e097210 */ /* 0x000fe40007f1e0ff */
[----:B------:R-:W-:Y:S02]  /*0720*/  IADD3 R7, P1, PT, R7, R10, RZ ;  /* 0x0000000a07077210 */ /* 0x000fe40007f3e0ff */
[----:B------:R-:W-:Y:S01]  /*0730*/  LOP3.LUT R16, RZ, R19, RZ, 0x33, !PT ;  /* 0x00000013ff107212 */ /* 0x000fe200078e33ff */
[----:B------:R-:W-:Y:S01]  /*0740*/  IMAD.X R18, R19, 0x1, R4, P0 ;  /* 0x0000000113127824 */ /* 0x000fe200000e0604 */
[----:B------:R-:W-:-:S03]  /*0750*/  LEA R8, P0, R9, UR4, 0x4 ;  /* 0x0000000409087c11 */ /* 0x000fc6000f8020ff */
[----:B------:R-:W-:Y:S01]  /*0760*/  IMAD.X R16, R16, 0x1, R11, P1 ;  /* 0x0000000110107824 */ /* 0x000fe200008e060b */
[----:B------:R-:W-:Y:S02]  /*0770*/  LEA R6, P1, R7, UR4, 0x4 ;  /* 0x0000000407067c11 */ /* 0x000fe4000f8220ff */
[----:B------:R-:W-:Y:S02]  /*0780*/  LEA.HI.X R9, R9, UR5, R18, 0x4, P0 ;  /* 0x0000000509097c11 */ /* 0x000fe400080f2412 */
[----:B------:R-:W-:-:S04]  /*0790*/  LEA.HI.X R7, R7, UR5, R16, 0x4, P1 ;  /* 0x0000000507077c11 */ /* 0x000fc800088f2410 */
[----:B------:R-:W2:Y:S04]  /*07a0*/  LDG.E.64 R8, desc[UR8][R8.64] ;  /* 0x0000000808087981 */ /* 0x000ea8000c1e1b00 */
[----:B------:R-:W3:Y:S01]  /*07b0*/  LDG.E.64 R6, desc[UR8][R6.64] ;  /* 0x0000000806067981 */ /* 0x000ee2000c1e1b00 */
[----:B--2---:R-:W-:Y:S02]  /*07c0*/  LOP3.LUT R16, R8, R17, RZ, 0xc0, !PT ;  /* 0x0000001108107212 */ /* 0x004fe400078ec0ff */
[----:B------:R-:W-:Y:S02]  /*07d0*/  LOP3.LUT R18, R9, R15, RZ, 0xc0, !PT ;  /* 0x0000000f09127212 */ /* 0x000fe400078ec0ff */
[----:B---3--:R-:W-:Y:S02]  /*07e0*/  LOP3.LUT R21, R6, R17, RZ, 0xc0, !PT ;  /* 0x0000001106157212 */ /* 0x008fe400078ec0ff */
[----:B------:R-:W-:-:S02]  /*07f0*/  LOP3.LUT R23, R7, R15, RZ, 0xc0, !PT ;  /* 0x0000000f07177212 */ /* 0x000fc400078ec0ff */
[----:B------:R-:W-:Y:S02]  /*0800*/  ISETP.GE.U32.AND P0, PT, R21, R16, PT ;  /* 0x000000101500720c */ /* 0x000fe40003f06070 */
[----:B------:R-:W-:Y:S02]  /*0810*/  IADD3 R21, P1, PT, R14, 0x1, RZ ;  /* 0x000000010e157810 */ /* 0x000fe40007f3e0ff */
[----:B------:R-:W-:-:S03]  /*0820*/  ISETP.GE.U32.AND.EX P0, PT, R23, R18, PT, P0 ;  /* 0x000000121700720c */ /* 0x000fc60003f06100 */
[----:B------:R-:W-:Y:S01]  /*0830*/  IMAD.X R16, RZ, RZ, R19, P1 ;  /* 0x000000ffff107224 */ /* 0x000fe200008e0613 */
[----:B------:R-:W-:Y:S02]  /*0840*/  SEL R0, R0, R21, !P0 ;  /* 0x0000001500007207 */ /* 0x000fe40004000000 */
[----:B------:R-:W-:Y:S02]  /*0850*/  SEL R13, R14, R13, !P0 ;  /* 0x0000000d0e0d7207 */ /* 0x000fe40004000000 */
[----:B------:R-:W-:Y:S02]  /*0860*/  SEL R5, R5, R16, !P0 ;  /* 0x0000001005057207 */ /* 0x000fe40004000000 */
[----:B------:R-:W-:Y:S02]  /*0870*/  SEL R12, R19, R12, !P0 ;  /* 0x0000000c130c7207 */ /* 0x000fe40004000000 */
[----:B------:R-:W-:-:S04]  /*0880*/  ISETP.GE.U32.AND P0, PT, R0, R13, PT ;  /* 0x0000000d0000720c */ /* 0x000fc80003f06070 */
[----:B------:R-:W-:-:S13]  /*0890*/  ISETP.GE.U32.AND.EX P0, PT, R5, R12, PT, P0 ;  /* 0x0000000c0500720c */ /* 0x000fda0003f06100 */
[----:B------:R-:W-:Y:S05]  /*08a0*/  @!P0 BRA `(.L_x_47) ;  /* 0xfffffffc007c8947 */ /* 0x000fea000383ffff */
.L_x_46:
[----:B------:R-:W-:Y:S05]  /*08b0*/  BSYNC.RECONVERGENT B1 ;  /* 0x0000000000017941 */ /* 0x000fea0003800200 */
.L_x_45:
[----:B------:R-:W-:Y:S05]  /*08c0*/  BRA `(.L_x_48) ;  /* 0x0000000000f87947 */ /* 0x000fea0003800000 */
.L_x_44:
[----:B------:R-:W-:Y:S01]  /*08d0*/  IADD3 R0, P0, PT, R15, -R6, RZ ;  /* 0x800000060f007210 */ /* 0x000fe20007f1e0ff */
[----:B------:R-:W0:Y:S01]  /*08e0*/  LDCU.64 UR4, c[0x0][0x390] ;  /* 0x00007200ff0477ac */ /* 0x000e220008000a00 */
[----:B------:R-:W-:-:S03]  /*08f0*/  IADD3 R8, P2, PT, R6, -R3, RZ ;  /* 0x8000000306087210 */ /* 0x000fc60007f5e0ff */
[----:B------:R-:W-:Y:S01]  /*0900*/  IMAD.X R12, R17, 0x1, ~R7, P0 ;  /* 0x00000001110c7824 */ /* 0x000fe200000e0e07 */
[----:B------:R-:W-:Y:S01]  /*0910*/  ISETP.GT.U32.AND P0, PT, R9, R0, PT ;  /* 0x000000000900720c */ /* 0x000fe20003f04070 */
[----:B------:R-:W-:Y:S01]  /*0920*/  IMAD.X R10, R7, 0x1, ~R4, P2 ;  /* 0x00000001070a7824 */ /* 0x000fe200010e0e04 */
[----:B------:R-:W-:Y:S02]  /*0930*/  ISETP.LT.U32.AND P1, PT, R8, R9, PT ;  /* 0x000000090800720c */ /* 0x000fe40003f21070 */
[----:B------:R-:W-:Y:S02]  /*0940*/  ISETP.GT.U32.AND.EX P0, PT, R11, R12, PT, P0 ;  /* 0x0000000c0b00720c */ /* 0x000fe40003f04100 */
[----:B------:R-:W-:Y:S02]  /*0950*/  ISETP.LT.U32.AND.EX P1, PT, R10, R11, PT, P1 ;  /* 0x0000000b0a00720c */ /* 0x000fe40003f21110 */
[----:B------:R-:W-:Y:S02]  /*0960*/  SEL R5, R9, R0, P0 ;  /* 0x0000000009057207 */ /* 0x000fe40000000000 */
[----:B------:R-:W-:-:S02]  /*0970*/  SEL R13, R11, R12, P0 ;  /* 0x0000000c0b0d7207 */ /* 0x000fc40000000000 */
[----:B------:R-:W-:Y:S02]  /*0980*/  IADD3 R0, P0, PT, R5, -R0, RZ ;  /* 0x8000000005007210 */ /* 0x000fe40007f1e0ff */
[----:B------:R-:W-:-:S03]  /*0990*/  SEL R15, R8, R9, P1 ;  /* 0x00000009080f7207 */ /* 0x000fc60000800000 */
[----:B------:R-:W-:Y:S01]  /*09a0*/  IMAD.X R5, R13, 0x1, ~R12, P0 ;  /* 0x000000010d057824 */ /* 0x000fe200000e0e0c */
[----:B------:R-:W-:Y:S02]  /*09b0*/  SEL R12, R10, R11, P1 ;  /* 0x0000000b0a0c7207 */ /* 0x000fe40000800000 */
[----:B------:R-:W-:-:S04]  /*09c0*/  ISETP.GE.U32.AND P0, PT, R0, R15, PT ;  /* 0x0000000f0000720c */ /* 0x000fc80003f06070 */
[----:B------:R-:W-:-:S13]  /*09d0*/  ISETP.GE.U32.AND.EX P0, PT, R5, R12, PT, P0 ;  /* 0x0000000c0500720c */ /* 0x000fda0003f06100 */
[----:B0-----:R-:W-:Y:S05]  /*09e0*/  @P0 BRA `(.L_x_48) ;  /* 0x0000000000b00947 */ /* 0x001fea0003800000 */
[----:B------:R-:W0:Y:S01]  /*09f0*/  LDC R8, c[0x0][0x3b0] ;  /* 0x0000ec00ff087b82 */ /* 0x000e220000000800 */
[----:B------:R-:W-:Y:S01]  /*0a00*/  IADD3 R10, P0, PT, R9, R6, RZ ;  /* 0x00000006090a7210 */ /* 0x000fe20007f1e0ff */
[----:B------:R-:W-:-:S04]  /*0a10*/  IMAD.MOV.U32 R9, RZ, RZ, -0x1 ;  /* 0xffffffffff097424 */ /* 0x000fc800078e00ff */
[----:B------:R-:W-:Y:S02]  /*0a20*/  IMAD.X R13, R11, 0x1, R7, P0 ;  /* 0x000000010b0d7824 */ /* 0x000fe400000e0607 */
[----:B------:R-:W-:Y:S01]  /*0a30*/  IMAD.MOV.U32 R11, RZ, RZ, R15 ;  /* 0x000000ffff0b7224 */ /* 0x000fe200078e000f */
[C---:B0-----:R-:W-:Y:S02]  /*0a40*/  IADD3 R6, PT, PT, -R8.reuse, 0x40, RZ ;  /* 0x0000004008067810 */ /* 0x041fe40007ffe1ff */
[----:B------:R-:W-:Y:S02]  /*0a50*/  ISETP.GE.AND P0, PT, R8, 0x40, PT ;  /* 0x000000400800780c */ /* 0x000fe40003f06270 */
[CC--:B------:R-:W-:Y:S02]  /*0a60*/  SHF.L.U32 R17, R9.reuse, R6.reuse, RZ ;  /* 0x0000000609117219 */ /* 0x0c0fe400000006ff */
[----:B------:R-:W-:Y:S02]  /*0a70*/  SHF.L.U64.HI R6, R9, R6, 0xffffffff ;  /* 0xffffffff09067419 */ /* 0x000fe40000010206 */
[----:B------:R-:W-:-:S02]  /*0a80*/  SEL R17, R17, 0xffffffff, !P0 ;  /* 0xffffffff11117807 */ /* 0x000fc40004000000 */
[----:B------:R-:W-:-:S07]  /*0a90*/  SEL R15, R6, 0xffffffff, !P0 ;  /* 0xffffffff060f7807 */ /* 0x000fce0004000000 */
.L_x_49:
        /* <DEDUP_REMOVED lines=33> */
.L_x_48:
[----:B------:R-:W-:Y:S05]  /*0cb0*/  BSYNC.RECONVERGENT B0 ;  /* 0x0000000000007941 */ /* 0x000fea0003800200 */
.L_x_43:
[----:B------:R-:W0:Y:S01]  /*0cc0*/  LDCU.64 UR6, c[0x0][0x3a8] ;  /* 0x00007500ff0677ac */ /* 0x000e220008000a00 */
[----:B------:R-:W-:-:S05]  /*0cd0*/  IADD3 R6, P0, PT, R0, R3, RZ ;  /* 0x0000000300067210 */ /* 0x000fca0007f1e0ff */
[----:B------:R-:W-:Y:S01]  /*0ce0*/  IMAD.X R7, R5, 0x1, R4, P0 ;  /* 0x0000000105077824 */ /* 0x000fe200000e0604 */
[----:B0-----:R-:W-:-:S04]  /*0cf0*/  LEA R8, P1, R2, UR6, 0x3 ;  /* 0x0000000602087c11 */ /* 0x001fc8000f8218ff */
[----:B------:R-:W-:-:S05]  /*0d00*/  LEA.HI.X R9, R2, UR7, RZ, 0x3, P1 ;  /* 0x0000000702097c11 */ /* 0x000fca00088f1cff */
[----:B------:R-:W-:Y:S01]  /*0d10*/  STG.E.64 desc[UR8][R8.64], R6 ;  /* 0x0000000608007986 */ /* 0x000fe2000c101b08 */
[----:B------:R-:W-:Y:S05]  /*0d20*/  EXIT ;  /* 0x000000000000794d */ /* 0x000fea0003800000 */
.L_x_50:
        /* <DEDUP_REMOVED lines=13> */
.L_x_664:


//--------------------- .text._ZN3cub18CUB_300001_SM_10006detail10merge_sort30DeviceMergeSortBlockSortKernelINS2_10policy_hubIN6thrust24THRUST_300001_SM_1000_NS10device_ptrI12KeyValuePairEEE9Policy600ES9_PNS0_8NullTypeES9_SD_m18KeyValueComparatorS8_SC_EEvbT0_T1_T2_T3_T4_PT6_PT7_T5_NS1_7vsmem_tE --------------------------
	.section	.text._ZN3cub18CUB_300001_SM_10006detail10merge_sort30DeviceMergeSortBlockSortKernelINS2_10policy_hubIN6thrust24THRUST_300001_SM_1000_NS10device_ptrI12KeyValuePairEEE9Policy600ES9_PNS0_8NullTypeES9_SD_m18KeyValueComparatorS8_SC_EEvbT0_T1_T2_T3_T4_PT6_PT7_T5_NS1_7vsmem_tE,"ax",@progbits
	.align	128
        .global         _ZN3cub18CUB_300001_SM_10006detail10merge_sort30DeviceMergeSortBlockSortKernelINS2_10policy_hubIN6thrust24THRUST_300001_SM_1000_NS10device_ptrI12KeyValuePairEEE9Policy600ES9_PNS0_8NullTypeES9_SD_m18KeyValueComparatorS8_SC_EEvbT0_T1_T2_T3_T4_PT6_PT7_T5_NS1_7vsmem_tE
        .type           _ZN3cub18CUB_300001_SM_10006detail10merge_sort30DeviceMergeSortBlockSortKernelINS2_10policy_hubIN6thrust24THRUST_300001_SM_1000_NS10device_ptrI12KeyValuePairEEE9Policy600ES9_PNS0_8NullTypeES9_SD_m18KeyValueComparatorS8_SC_EEvbT0_T1_T2_T3_T4_PT6_PT7_T5_NS1_7vsmem_tE,@function
        .size           _ZN3cub18CUB_300001_SM_10006detail10merge_sort30DeviceMergeSortBlockSortKernelINS2_10policy_hubIN6thrust24THRUST_300001_SM_1000_NS10device_ptrI12KeyValuePairEEE9Policy600ES9_PNS0_8NullTypeES9_SD_m18KeyValueComparatorS8_SC_EEvbT0_T1_T2_T3_T4_PT6_PT7_T5_NS1_7vsmem_tE,(.L_x_665 - _ZN3cub18CUB_300001_SM_10006detail10merge_sort30DeviceMergeSortBlockSortKernelINS2_10policy_hubIN6thrust24THRUST_300001_SM_1000_NS10device_ptrI12KeyValuePairEEE9Policy600ES9_PNS0_8NullTypeES9_SD_m18KeyValueComparatorS8_SC_EEvbT0_T1_T2_T3_T4_PT6_PT7_T5_NS1_7vsmem_tE)
        .other          _ZN3cub18CUB_300001_SM_10006detail10merge_sort30DeviceMergeSortBlockSortKernelINS2_10policy_hubIN6thrust24THRUST_300001_SM_1000_NS10device_ptrI12KeyValuePairEEE9Policy600ES9_PNS0_8NullTypeES9_SD_m18KeyValueComparatorS8_SC_EEvbT0_T1_T2_T3_T4_PT6_PT7_T5_NS1_7vsmem_tE,@"STO_CUDA_ENTRY STV_DEFAULT"
_ZN3cub18CUB_300001_SM_10006detail10merge_sort30DeviceMergeSortBlockSortKernelINS2_10policy_hubIN6thrust24THRUST_300001_SM_1000_NS10device_ptrI12KeyValuePairEEE9Policy600ES9_PNS0_8NullTypeES9_SD_m18KeyValueComparatorS8_SC_EEvbT0_T1_T2_T3_T4_PT6_PT7_T5_NS1_7vsmem_tE:
.text._ZN3cub18CUB_300001_SM_10006detail10merge_sort30DeviceMergeSortBlockSortKernelINS2_10policy_hubIN6thrust24THRUST_300001_SM_1000_NS10device_ptrI12KeyValuePairEEE9Policy600ES9_PNS0_8NullTypeES9_SD_m18KeyValueComparatorS8_SC_EEvbT0_T1_T2_T3_T4_PT6_PT7_T5_NS1_7vsmem_tE:
[----:B------:R-:W-:Y:S01]  /*0000*/  LDC R1, c[0x0][0x37c] ;  /* 0x0000df00ff017b82 */ /* 0x000fe20000000800 */
[----:B------:R-:W0:Y:S01]  /*0010*/  S2R R3, SR_CTAID.X ;  /* 0x0000000000037919 */ /* 0x000e220000002500 */
[----:B------:R-:W1:Y:S01]  /*0020*/  LDCU UR4, c[0x0][0x370] ;  /* 0x00006e00ff0477ac */ /* 0x000e620008000800 */
[----:B------:R-:W2:Y:S01]  /*0030*/  LDCU.64 UR8, c[0x0][0x358] ;  /* 0x00006b00ff0877ac */ /* 0x000ea20008000a00 */
[----:B-1----:R-:W-:-:S04]  /*0040*/  UIADD3 UR4, UP0, UPT, UR4, -0x1, URZ ;  /* 0xffffffff04047890 */ /* 0x002fc8000ff1e0ff */
[----:B------:R-:W-:-:S06]  /*0050*/  UIADD3.X UR5, UPT, UPT, URZ, -0x1, URZ, UP0, !UPT ;  /* 0xffffffffff057890 */ /* 0x000fcc00087fe4ff */
[----:B------:R-:W-:Y:S01]  /*0060*/  IMAD.U32 R0, RZ, RZ, UR5 ;  /* 0x00000005ff007e24 */ /* 0x000fe2000f8e00ff */
[C---:B0-----:R-:W-:Y:S01]  /*0070*/  ISETP.LT.U32.AND P0, PT, R3.reuse, UR4, PT ;  /* 0x0000000403007c0c */ /* 0x041fe2000bf01070 */
[----:B------:R-:W-:-:S03]  /*0080*/  IMAD.WIDE.U32 R4, R3, 0x400, RZ ;  /* 0x0000040003047825 */ /* 0x000fc600078e00ff */
[----:B------:R-:W-:-:S13]  /*0090*/  ISETP.GT.U32.AND.EX P0, PT, R0, RZ, PT, P0 ;  /* 0x000000ff0000720c */ /* 0x000fda0003f04100 */
[----:B--2---:R-:W-:Y:S05]  /*00a0*/  @!P0 BRA `(.L_x_51) ;  /* 0x0000002800848947 */ /* 0x004fea0003800000 */
[----:B------:R-:W0:Y:S01]  /*00b0*/  S2R R0, SR_TID.X ;  /* 0x0000000000007919 */ /* 0x000e220000002100 */
[----:B------:R-:W1:Y:S01]  /*00c0*/  LDCU.64 UR4, c[0x0][0x388] ;  /* 0x00007100ff0477ac */ /* 0x000e620008000a00 */
[----:B------:R-:W-:Y:S01]  /*00d0*/  ACQBULK ;  /* 0x000000000000782e */ /* 0x000fe20000000000 */
[----:B0-----:R-:W-:-:S05]  /*00e0*/  IMAD.SHL.U32 R2, R0, 0x4, RZ ;  /* 0x0000000400027824 */ /* 0x001fca00078e00ff */
[----:B------:R-:W-:-:S04]  /*00f0*/  LOP3.LUT R13, R2, 0xf80, RZ, 0xc0, !PT ;  /* 0x00000f80020d7812 */ /* 0x000fc800078ec0ff */
[----:B------:R-:W-:-:S04]  /*0100*/  LOP3.LUT R3, R13, 0x1f, R0, 0xf8, !PT ;  /* 0x0000001f0d037812 */ /* 0x000fc800078ef800 */
[----:B------:R-:W-:-:S05]  /*0110*/  IADD3 R3, P0, PT, R4, R3, RZ ;  /* 0x0000000304037210 */ /* 0x000fca0007f1e0ff */
[----:B------:R-:W-:Y:S01]  /*0120*/  IMAD.X R4, RZ, RZ, R5, P0 ;  /* 0x000000ffff047224 */ /* 0x000fe200000e0605 */
[----:B-1----:R-:W-:-:S04]  /*0130*/  LEA R2, P0, R3, UR4, 0x4 ;  /* 0x0000000403027c11 */ /* 0x002fc8000f8020ff */
[----:B------:R-:W-:-:S05]  /*0140*/  LEA.HI.X R3, R3, UR5, R4, 0x4, P0 ;  /* 0x0000000503037c11 */ /* 0x000fca00080f2404 */
[----:B------:R-:W2:Y:S04]  /*0150*/  LDG.E.64 R6, desc[UR8][R2.64] ;  /* 0x0000000802067981 */ /* 0x000ea8000c1e1b00 */
[----:B------:R-:W3:Y:S04]  /*0160*/  LDG.E.64 R14, desc[UR8][R2.64+0x8] ;  /* 0x00000808020e7981 */ /* 0x000ee8000c1e1b00 */
[----:B------:R-:W4:Y:S04]  /*0170*/  LDG.E.64 R8, desc[UR8][R2.64+0x200] ;  /* 0x0002000802087981 */ /* 0x000f28000c1e1b00 */
[----:B------:R-:W5:Y:S04]  /*0180*/  LDG.E.64 R20, desc[UR8][R2.64+0x208] ;  /* 0x0002080802147981 */ /* 0x000f68000c1e1b00 */
[----:B------:R-:W5:Y:S04]  /*0190*/  LDG.E.64 R10, desc[UR8][R2.64+0x400] ;  /* 0x00040008020a7981 */ /* 0x000f68000c1e1b00 */
[----:B------:R-:W5:Y:S04]  /*01a0*/  LDG.E.64 R22, desc[UR8][R2.64+0x408] ;  /* 0x0004080802167981 */ /* 0x000f68000c1e1b00 */
[----:B------:R-:W5:Y:S04]  /*01b0*/  LDG.E.64 R16, desc[UR8][R2.64+0x600] ;  /* 0x0006000802107981 */ /* 0x000f68000c1e1b00 */
[----:B------:R-:W5:Y:S01]  /*01c0*/  LDG.E.64 R24, desc[UR8][R2.64+0x608] ;  /* 0x0006080802187981 */ /* 0x000f62000c1e1b00 */
[----:B------:R-:W0:Y:S01]  /*01d0*/  S2UR UR5, SR_CgaCtaId ;  /* 0x00000000000579c3 */ /* 0x000e220000008800 */
[----:B------:R-:W-:Y:S01]  /*01e0*/  UMOV UR4, 0x400 ;  /* 0x0000040000047882 */ /* 0x000fe20000000000 */
[----:B------:R-:W1:Y:S01]  /*01f0*/  S2R R19, SR_LANEID ;  /* 0x0000000000137919 */ /* 0x000e620000000000 */
[----:B0-----:R-:W-:Y:S01]  /*0200*/  ULEA UR4, UR5, UR4, 0x18 ;  /* 0x0000000405047291 */ /* 0x001fe2000f8ec0ff */
[----:B-1----:R-:W-:-:S05]  /*0210*/  IMAD.IADD R18, R13, 0x1, R19 ;  /* 0x000000010d127824 */ /* 0x002fca00078e0213 */
[----:B------:R-:W-:-:S05]  /*0220*/  LEA R18, R18, UR4, 0x4 ;  /* 0x0000000412127c11 */ /* 0x000fca000f8e20ff */
[----:B------:R-:W-:Y:S01]  /*0230*/  IMAD R19, R19, 0x30, R18 ;  /* 0x0000003013137824 */ /* 0x000fe200078e0212 */
[----:B--2---:R-:W-:Y:S04]  /*0240*/  STS.64 [R18], R6 ;  /* 0x0000000612007388 */ /* 0x004fe80000000a00 */
[----:B---3--:R-:W-:Y:S04]  /*0250*/  STS.64 [R18+0x8], R14 ;  /* 0x0000080e12007388 */ /* 0x008fe80000000a00 */
[----:B----4-:R-:W-:Y:S04]  /*0260*/  STS.64 [R18+0x200], R8 ;  /* 0x0002000812007388 */ /* 0x010fe80000000a00 */
[----:B-----5:R-:W-:Y:S04]  /*0270*/  STS.64 [R18+0x208], R20 ;  /* 0x0002081412007388 */ /* 0x020fe80000000a00 */
[----:B------:R-:W-:Y:S04]  /*0280*/  STS.64 [R18+0x400], R10 ;  /* 0x0004000a12007388 */ /* 0x000fe80000000a00 */
[----:B------:R-:W-:Y:S04]  /*0290*/  STS.64 [R18+0x408], R22 ;  /* 0x0004081612007388 */ /* 0x000fe80000000a00 */
[----:B------:R-:W-:Y:S04]  /*02a0*/  STS.64 [R18+0x600], R16 ;  /* 0x0006001012007388 */ /* 0x000fe80000000a00 */
[----:B------:R-:W-:Y:S01]  /*02b0*/  STS.64 [R18+0x608], R24 ;  /* 0x0006081812007388 */ /* 0x000fe20000000a00 */
[----:B------:R-:W-:-:S03]  /*02c0*/  NOP ;  /* 0x0000000000007918 */ /* 0x000fc60000000000 */
[----:B------:R-:W0:Y:S04]  /*02d0*/  LDS.64 R4, [R19+0x28] ;  /* 0x0000280013047984 */ /* 0x000e280000000a00 */
[----:B------:R-:W1:Y:S04]  /*02e0*/  LDS.64 R26, [R19+0x8] ;  /* 0x00000800131a7984 */ /* 0x000e680000000a00 */
[----:B------:R-:W2:Y:S04]  /*02f0*/  LDS.64 R12, [R19+0x38] ;  /* 0x00003800130c7984 */ /* 0x000ea80000000a00 */
[----:B------:R-:W3:Y:S04]  /*0300*/  LDS.64 R14, [R19+0x18] ;  /* 0x00001800130e7984 */ /* 0x000ee80000000a00 */
[----:B------:R-:W-:Y:S04]  /*0310*/  LDS.64 R6, [R19] ;  /* 0x0000000013067984 */ /* 0x000fe80000000a00 */
[----:B------:R-:W4:Y:S04]  /*0320*/  LDS.64 R10, [R19+0x10] ;  /* 0x00001000130a7984 */ /* 0x000f280000000a00 */
[----:B------:R-:W-:Y:S04]  /*0330*/  LDS.64 R8, [R19+0x20] ;  /* 0x0000200013087984 */ /* 0x000fe80000000a00 */
[----:B------:R-:W5:Y:S01]  /*0340*/  LDS.64 R20, [R19+0x30] ;  /* 0x0000300013147984 */ /* 0x000f620000000a00 */
[----:B0-----:R-:W-:-:S02]  /*0350*/  PRMT R16, R5, 0x7773, RZ ;  /* 0x0000777305107816 */ /* 0x001fc400000000ff */
[C---:B------:R-:W-:Y:S02]  /*0360*/  PRMT R2, R5.reuse, 0x7771, RZ ;  /* 0x0000777105027816 */ /* 0x040fe400000000ff */
[C---:B------:R-:W-:Y:S02]  /*0370*/  PRMT R3, R5.reuse, 0x7772, RZ ;  /* 0x0000777205037816 */ /* 0x040fe400000000ff */
[----:B------:R-:W-:Y:S02]  /*0380*/  PRMT R5, R5, 0x7770, RZ ;  /* 0x0000777005057816 */ /* 0x000fe400000000ff */
[C---:B-1----:R-:W-:Y:S02]  /*0390*/  PRMT R17, R27.reuse, 0x7771, RZ ;  /* 0x000077711b117816 */ /* 0x042fe400000000ff */
[----:B------:R-:W-:Y:S01]  /*03a0*/  PRMT R16, R2, 0x5410, R16 ;  /* 0x0000541002107816 */ /* 0x000fe20000000010 */
[----:B------:R-:W-:Y:S01]  /*03b0*/  IMAD.MOV.U32 R2, RZ, RZ, R26 ;  /* 0x000000ffff027224 */ /* 0x000fe200078e001a */
[----:B------:R-:W-:-:S02]  /*03c0*/  PRMT R22, R27, 0x7772, RZ ;  /* 0x000077721b167816 */ /* 0x000fc400000000ff */
[----:B------:R-:W-:Y:S02]  /*03d0*/  PRMT R24, R27, 0x7773, RZ ;  /* 0x000077731b187816 */ /* 0x000fe400000000ff */
[C---:B--2---:R-:W-:Y:S02]  /*03e0*/  PRMT R33, R13.reuse, 0x7773, RZ ;  /* 0x000077730d217816 */ /* 0x044fe400000000ff */
[C---:B------:R-:W-:Y:S02]  /*03f0*/  PRMT R34, R13.reuse, 0x7772, RZ ;  /* 0x000077720d227816 */ /* 0x040fe400000000ff */
[C---:B------:R-:W-:Y:S02]  /*0400*/  PRMT R26, R13.reuse, 0x7771, RZ ;  /* 0x000077710d1a7816 */ /* 0x040fe400000000ff */
[----:B------:R-:W-:Y:S02]  /*0410*/  PRMT R23, R13, 0x7770, RZ ;  /* 0x000077700d177816 */ /* 0x000fe400000000ff */
[----:B------:R-:W-:-:S02]  /*0420*/  PRMT R3, R5, 0x5410, R3 ;  /* 0x0000541005037816 */ /* 0x000fc40000000003 */
[C---:B---3--:R-:W-:Y:S02]  /*0430*/  PRMT R32, R15.reuse, 0x7770, RZ ;  /* 0x000077700f207816 */ /* 0x048fe400000000ff */
[C---:B------:R-:W-:Y:S02]  /*0440*/  PRMT R28, R15.reuse, 0x7771, RZ ;  /* 0x000077710f1c7816 */ /* 0x040fe400000000ff */
[C---:B------:R-:W-:Y:S02]  /*0450*/  PRMT R30, R15.reuse, 0x7772, RZ ;  /* 0x000077720f1e7816 */ /* 0x040fe400000000ff */
[----:B------:R-:W-:Y:S02]  /*0460*/  PRMT R25, R15, 0x7773, RZ ;  /* 0x000077730f197816 */ /* 0x000fe400000000ff */
[----:B------:R-:W-:Y:S02]  /*0470*/  PRMT R13, R17, 0x7610, R13 ;  /* 0x00007610110d7816 */ /* 0x000fe4000000000d */
[----:B------:R-:W-:-:S02]  /*0480*/  PRMT R5, R27, 0x7770, RZ ;  /* 0x000077701b057816 */ /* 0x000fc400000000ff */
[----:B------:R-:W-:Y:S02]  /*0490*/  PRMT R15, R22, 0x7610, R15 ;  /* 0x00007610160f7816 */ /* 0x000fe4000000000f */
[----:B------:R-:W-:Y:S01]  /*04a0*/  PRMT R17, R24, 0x7610, R17 ;  /* 0x0000761018117816 */ /* 0x000fe20000000011 */
[----:B------:R-:W-:Y:S06]  /*04b0*/  BAR.SYNC.DEFER_BLOCKING 0x0 ;  /* 0x0000000000007b1d */ /* 0x000fec0000010000 */
[----:B------:R-:W0:Y:S01]  /*04c0*/  LDCU UR6, c[0x0][0x3c0] ;  /* 0x00007800ff0677ac */ /* 0x000e220008000800 */
[----:B------:R-:W-:Y:S01]  /*04d0*/  PRMT R31, R28, 0x7610, R31 ;  /* 0x000076101c1f7816 */ /* 0x000fe2000000001f */
[----:B------:R-:W-:Y:S01]  /*04e0*/  PREEXIT ;  /* 0x000000000000782d */ /* 0x000fe20000000000 */
[----:B------:R-:W-:Y:S01]  /*04f0*/  PRMT R30, R30, 0x5410, R30 ;  /* 0x000054101e1e7816 */ /* 0x000fe2000000001e */
[----:B------:R-:W-:Y:S01]  /*0500*/  UMOV UR7, 0xffffffff ;  /* 0xffffffff00077882 */ /* 0x000fe20000000000 */
[----:B0-----:R-:W-:-:S02]  /*0510*/  UIADD3 UR5, UPT, UPT, -UR6, 0x40, URZ ;  /* 0x0000004006057890 */ /* 0x001fc4000fffe1ff */
[----:B------:R-:W-:Y:S02]  /*0520*/  UISETP.GE.AND UP0, UPT, UR6, 0x40, UPT ;  /* 0x000000400600788c */ /* 0x000fe4000bf06270 */
[----:B------:R-:W-:Y:S02]  /*0530*/  USHF.L.U32 UR6, UR7, UR5, URZ ;  /* 0x0000000507067299 */ /* 0x000fe400080006ff */
[----:B------:R-:W-:Y:S02]  /*0540*/  USHF.L.U64.HI UR7, UR7, UR5, 0xffffffff ;  /* 0xffffffff07077499 */ /* 0x000fe40008010205 */
[----:B------:R-:W-:Y:S02]  /*0550*/  USEL UR5, UR6, 0xffffffff, !UP0 ;  /* 0xffffffff06057887 */ /* 0x000fe4000c000000 */
[----:B------:R-:W-:-:S04]  /*0560*/  USEL UR6, UR7, 0xffffffff, !UP0 ;  /* 0xffffffff07067887 */ /* 0x000fc8000c000000 */
[----:B----4-:R-:W-:Y:S02]  /*0570*/  LOP3.LUT R27, R10, UR5, RZ, 0xc0, !PT ;  /* 0x000000050a1b7c12 */ /* 0x010fe4000f8ec0ff */
[----:B------:R-:W-:Y:S02]  /*0580*/  LOP3.LUT R22, R6, UR5, RZ, 0xc0, !PT ;  /* 0x0000000506167c12 */ /* 0x000fe4000f8ec0ff */
[----:B------:R-:W-:Y:S02]  /*0590*/  LOP3.LUT R29, R11, UR6, RZ, 0xc0, !PT ;  /* 0x000000060b1d7c12 */ /* 0x000fe4000f8ec0ff */
[----:B------:R-:W-:Y:S02]  /*05a0*/  LOP3.LUT R24, R7, UR6, RZ, 0xc0, !PT ;  /* 0x0000000607187c12 */ /* 0x000fe4000f8ec0ff */
[----:B------:R-:W-:Y:S02]  /*05b0*/  ISETP.GE.U32.AND P0, PT, R27, R22, PT ;  /* 0x000000161b00720c */ /* 0x000fe40003f06070 */
[----:B-----5:R-:W-:-:S02]  /*05c0*/  LOP3.LUT R27, R20, UR5, RZ, 0xc0, !PT ;  /* 0x00000005141b7c12 */ /* 0x020fc4000f8ec0ff */
[----:B------:R-:W-:Y:S02]  /*05d0*/  LOP3.LUT R22, R8, UR5, RZ, 0xc0, !PT ;  /* 0x0000000508167c12 */ /* 0x000fe4000f8ec0ff */
[----:B------:R-:W-:Y:S01]  /*05e0*/  ISETP.GE.U32.AND.EX P0, PT, R29, R24, PT, P0 ;  /* 0x000000181d00720c */ /* 0x000fe20003f06100 */
[----:B------:R-:W-:Y:S01]  /*05f0*/  IMAD.MOV.U32 R24, RZ, RZ, R21 ;  /* 0x000000ffff187224 */ /* 0x000fe200078e0015 */
[----:B------:R-:W-:Y:S02]  /*0600*/  ISETP.GE.U32.AND P1, PT, R27, R22, PT ;  /* 0x000000161b00720c */ /* 0x000fe40003f26070 */
[----:B------:R-:W-:Y:S02]  /*0610*/  LOP3.LUT R29, R21, UR6, RZ, 0xc0, !PT ;  /* 0x00000006151d7c12 */ /* 0x000fe4000f8ec0ff */
[----:B------:R-:W-:Y:S02]  /*0620*/  LOP3.LUT R22, R9, UR6, RZ, 0xc0, !PT ;  /* 0x0000000609167c12 */ /* 0x000fe4000f8ec0ff */
[----:B------:R-:W-:-:S02]  /*0630*/  PRMT R27, R25, 0x7610, R27 ;  /* 0x00007610191b7816 */ /* 0x000fc4000000001b */
[----:B------:R-:W-:Y:S01]  /*0640*/  ISETP.GE.U32.AND.EX P1, PT, R29, R22, PT, P1 ;  /* 0x000000161d00720c */ /* 0x000fe20003f26110 */
[----:B------:R-:W-:Y:S02]  /*0650*/  IMAD.MOV.U32 R22, RZ, RZ, R10 ;  /* 0x000000ffff167224 */ /* 0x000fe400078e000a */
[----:B------:R-:W-:Y:S01]  /*0660*/  @!P0 PRMT R31, R13, 0x7610, R31 ;  /* 0x000076100d1f8816 */ /* 0x000fe2000000001f */
[----:B------:R-:W-:Y:S01]  /*0670*/  @!P0 IMAD.MOV.U32 R22, RZ, RZ, R6 ;  /* 0x000000ffff168224 */ /* 0x000fe200078e0006 */
[----:B------:R-:W-:Y:S01]  /*0680*/  @!P0 PRMT R13, R28, 0x7610, R13 ;  /* 0x000076101c0d8816 */ /* 0x000fe2000000000d */
[----:B------:R-:W-:Y:S01]  /*0690*/  IMAD.MOV.U32 R28, RZ, RZ, R14 ;  /* 0x000000ffff1c7224 */ /* 0x000fe200078e000e */
[----:B------:R-:W-:Y:S01]  /*06a0*/  @!P0 PRMT R30, R30, 0x5410, R15 ;  /* 0x000054101e1e8816 */ /* 0x000fe2000000000f */
[----:B------:R-:W-:Y:S01]  /*06b0*/  @!P0 IMAD.MOV.U32 R28, RZ, RZ, R2 ;  /* 0x000000ffff1c8224 */ /* 0x000fe200078e0002 */
[----:B------:R-:W-:Y:S01]  /*06c0*/  @!P0 PRMT R27, R17, 0x7610, R27 ;  /* 0x00007610111b8816 */ /* 0x000fe2000000001b */
[----:B------:R-:W-:Y:S01]  /*06d0*/  @!P0 IMAD.MOV.U32 R2, RZ, RZ, R14 ;  /* 0x000000ffff028224 */ /* 0x000fe200078e000e */
[----:B------:R-:W-:Y:S01]  /*06e0*/  @!P0 PRMT R15, R30, 0x7610, R15 ;  /* 0x000076101e0f8816 */ /* 0x000fe2000000000f */
[----:B------:R-:W-:Y:S01]  /*06f0*/  IMAD.MOV.U32 R14, RZ, RZ, R20 ;  /* 0x000000ffff0e7224 */ /* 0x000fe200078e0014 */
[----:B------:R-:W-:Y:S01]  /*0700*/  PRMT R30, R32, 0x7610, R30 ;  /* 0x00007610201e7816 */ /* 0x000fe2000000001e */
[----:B------:R-:W-:Y:S01]  /*0710*/  @!P1 IMAD.MOV.U32 R14, RZ, RZ, R8 ;  /* 0x000000ffff0e9224 */ /* 0x000fe200078e0008 */
[----:B------:R-:W-:Y:S01]  /*0720*/  @!P0 PRMT R17, R25, 0x7610, R17 ;  /* 0x0000761019118816 */ /* 0x000fe20000000011 */
[----:B------:R-:W-:Y:S01]  /*0730*/  @!P1 IMAD.MOV.U32 R8, RZ, RZ, R20 ;  /* 0x000000ffff089224 */ /* 0x000fe200078e0014 */
[----:B------:R-:W-:Y:S01]  /*0740*/  @!P0 PRMT R30, R5, 0x7610, R30 ;  /* 0x00007610051e8816 */ /* 0x000fe2000000001e */
[----:B------:R-:W-:Y:S01]  /*0750*/  @!P0 IMAD.MOV.U32 R6, RZ, RZ, R10 ;  /* 0x000000ffff068224 */ /* 0x000fe200078e000a */
[----:B------:R-:W-:Y:S01]  /*0760*/  LOP3.LUT R10, R22, UR5, RZ, 0xc0, !PT ;  /* 0x00000005160a7c12 */ /* 0x000fe2000f8ec0ff */
[----:B------:R-:W-:Y:S01]  /*0770*/  IMAD.MOV.U32 R29, RZ, RZ, R11 ;  /* 0x000000ffff1d7224 */ /* 0x000fe200078e000b */
[----:B------:R-:W-:Y:S01]  /*0780*/  LOP3.LUT R25, R8, UR5, RZ, 0xc0, !PT ;  /* 0x0000000508197c12 */ /* 0x000fe2000f8ec0ff */
[----:B------:R-:W-:Y:S01]  /*0790*/  @!P1 IMAD.MOV.U32 R24, RZ, RZ, R9 ;  /* 0x000000ffff189224 */ /* 0x000fe200078e0009 */
[----:B------:R-:W-:Y:S01]  /*07a0*/  @!P0 PRMT R5, R32, 0x7610, R5 ;  /* 0x0000761020058816 */ /* 0x000fe20000000005 */
[----:B------:R-:W-:Y:S01]  /*07b0*/  @!P0 IMAD.MOV.U32 R29, RZ, RZ, R7 ;  /* 0x000000ffff1d8224 */ /* 0x000fe200078e0007 */
[----:B------:R-:W-:Y:S01]  /*07c0*/  PRMT R31, R31, 0x5410, R23 ;  /* 0x000054101f1f7816 */ /* 0x000fe20000000017 */
[----:B------:R-:W-:-:S02]  /*07d0*/  @!P1 IMAD.MOV.U32 R9, RZ, RZ, R21 ;  /* 0x000000ffff099224 */ /* 0x000fc400078e0015 */
[----:B------:R-:W-:Y:S01]  /*07e0*/  @!P0 IMAD.MOV.U32 R7, RZ, RZ, R11 ;  /* 0x000000ffff078224 */ /* 0x000fe200078e000b */
[----:B------:R-:W-:Y:S01]  /*07f0*/  ISETP.GE.U32.AND P0, PT, R25, R10, PT ;  /* 0x0000000a1900720c */ /* 0x000fe20003f06070 */
[----:B------:R-:W-:Y:S01]  /*0800*/  IMAD.MOV.U32 R21, RZ, RZ, R8 ;  /* 0x000000ffff157224 */ /* 0x000fe200078e0008 */
[----:B------:R-:W-:Y:S02]  /*0810*/  LOP3.LUT R10, R29, UR6, RZ, 0xc0, !PT ;  /* 0x000000061d0a7c12 */ /* 0x000fe4000f8ec0ff */
[----:B------:R-:W-:Y:S02]  /*0820*/  LOP3.LUT R11, R9, UR6, RZ, 0xc0, !PT ;  /* 0x00000006090b7c12 */ /* 0x000fe4000f8ec0ff */
[----:B------:R-:W-:Y:S02]  /*0830*/  PRMT R25, R33, 0x5410, R34 ;  /* 0x0000541021197816 */ /* 0x000fe40000000022 */
[----:B------:R-:W-:Y:S01]  /*0840*/  ISETP.GE.U32.AND.EX P0, PT, R11, R10, PT, P0 ;  /* 0x0000000a0b00720c */ /* 0x000fe20003f06100 */
[----:B------:R-:W-:Y:S01]  /*0850*/  IMAD.MOV.U32 R11, RZ, RZ, R12 ;  /* 0x000000ffff0b7224 */ /* 0x000fe200078e000c */
[C---:B------:R-:W-:Y:S01]  /*0860*/  @!P1 PRMT R25, R16.reuse, 0x7632, R25 ;  /* 0x0000763210199816 */ /* 0x040fe20000000019 */
[----:B------:R-:W-:Y:S01]  /*0870*/  @!P1 IMAD.MOV.U32 R11, RZ, RZ, R4 ;  /* 0x000000ffff0b9224 */ /* 0x000fe200078e0004 */
[----:B------:R-:W-:Y:S01]  /*0880*/  @!P1 PRMT R16, R16, 0x5410, R33 ;  /* 0x0000541010109816 */ /* 0x000fe20000000021 */
[----:B------:R-:W-:Y:S01]  /*0890*/  @!P1 IMAD.MOV.U32 R4, RZ, RZ, R12 ;  /* 0x000000ffff049224 */ /* 0x000fe200078e000c */
[----:B------:R-:W-:Y:S01]  /*08a0*/  PRMT R10, R26, 0x7610, R10 ;  /* 0x000076101a0a7816 */ /* 0x000fe2000000000a */
[----:B------:R-:W-:Y:S01]  /*08b0*/  IMAD.MOV.U32 R12, RZ, RZ, R11 ;  /* 0x000000ffff0c7224 */ /* 0x000fe200078e000b */
[----:B------:R-:W-:Y:S01]  /*08c0*/  @!P1 PRMT R25, R25, 0x7610, R3 ;  /* 0x0000761019199816 */ /* 0x000fe20000000003 */
[----:B------:R-:W-:Y:S01]  /*08d0*/  IMAD.MOV.U32 R20, RZ, RZ, R4 ;  /* 0x000000ffff147224 */ /* 0x000fe200078e0004 */
[----:B------:R-:W-:-:S02]  /*08e0*/  @!P1 PRMT R10, R16, 0x7610, R10 ;  /* 0x00007610100a9816 */ /* 0x000fc4000000000a */
[----:B------:R-:W-:Y:S01]  /*08f0*/  @!P1 PRMT R16, R26, 0x7610, R16 ;  /* 0x000076101a109816 */ /* 0x000fe20000000010 */
[----:B------:R-:W-:Y:S01]  /*0900*/  @!P0 IMAD.MOV.U32 R21, RZ, RZ, R22 ;  /* 0x000000ffff158224 */ /* 0x000fe200078e0016 */
[----:B------:R-:W-:Y:S01]  /*0910*/  @!P1 PRMT R3, R3, 0x5410, R34 ;  /* 0x0000541003039816 */ /* 0x000fe20000000022 */
[----:B------:R-:W-:Y:S01]  /*0920*/  @!P0 IMAD.MOV.U32 R20, RZ, RZ, R28 ;  /* 0x000000ffff148224 */ /* 0x000fe200078e001c */
[----:B------:R-:W-:Y:S01]  /*0930*/  PRMT R10, R10, 0x7610, R16 ;  /* 0x000076100a0a7816 */ /* 0x000fe20000000010 */
[----:B------:R-:W-:Y:S01]  /*0940*/  @!P0 IMAD.MOV.U32 R28, RZ, RZ, R4 ;  /* 0x000000ffff1c8224 */ /* 0x000fe200078e0004 */
[----:B------:R-:W-:Y:S01]  /*0950*/  @!P1 PRMT R31, R31, 0x5410, R3 ;  /* 0x000054101f1f9816 */ /* 0x000fe20000000003 */
[----:B------:R-:W-:Y:S01]  /*0960*/  IMAD.MOV.U32 R4, RZ, RZ, R9 ;  /* 0x000000ffff047224 */ /* 0x000fe200078e0009 */
[----:B------:R-:W-:Y:S01]  /*0970*/  @!P1 PRMT R3, R23, 0x7610, R3 ;  /* 0x0000761017039816 */ /* 0x000fe20000000003 */
[----:B------:R-:W-:Y:S01]  /*0980*/  @!P0 IMAD.MOV.U32 R22, RZ, RZ, R8 ;  /* 0x000000ffff168224 */ /* 0x000fe200078e0008 */
[----:B------:R-:W-:Y:S01]  /*0990*/  LOP3.LUT R23, R14, UR5, RZ, 0xc0, !PT ;  /* 0x000000050e177c12 */ /* 0x000fe2000f8ec0ff */
[----:B------:R-:W-:Y:S01]  /*09a0*/  @!P0 IMAD.MOV.U32 R4, RZ, RZ, R29 ;  /* 0x000000ffff048224 */ /* 0x000fe200078e001d */
[----:B------:R-:W-:Y:S01]  /*09b0*/  LOP3.LUT R8, R21, UR5, RZ, 0xc0, !PT ;  /* 0x0000000515087c12 */ /* 0x000fe2000f8ec0ff */
[----:B------:R-:W-:Y:S01]  /*09c0*/  @!P0 IMAD.MOV.U32 R29, RZ, RZ, R9 ;  /* 0x000000ffff1d8224 */ /* 0x000fe200078e0009 */
[----:B------:R-:W-:-:S02]  /*09d0*/  @!P0 PRMT R10, R10, 0x5410, R27 ;  /* 0x000054100a0a8816 */ /* 0x000fc4000000001b */
[C---:B------:R-:W-:Y:S02]  /*09e0*/  @!P0 PRMT R27, R16.reuse, 0x7632, R27 ;  /* 0x00007632101b8816 */ /* 0x040fe4000000001b */
[----:B------:R-:W-:Y:S02]  /*09f0*/  PRMT R16, R16, 0x7610, R3 ;  /* 0x0000761010107816 */ /* 0x000fe40000000003 */
[----:B------:R-:W-:Y:S02]  /*0a00*/  ISETP.GE.U32.AND P1, PT, R23, R8, PT ;  /* 0x000000081700720c */ /* 0x000fe40003f26070 */
[----:B------:R-:W-:Y:S02]  /*0a10*/  LOP3.LUT R9, R24, UR6, RZ, 0xc0, !PT ;  /* 0x0000000618097c12 */ /* 0x000fe4000f8ec0ff */
[----:B------:R-:W-:Y:S02]  /*0a20*/  LOP3.LUT R8, R4, UR6, RZ, 0xc0, !PT ;  /* 0x0000000604087c12 */ /* 0x000fe4000f8ec0ff */
[----:B------:R-:W-:-:S02]  /*0a30*/  PRMT R27, R27, 0x5410, R16 ;  /* 0x000054101b1b7816 */ /* 0x000fc40000000010 */
[----:B------:R-:W-:Y:S02]  /*0a40*/  @!P0 PRMT R16, R16, 0x7610, R30 ;  /* 0x0000761010108816 */ /* 0x000fe4000000001e */
[----:B------:R-:W-:Y:S02]  /*0a50*/  ISETP.GE.U32.AND.EX P1, PT, R9, R8, PT, P1 ;  /* 0x000000080900720c */ /* 0x000fe40003f26110 */
[----:B------:R-:W-:Y:S02]  /*0a60*/  LOP3.LUT R9, R6, UR5, RZ, 0xc0, !PT ;  /* 0x0000000506097c12 */ /* 0x000fe4000f8ec0ff */
[----:B------:R-:W-:Y:S02]  /*0a70*/  LOP3.LUT R8, R22, UR5, RZ, 0xc0, !PT ;  /* 0x0000000516087c12 */ /* 0x000fe4000f8ec0ff */
[--C-:B------:R-:W-:Y:S02]  /*0a80*/  @!P0 PRMT R27, R27, 0x5410, R31.reuse ;  /* 0x000054101b1b8816 */ /* 0x100fe4000000001f */
[----:B------:R-:W-:-:S02]  /*0a90*/  @!P0 PRMT R31, R16, 0x7610, R31 ;  /* 0x00007610101f8816 */ /* 0x000fc4000000001f */
[----:B------:R-:W-:Y:S02]  /*0aa0*/  @!P0 PRMT R30, R30, 0x7610, R3 ;  /* 0x000076101e1e8816 */ /* 0x000fe40000000003 */
[----:B------:R-:W-:Y:S01]  /*0ab0*/  PRMT R16, R3, 0x7610, R16 ;  /* 0x0000761003107816 */ /* 0x000fe20000000010 */
[----:B------:R-:W-:Y:S01]  /*0ac0*/  @!P1 IMAD.MOV.U32 R12, RZ, RZ, R20 ;  /* 0x000000ffff0c9224 */ /* 0x000fe200078e0014 */
[----:B------:R-:W-:Y:S01]  /*0ad0*/  ISETP.GE.U32.AND P2, PT, R8, R9, PT ;  /* 0x000000090800720c */ /* 0x000fe20003f46070 */
[----:B------:R-:W-:Y:S01]  /*0ae0*/  @!P1 IMAD.MOV.U32 R20, RZ, RZ, R11 ;  /* 0x000000ffff149224 */ /* 0x000fe200078e000b */
[----:B------:R-:W-:Y:S02]  /*0af0*/  LOP3.LUT R9, R7, UR6, RZ, 0xc0, !PT ;  /* 0x0000000607097c12 */ /* 0x000fe4000f8ec0ff */
[----:B------:R-:W-:Y:S02]  /*0b00*/  LOP3.LUT R8, R29, UR6, RZ, 0xc0, !PT ;  /* 0x000000061d087c12 */ /* 0x000fe4000f8ec0ff */
[----:B------:R-:W-:-:S02]  /*0b10*/  @!P0 PRMT R16, R30, 0x7610, R16 ;  /* 0x000076101e108816 */ /* 0x000fc40000000010 */
[----:B------:R-:W-:Y:S02]  /*0b20*/  @!P0 PRMT R30, R3, 0x7610, R30 ;  /* 0x00007610031e8816 */ /* 0x000fe4000000001e */
[----:B------:R-:W-:Y:S01]  /*0b30*/  ISETP.GE.U32.AND.EX P0, PT, R8, R9, PT, P2 ;  /* 0x000000090800720c */ /* 0x000fe20003f06120 */
[----:B------:R-:W-:Y:S01]  /*0b40*/  IMAD.MOV.U32 R9, RZ, RZ, R24 ;  /* 0x000000ffff097224 */ /* 0x000fe200078e0018 */
[C---:B------:R-:W-:Y:S01]  /*0b50*/  PRMT R23, R25.reuse, 0x7610, R23 ;  /* 0x0000761019177816 */ /* 0x040fe20000000017 */
[----:B------:R-:W-:Y:S01]  /*0b60*/  @!P1 IMAD.MOV.U32 R9, RZ, RZ, R4 ;  /* 0x000000ffff099224 */ /* 0x000fe200078e0004 */
[----:B------:R-:W-:Y:S01]  /*0b70*/  PRMT R11, R25, 0x7632, R11 ;  /* 0x00007632190b7816 */ /* 0x000fe2000000000b */
[----:B------:R-:W-:Y:S01]  /*0b80*/  IMAD.MOV.U32 R8, RZ, RZ, R14 ;  /* 0x000000ffff087224 */ /* 0x000fe200078e000e */
[C---:B------:R-:W-:Y:S01]  /*0b90*/  @!P1 PRMT R23, R10.reuse, 0x7632, R23 ;  /* 0x000076320a179816 */ /* 0x040fe20000000017 */
[----:B------:R-:W-:Y:S01]  /*0ba0*/  @!P1 IMAD.MOV.U32 R4, RZ, RZ, R24 ;  /* 0x000000ffff049224 */ /* 0x000fe200078e0018 */
[----:B------:R-:W-:Y:S01]  /*0bb0*/  @!P1 PRMT R10, R10, 0x5410, R25 ;  /* 0x000054100a0a9816 */ /* 0x000fe20000000019 */
[----:B------:R-:W-:Y:S01]  /*0bc0*/  @!P1 IMAD.MOV.U32 R8, RZ, RZ, R21 ;  /* 0x000000ffff089224 */ /* 0x000fe200078e0015 */
[C---:B------:R-:W-:Y:S01]  /*0bd0*/  @!P1 PRMT R11, R16.reuse, 0x7632, R11 ;  /* 0x00007632100b9816 */ /* 0x040fe2000000000b */
[----:B------:R-:W-:Y:S01]  /*0be0*/  IMAD.MOV.U32 R24, RZ, RZ, R22 ;  /* 0x000000ffff187224 */ /* 0x000fe200078e0016 */
[----:B------:R-:W-:Y:S01]  /*0bf0*/  @!P1 PRMT R16, R16, 0x7610, R25 ;  /* 0x0000761010109816 */ /* 0x000fe20000000019 */
[--C-:B------:R-:W-:Y:S01]  /*0c00*/  @!P1 IMAD.MOV.U32 R21, RZ, RZ, R14.reuse ;  /* 0x000000ffff159224 */ /* 0x100fe200078e000e */
[----:B------:R-:W-:Y:S01]  /*0c10*/  PRMT R14, R10, 0x7610, R14 ;  /* 0x000076100a0e7816 */ /* 0x000fe2000000000e */
[----:B------:R-:W-:Y:S01]  /*0c20*/  @!P0 IMAD.MOV.U32 R24, RZ, RZ, R6 ;  /* 0x000000ffff188224 */ /* 0x000fe200078e0006 */
[----:B------:R-:W-:Y:S01]  /*0c30*/  PRMT R33, R30, 0x7632, R33 ;  /* 0x000076321e217816 */ /* 0x000fe20000000021 */
[----:B------:R-:W-:Y:S01]  /*0c40*/  IMAD.MOV.U32 R25, RZ, RZ, R29 ;  /* 0x000000ffff197224 */ /* 0x000fe200078e001d */
[----:B------:R-:W-:Y:S01]  /*0c50*/  LOP3.LUT R26, R21, UR5, RZ, 0xc0, !PT ;  /* 0x00000005151a7c12 */ /* 0x000fe2000f8ec0ff */
[----:B------:R-:W-:Y:S01]  /*0c60*/  @!P0 IMAD.MOV.U32 R25, RZ, RZ, R7 ;  /* 0x000000ffff198224 */ /* 0x000fe200078e0007 */
[----:B------:R-:W-:Y:S01]  /*0c70*/  LOP3.LUT R3, R24, UR5, RZ, 0xc0, !PT ;  /* 0x0000000518037c12 */ /* 0x000fe2000f8ec0ff */
[----:B------:R-:W-:Y:S01]  /*0c80*/  @!P0 IMAD.MOV.U32 R6, RZ, RZ, R22 ;  /* 0x000000ffff068224 */ /* 0x000fe200078e0016 */
[C---:B------:R-:W-:Y:S01]  /*0c90*/  @!P1 PRMT R14, R27.reuse, 0x7632, R14 ;  /* 0x000076321b0e9816 */ /* 0x040fe2000000000e */
[----:B------:R-:W-:Y:S01]  /*0ca0*/  @!P0 IMAD.MOV.U32 R7, RZ, RZ, R29 ;  /* 0x000000ffff078224 */ /* 0x000fe200078e001d */
[----:B------:R-:W-:-:S02]  /*0cb0*/  @!P1 PRMT R27, R27, 0x5410, R10 ;  /* 0x000054101b1b9816 */ /* 0x000fc4000000000a */
[----:B------:R-:W-:Y:S02]  /*0cc0*/  PRMT R10, R31, 0x7632, R10 ;  /* 0x000076321f0a7816 */ /* 0x000fe4000000000a */
[----:B------:R-:W-:Y:S02]  /*0cd0*/  ISETP.GE.U32.AND P2, PT, R26, R3, PT ;  /* 0x000000031a00720c */ /* 0x000fe40003f46070 */
[----:B------:R-:W-:Y:S02]  /*0ce0*/  LOP3.LUT R3, R25, UR6, RZ, 0xc0, !PT ;  /* 0x0000000619037c12 */ /* 0x000fe4000f8ec0ff */
[----:B------:R-:W-:Y:S02]  /*0cf0*/  LOP3.LUT R26, R4, UR6, RZ, 0xc0, !PT ;  /* 0x00000006041a7c12 */ /* 0x000fe4000f8ec0ff */
[----:B------:R-:W-:Y:S02]  /*0d00*/  @!P1 PRMT R10, R16, 0x7610, R10 ;  /* 0x00007610100a9816 */ /* 0x000fe4000000000a */
[----:B------:R-:W-:-:S02]  /*0d10*/  @!P1 PRMT R16, R31, 0x7632, R16 ;  /* 0x000076321f109816 */ /* 0x000fc40000000010 */
[----:B------:R-:W-:Y:S01]  /*0d20*/  ISETP.GE.U32.AND.EX P1, PT, R26, R3, PT, P2 ;  /* 0x000000031a00720c */ /* 0x000fe20003f26120 */
[----:B------:R-:W-:Y:S01]  /*0d30*/  IMAD.MOV.U32 R3, RZ, RZ, R4 ;  /* 0x000000ffff037224 */ /* 0x000fe200078e0004 */
[----:B------:R-:W-:Y:S01]  /*0d40*/  PRMT R36, R27, 0x7610, R36 ;  /* 0x000076101b247816 */ /* 0x000fe20000000024 */
[----:B------:R-:W-:Y:S01]  /*0d50*/  IMAD.MOV.U32 R26, RZ, RZ, R21 ;  /* 0x000000ffff1a7224 */ /* 0x000fe200078e0015 */
[----:B------:R-:W-:Y:S02]  /*0d60*/  PRMT R37, R30, 0x7610, R37 ;  /* 0x000076101e257816 */ /* 0x000fe40000000025 */
[----:B------:R-:W-:Y:S02]  /*0d70*/  @!P0 PRMT R36, R17, 0x7610, R36 ;  /* 0x0000761011248816 */ /* 0x000fe40000000024 */
[----:B------:R-:W-:Y:S02]  /*0d80*/  @!P0 PRMT R17, R27, 0x7610, R17 ;  /* 0x000076101b118816 */ /* 0x000fe40000000011 */
[----:B------:R-:W-:-:S02]  /*0d90*/  PRMT R27, R31, 0x7610, R27 ;  /* 0x000076101f1b7816 */ /* 0x000fc4000000001b */
[----:B------:R-:W-:Y:S01]  /*0da0*/  @!P0 PRMT R33, R15, 0x7610, R33 ;  /* 0x000076100f218816 */ /* 0x000fe20000000021 */
[----:B------:R-:W-:Y:S01]  /*0db0*/  @!P1 IMAD.MOV.U32 R3, RZ, RZ, R25 ;  /* 0x000000ffff039224 */ /* 0x000fe200078e0019 */
[----:B------:R-:W-:Y:S01]  /*0dc0*/  @!P0 PRMT R27, R13, 0x7610, R27 ;  /* 0x000076100d1b8816 */ /* 0x000fe2000000001b */
[----:B------:R-:W-:Y:S01]  /*0dd0*/  @!P1 IMAD.MOV.U32 R25, RZ, RZ, R4 ;  /* 0x000000ffff199224 */ /* 0x000fe200078e0004 */
[----:B------:R-:W-:Y:S01]  /*0de0*/  @!P0 PRMT R37, R5, 0x7610, R37 ;  /* 0x0000761005258816 */ /* 0x000fe20000000025 */
[----:B------:R-:W-:Y:S01]  /*0df0*/  IMAD.MOV.U32 R4, RZ, RZ, R28 ;  /* 0x000000ffff047224 */ /* 0x000fe200078e001c */
[C---:B------:R-:W-:Y:S01]  /*0e00*/  PRMT R39, R16.reuse, 0x7632, R39 ;  /* 0x0000763210277816 */ /* 0x040fe20000000027 */
[----:B------:R-:W-:Y:S01]  /*0e10*/  @!P0 IMAD.MOV.U32 R4, RZ, RZ, R2 ;  /* 0x000000ffff048224 */ /* 0x000fe200078e0002 */
[----:B------:R-:W-:Y:S01]  /*0e20*/  PRMT R42, R16, 0x7610, R42 ;  /* 0x00007610102a7816 */ /* 0x000fe2000000002a */
[----:B------:R-:W-:Y:S01]  /*0e30*/  @!P1 IMAD.MOV.U32 R26, RZ, RZ, R24 ;  /* 0x000000ffff1a9224 */ /* 0x000fe200078e0018 */
[----:B------:R-:W-:Y:S01]  /*0e40*/  PRMT R38, R10, 0x7632, R38 ;  /* 0x000076320a267816 */ /* 0x000fe20000000026 */
[----:B------:R-:W-:Y:S01]  /*0e50*/  @!P1 IMAD.MOV.U32 R24, RZ, RZ, R21 ;  /* 0x000000ffff189224 */ /* 0x000fe200078e0015 */
[----:B------:R-:W-:Y:S01]  /*0e60*/  PRMT R40, R27, 0x7632, R40 ;  /* 0x000076321b287816 */ /* 0x000fe20000000028 */
[----:B------:R-:W-:Y:S01]  /*0e70*/  @!P0 IMAD.MOV.U32 R2, RZ, RZ, R28 ;  /* 0x000000ffff028224 */ /* 0x000fe200078e001c */
[----:B------:R-:W-:Y:S01]  /*0e80*/  @!P1 PRMT R39, R33, 0x7610, R39 ;  /* 0x0000761021279816 */ /* 0x000fe20000000027 */
[----:B------:R-:W-:Y:S01]  /*0e90*/  IMAD.MOV.U32 R21, RZ, RZ, 0x2 ;  /* 0x00000002ff157424 */ /* 0x000fe200078e00ff */
[----:B------:R-:W-:-:S02]  /*0ea0*/  @!P1 PRMT R42, R37, 0x7610, R42 ;  /* 0x00007610252a9816 */ /* 0x000fc4000000002a */
[C---:B------:R-:W-:Y:S02]  /*0eb0*/  @!P1 PRMT R33, R16.reuse, 0x7632, R33 ;  /* 0x0000763210219816 */ /* 0x040fe40000000021 */
[----:B------:R-:W-:Y:S01]  /*0ec0*/  @!P1 PRMT R37, R16, 0x7610, R37 ;  /* 0x0000761010259816 */ /* 0x000fe20000000025 */
[----:B------:R-:W-:Y:S01]  /*0ed0*/  IMAD.MOV.U32 R16, RZ, RZ, R20 ;  /* 0x000000ffff107224 */ /* 0x000fe200078e0014 */
[----:B------:R-:W-:Y:S01]  /*0ee0*/  @!P1 PRMT R38, R36, 0x7610, R38 ;  /* 0x0000761024269816 */ /* 0x000fe20000000026 */
[----:B------:R-:W-:Y:S01]  /*0ef0*/  @!P1 IMAD.MOV.U32 R16, RZ, RZ, R4 ;  /* 0x000000ffff109224 */ /* 0x000fe200078e0004 */
[----:B------:R-:W-:Y:S01]  /*0f00*/  @!P1 PRMT R40, R27, 0x7610, R40 ;  /* 0x000076101b289816 */ /* 0x000fe20000000028 */
[----:B------:R-:W-:Y:S01]  /*0f10*/  @!P1 IMAD.MOV.U32 R4, RZ, RZ, R20 ;  /* 0x000000ffff049224 */ /* 0x000fe200078e0014 */
[----:B------:R-:W-:Y:S02]  /*0f20*/  @!P0 PRMT R15, R30, 0x7632, R15 ;  /* 0x000076321e0f8816 */ /* 0x000fe4000000000f */
[----:B------:R-:W-:-:S02]  /*0f30*/  @!P0 PRMT R13, R31, 0x7610, R13 ;  /* 0x000076101f0d8816 */ /* 0x000fc4000000000d */
[----:B------:R-:W-:Y:S02]  /*0f40*/  @!P0 PRMT R5, R30, 0x7610, R5 ;  /* 0x000076101e058816 */ /* 0x000fe40000000005 */
[----:B------:R-:W-:Y:S02]  /*0f50*/  @!P1 PRMT R36, R10, 0x7632, R36 ;  /* 0x000076320a249816 */ /* 0x000fe40000000024 */
[----:B------:R-:W-:Y:S02]  /*0f60*/  @!P1 PRMT R27, R27, 0x7632, R27 ;  /* 0x000076321b1b9816 */ /* 0x000fe4000000001b */
[----:B------:R-:W-:-:S07]  /*0f70*/  LEA R20, R0, UR4, 0x6 ;  /* 0x0000000400147c11 */ /* 0x000fce000f8e30ff */
.L_x_63:
[----:B------:R-:W-:Y:S01]  /*0f80*/  BAR.SYNC.DEFER_BLOCKING 0x0 ;  /* 0x0000000000007b1d */ /* 0x000fe20000010000 */
[----:B------:R-:W-:Y:S01]  /*0f90*/  IMAD.MOV R29, RZ, RZ, -R21 ;  /* 0x000000ffff1d7224 */ /* 0x000fe200078e0a15 */
[----:B------:R-:W-:Y:S02]  /*0fa0*/  LOP3.LUT R22, R15, 0xffff, RZ, 0xc0, !PT ;  /* 0x0000ffff0f167812 */ /* 0x000fe400078ec0ff */
[----:B------:R-:W-:Y:S02]  /*0fb0*/  LOP3.LUT R17, R17, 0xffff, RZ, 0xc0, !PT ;  /* 0x0000ffff11117812 */ /* 0x000fe400078ec0ff */
[----:B------:R-:W-:Y:S01]  /*0fc0*/  LOP3.LUT R15, R0, R29, RZ, 0xc0, !PT ;  /* 0x0000001d000f7212 */ /* 0x000fe200078ec0ff */
[----:B------:R-:W-:Y:S01]  /*0fd0*/  BSSY.RECONVERGENT B0, `(.L_x_52) ;  /* 0x000004f000007945 */ /* 0x000fe20003800200 */
[----:B------:R-:W-:Y:S02]  /*0fe0*/  LOP3.LUT R13, R13, 0xffff, RZ, 0xc0, !PT ;  /* 0x0000ffff0d0d7812 */ /* 0x000fe400078ec0ff */
[----:B------:R-:W-:Y:S01]  /*0ff0*/  LOP3.LUT R36, R36, 0xffff, RZ, 0xc0, !PT ;  /* 0x0000ffff24247812 */ /* 0x000fe200078ec0ff */
[----:B------:R-:W-:Y:S01]  /*1000*/  IMAD.SHL.U32 R15, R15, 0x4, RZ ;  /* 0x000000040f0f7824 */ /* 0x000fe200078e00ff */
[----:B------:R-:W-:-:S02]  /*1010*/  LOP3.LUT R33, R33, 0xffff, RZ, 0xc0, !PT ;  /* 0x0000ffff21217812 */ /* 0x000fc400078ec0ff */
[----:B------:R-:W-:Y:S02]  /*1020*/  LOP3.LUT R27, R27, 0xffff, RZ, 0xc0, !PT ;  /* 0x0000ffff1b1b7812 */ /* 0x000fe400078ec0ff */
[----:B------:R-:W-:Y:S02]  /*1030*/  PRMT R36, R33, 0x3340, R36 ;  /* 0x0000334021247816 */ /* 0x000fe40000000024 */
[----:B------:R-:W-:Y:S02]  /*1040*/  LOP3.LUT R40, R40, 0xffff, RZ, 0xc0, !PT ;  /* 0x0000ffff28287812 */ /* 0x000fe400078ec0ff */
[----:B------:R-:W-:Y:S02]  /*1050*/  LOP3.LUT R38, R38, 0xffff, RZ, 0xc0, !PT ;  /* 0x0000ffff26267812 */ /* 0x000fe400078ec0ff */
[----:B------:R-:W-:Y:S01]  /*1060*/  LOP3.LUT R39, R39, 0xffff, RZ, 0xc0, !PT ;  /* 0x0000ffff27277812 */ /* 0x000fe200078ec0ff */
[----:B------:R0:W-:Y:S01]  /*1070*/  STS.64 [R20+0x10], R24 ;  /* 0x0000101814007388 */ /* 0x0001e20000000a00 */
[----:B------:R-:W-:-:S02]  /*1080*/  LOP3.LUT R23, R23, 0xffff, RZ, 0xc0, !PT ;  /* 0x0000ffff17177812 */ /* 0x000fc400078ec0ff */
[----:B------:R-:W-:Y:S01]  /*1090*/  LOP3.LUT R14, R14, 0xffff, RZ, 0xc0, !PT ;  /* 0x0000ffff0e0e7812 */ /* 0x000fe200078ec0ff */
[----:B------:R1:W-:Y:S04]  /*10a0*/  STS.64 [R20], R6 ;  /* 0x0000000614007388 */ /* 0x0003e80000000a00 */
[----:B------:R-:W-:Y:S01]  /*10b0*/  STS.64 [R20+0x30], R8 ;  /* 0x0000300814007388 */ /* 0x000fe20000000a00 */
[----:B0-----:R-:W-:Y:S01]  /*10c0*/  IMAD.MOV.U32 R24, RZ, RZ, R26 ;  /* 0x000000ffff187224 */ /* 0x001fe200078e001a */
[----:B------:R-:W-:Y:S01]  /*10d0*/  LOP3.LUT R26, R37, 0xffff, RZ, 0xc0, !PT ;  /* 0x0000ffff251a7812 */ /* 0x000fe200078ec0ff */
[----:B------:R-:W-:Y:S01]  /*10e0*/  IMAD.MOV.U32 R25, RZ, RZ, R3 ;  /* 0x000000ffff197224 */ /* 0x000fe200078e0003 */
[----:B------:R-:W-:Y:S02]  /*10f0*/  PRMT R3, R22, 0x3340, R17 ;  /* 0x0000334016037816 */ /* 0x000fe40000000011 */
[----:B------:R-:W-:Y:S01]  /*1100*/  LOP3.LUT R22, R5, 0xffff, RZ, 0xc0, !PT ;  /* 0x0000ffff05167812 */ /* 0x000fe200078ec0ff */
[----:B------:R-:W-:Y:S01]  /*1110*/  VIADD R5, R21, 0xffffffff ;  /* 0xffffffff15057836 */ /* 0x000fe20000000000 */
[----:B-1----:R-:W-:Y:S01]  /*1120*/  VIMNMX.U32 R6, PT, PT, R15, 0x400, PT ;  /* 0x000004000f067848 */ /* 0x002fe20003fe0000 */
[----:B------:R0:W-:Y:S01]  /*1130*/  STS.64 [R20+0x20], R24 ;  /* 0x0000201814007388 */ /* 0x0001e20000000a00 */
[----:B------:R-:W-:-:S02]  /*1140*/  PRMT R27, R26, 0x3340, R27 ;  /* 0x000033401a1b7816 */ /* 0x000fc4000000001b */
[----:B------:R-:W-:Y:S02]  /*1150*/  LOP3.LUT R7, R5, R0, RZ, 0xc0, !PT ;  /* 0x0000000005077212 */ /* 0x000fe400078ec0ff */
[----:B------:R-:W-:Y:S02]  /*1160*/  LOP3.LUT R5, R42, 0xffff, RZ, 0xc0, !PT ;  /* 0x0000ffff2a057812 */ /* 0x000fe400078ec0ff */
[----:B------:R-:W-:Y:S01]  /*1170*/  LOP3.LUT R26, R11, 0xffff, RZ, 0xc0, !PT ;  /* 0x0000ffff0b1a7812 */ /* 0x000fe200078ec0ff */
[----:B------:R-:W-:Y:S01]  /*1180*/  IMAD.SHL.U32 R7, R7, 0x4, RZ ;  /* 0x0000000407077824 */ /* 0x000fe200078e00ff */
[----:B------:R-:W-:Y:S02]  /*1190*/  PRMT R40, R5, 0x3340, R40 ;  /* 0x0000334005287816 */ /* 0x000fe40000000028 */
[----:B------:R-:W-:Y:S02]  /*11a0*/  LOP3.LUT R5, R10, 0xffff, RZ, 0xc0, !PT ;  /* 0x0000ffff0a057812 */ /* 0x000fe400078ec0ff */
[----:B0-----:R-:W-:Y:S01]  /*11b0*/  PRMT R24, R22, 0x3340, R13 ;  /* 0x0000334016187816 */ /* 0x001fe2000000000d */
[----:B------:R-:W-:Y:S01]  /*11c0*/  IMAD R22, R21, 0x2, R6 ;  /* 0x0000000215167824 */ /* 0x000fe200078e0206 */
[----:B------:R-:W-:-:S02]  /*11d0*/  VIMNMX.U32 R7, PT, PT, R7, 0x400, PT ;  /* 0x0000040007077848 */ /* 0x000fc40003fe0000 */
[----:B------:R-:W-:Y:S02]  /*11e0*/  PRMT R17, R39, 0x3340, R38 ;  /* 0x0000334027117816 */ /* 0x000fe40000000026 */
[----:B------:R-:W-:Y:S02]  /*11f0*/  VIMNMX.U32 R22, PT, PT, R22, 0x400, PT ;  /* 0x0000040016167848 */ /* 0x000fe40003fe0000 */
[----:B------:R-:W-:Y:S02]  /*1200*/  PRMT R13, R26, 0x3340, R23 ;  /* 0x000033401a0d7816 */ /* 0x000fe40000000017 */
[----:B------:R-:W-:Y:S01]  /*1210*/  VIADDMNMX R10, R22, -R6, R7, PT ;  /* 0x80000006160a7246 */ /* 0x000fe20003800107 */
[----:B------:R-:W-:Y:S01]  /*1220*/  IMAD R33, R21, 0x2, R22 ;  /* 0x0000000215217824 */ /* 0x000fe200078e0216 */
[----:B------:R-:W-:Y:S02]  /*1230*/  PRMT R14, R5, 0x3340, R14 ;  /* 0x00003340050e7816 */ /* 0x000fe4000000000e */
[----:B------:R-:W-:-:S02]  /*1240*/  PRMT R3, R24, 0x5410, R3 ;  /* 0x0000541018037816 */ /* 0x000fc40000000003 */
[----:B------:R-:W-:Y:S02]  /*1250*/  VIMNMX.U32 R33, PT, PT, R33, 0x400, PT ;  /* 0x0000040021217848 */ /* 0x000fe40003fe0000 */
[----:B------:R-:W-:Y:S01]  /*1260*/  PRMT R5, R27, 0x5410, R36 ;  /* 0x000054101b057816 */ /* 0x000fe20000000024 */
[----:B------:R0:W-:Y:S01]  /*1270*/  STS.64 [R20+0x8], R2 ;  /* 0x0000080214007388 */ /* 0x0001e20000000a00 */
[----:B------:R-:W-:Y:S01]  /*1280*/  PRMT R17, R40, 0x5410, R17 ;  /* 0x0000541028117816 */ /* 0x000fe20000000011 */
[----:B------:R-:W-:Y:S01]  /*1290*/  IMAD.IADD R28, R33, 0x1, -R22 ;  /* 0x00000001211c7824 */ /* 0x000fe200078e0a16 */
[----:B------:R-:W-:Y:S01]  /*12a0*/  PRMT R13, R14, 0x5410, R13 ;  /* 0x000054100e0d7816 */ /* 0x000fe2000000000d */
[----:B------:R0:W-:Y:S03]  /*12b0*/  STS.64 [R20+0x18], R4 ;  /* 0x0000180414007388 */ /* 0x0001e60000000a00 */
[C---:B------:R-:W-:Y:S01]  /*12c0*/  ISETP.GE.AND P0, PT, R7.reuse, R28, PT ;  /* 0x0000001c0700720c */ /* 0x040fe20003f06270 */
[----:B------:R-:W-:Y:S01]  /*12d0*/  IMAD.IADD R28, R7, 0x1, -R28 ;  /* 0x00000001071c7824 */ /* 0x000fe200078e0a1c */
[----:B------:R0:W-:Y:S04]  /*12e0*/  STS.64 [R20+0x28], R16 ;  /* 0x0000281014007388 */ /* 0x0001e80000000a00 */
[----:B------:R-:W-:Y:S01]  /*12f0*/  SEL R11, R28, RZ, P0 ;  /* 0x000000ff1c0b7207 */ /* 0x000fe20000000000 */
[----:B------:R0:W-:Y:S01]  /*1300*/  STS.64 [R20+0x38], R12 ;  /* 0x0000380c14007388 */ /* 0x0001e20000000a00 */
[----:B------:R-:W-:Y:S02]  /*1310*/  BAR.SYNC.DEFER_BLOCKING 0x0 ;  /* 0x0000000000007b1d */ /* 0x000fe40000010000 */
[----:B------:R-:W-:-:S13]  /*1320*/  ISETP.GE.AND P0, PT, R11, R10, PT ;  /* 0x0000000a0b00720c */ /* 0x000fda0003f06270 */
[----:B0-----:R-:W-:Y:S05]  /*1330*/  @P0 BRA `(.L_x_53) ;  /* 0x0000000000600947 */ /* 0x001fea0003800000 */
[----:B------:R-:W0:Y:S01]  /*1340*/  S2R R3, SR_CgaCtaId ;  /* 0x0000000000037919 */ /* 0x000e220000008800 */
[----:B------:R-:W-:Y:S01]  /*1350*/  MOV R2, 0x400 ;  /* 0x0000040000027802 */ /* 0x000fe20000000f00 */
[----:B------:R-:W-:-:S03]  /*1360*/  IMAD.IADD R14, R7, 0x1, R22 ;  /* 0x00000001070e7824 */ /* 0x000fc600078e0216 */
[----:B0-----:R-:W-:-:S07]  /*1370*/  LEA R15, R3, R2, 0x18 ;  /* 0x00000002030f7211 */ /* 0x001fce00078ec0ff */
.L_x_54:
[----:B------:R-:W-:-:S05]  /*1380*/  IMAD.IADD R2, R10, 0x1, -R11 ;  /* 0x000000010a027824 */ /* 0x000fca00078e0a0b */
[----:B------:R-:W-:-:S04]  /*1390*/  LEA.HI R2, R2, R2, RZ, 0x1 ;  /* 0x0000000202027211 */ /* 0x000fc800078f08ff */
[----:B------:R-:W-:-:S04]  /*13a0*/  LEA.HI.SX32 R9, R2, R11, 0x1f ;  /* 0x0000000b02097211 */ /* 0x000fc800078ffaff */
[----:B------:R-:W-:Y:S01]  /*13b0*/  LOP3.LUT R3, RZ, R9, RZ, 0x33, !PT ;  /* 0x00000009ff037212 */ /* 0x000fe200078e33ff */
[----:B------:R-:W-:-:S04]  /*13c0*/  IMAD.IADD R2, R6, 0x1, R9 ;  /* 0x0000000106027824 */ /* 0x000fc800078e0209 */
[----:B------:R-:W-:Y:S02]  /*13d0*/  IMAD.IADD R3, R14, 0x1, R3 ;  /* 0x000000010e037824 */ /* 0x000fe400078e0203 */
[--C-:B------:R-:W-:Y:S02]  /*13e0*/  IMAD R2, R2, 0x10, R15.reuse ;  /* 0x0000001002027824 */ /* 0x100fe400078e020f */
[----:B------:R-:W-:-:S04]  /*13f0*/  IMAD R4, R3, 0x10, R15 ;  /* 0x0000001003047824 */ /* 0x000fc800078e020f */
[----:B------:R-:W0:Y:S04]  /*1400*/  LDS.64 R2, [R2] ;  /* 0x0000000002027984 */ /* 0x000e280000000a00 */
[----:B------:R-:W1:Y:S01]  /*1410*/  LDS.64 R4, [R4] ;  /* 0x0000000004047984 */ /* 0x000e620000000a00 */
[----:B0-----:R-:W-:Y:S02]  /*1420*/  LOP3.LUT R8, R2, UR5, RZ, 0xc0, !PT ;  /* 0x0000000502087c12 */ /* 0x001fe4000f8ec0ff */
[----:B------:R-:W-:Y:S02]  /*1430*/  LOP3.LUT R3, R3, UR6, RZ, 0xc0, !PT ;  /* 0x0000000603037c12 */ /* 0x000fe4000f8ec0ff */
[----:B-1----:R-:W-:Y:S02]  /*1440*/  LOP3.LUT R13, R4, UR5, RZ, 0xc0, !PT ;  /* 0x00000005040d7c12 */ /* 0x002fe4000f8ec0ff */
[----:B------:R-:W-:-:S02]  /*1450*/  LOP3.LUT R12, R5, UR6, RZ, 0xc0, !PT ;  /* 0x00000006050c7c12 */ /* 0x000fc4000f8ec0ff */
[----:B------:R-:W-:-:S04]  /*1460*/  ISETP.GE.U32.AND P0, PT, R13, R8, PT ;  /* 0x000000080d00720c */ /* 0x000fc80003f06070 */
[----:B------:R-:W-:-:S04]  /*1470*/  ISETP.GE.U32.AND.EX P0, PT, R12, R3, PT, P0 ;  /* 0x000000030c00720c */ /* 0x000fc80003f06100 */
[----:B------:R-:W-:-:S09]  /*1480*/  SEL R10, R9, R10, !P0 ;  /* 0x0000000a090a7207 */ /* 0x000fd20004000000 */
[----:B------:R-:W-:-:S05]  /*1490*/  @P0 VIADD R11, R9, 0x1 ;  /* 0x00000001090b0836 */ /* 0x000fca0000000000 */
[----:B------:R-:W-:-:S13]  /*14a0*/  ISETP.GE.AND P0, PT, R11, R10, PT ;  /* 0x0000000a0b00720c */ /* 0x000fda0003f06270 */
[----:B------:R-:W-:Y:S05]  /*14b0*/  @!P0 BRA `(.L_x_54) ;  /* 0xfffffffc00b08947 */ /* 0x000fea000383ffff */
.L_x_53:
[----:B------:R-:W-:Y:S05]  /*14c0*/  BSYNC.RECONVERGENT B0 ;  /* 0x0000000000007941 */ /* 0x000fea0003800200 */
.L_x_52:
[----:B------:R-:W0:Y:S01]  /*14d0*/  S2UR UR7, SR_CgaCtaId ;  /* 0x00000000000779c3 */ /* 0x000e220000008800 */
[----:B------:R-:W-:Y:S01]  /*14e0*/  UMOV UR4, 0x400 ;  /* 0x0000040000047882 */ /* 0x000fe20000000000 */
[----:B------:R-:W-:Y:S01]  /*14f0*/  IMAD.IADD R17, R6, 0x1, R11 ;  /* 0x0000000106117824 */ /* 0x000fe200078e020b */
[----:B------:R-:W-:Y:S01]  /*1500*/  IADD3 R6, PT, PT, -R11, R22, R7 ;  /* 0x000000160b067210 */ /* 0x000fe20007ffe107 */
[----:B------:R-:W-:Y:S01]  /*1510*/  BSSY.RECONVERGENT B0, `(.L_x_55) ;  /* 0x0000014000007945 */ /* 0x000fe20003800200 */
[----:B------:R-:W-:Y:S02]  /*1520*/  PLOP3.LUT P0, PT, PT, PT, PT, 0x8, 0x80 ;  /* 0x000000000080781c */ /* 0x000fe40003f0e170 */
[----:B------:R-:W-:Y:S01]  /*1530*/  ISETP.GE.AND P1, PT, R6, R33, PT ;  /* 0x000000210600720c */ /* 0x000fe20003f26270 */
[----:B0-----:R-:W-:-:S06]  /*1540*/  ULEA UR4, UR7, UR4, 0x18 ;  /* 0x0000000407047291 */ /* 0x001fcc000f8ec0ff */
[----:B------:R-:W-:Y:S02]  /*1550*/  LEA R23, R17, UR4, 0x4 ;  /* 0x0000000411177c11 */ /* 0x000fe4000f8e20ff */
[----:B------:R-:W-:-:S03]  /*1560*/  LEA R16, R6, UR4, 0x4 ;  /* 0x0000000406107c11 */ /* 0x000fc6000f8e20ff */
[----:B------:R0:W1:Y:S04]  /*1570*/  LDS.64 R14, [R23+0x8] ;  /* 0x00000800170e7984 */ /* 0x0000680000000a00 */
[----:B------:R0:W2:Y:S04]  /*1580*/  LDS.64 R12, [R16+0x8] ;  /* 0x00000800100c7984 */ /* 0x0000a80000000a00 */
[----:B------:R0:W3:Y:S04]  /*1590*/  LDS.64 R10, [R23] ;  /* 0x00000000170a7984 */ /* 0x0000e80000000a00 */
[----:B------:R0:W4:Y:S01]  /*15a0*/  LDS.64 R8, [R16] ;  /* 0x0000000010087984 */ /* 0x0001220000000a00 */
[----:B------:R-:W-:Y:S05]  /*15b0*/  @P1 BRA `(.L_x_56) ;  /* 0x0000000000241947 */ /* 0x000fea0003800000 */
[----:B------:R-:W-:Y:S02]  /*15c0*/  ISETP.GE.AND P2, PT, R17, R22, PT ;  /* 0x000000161100720c */ /* 0x000fe40003f46270 */
[----:B------:R-:W-:-:S11]  /*15d0*/  PLOP3.LUT P0, PT, PT, PT, PT, 0x80, 0x8 ;  /* 0x000000000008781c */ /* 0x000fd60003f0f070 */
[----:B----4-:R-:W-:Y:S02]  /*15e0*/  @!P2 LOP3.LUT R5, R8, UR5, RZ, 0xc0, !PT ;  /* 0x000000050805ac12 */ /* 0x010fe4000f8ec0ff */
[----:B---3--:R-:W-:Y:S02]  /*15f0*/  @!P2 LOP3.LUT R2, R10, UR5, RZ, 0xc0, !PT ;  /* 0x000000050a02ac12 */ /* 0x008fe4000f8ec0ff */
[----:B------:R-:W-:Y:S02]  /*1600*/  @!P2 LOP3.LUT R4, R9, UR6, RZ, 0xc0, !PT ;  /* 0x000000060904ac12 */ /* 0x000fe4000f8ec0ff */
[----:B------:R-:W-:Y:S02]  /*1610*/  @!P2 LOP3.LUT R3, R11, UR6, RZ, 0xc0, !PT ;  /* 0x000000060b03ac12 */ /* 0x000fe4000f8ec0ff */
[----:B------:R-:W-:-:S04]  /*1620*/  @!P2 ISETP.GE.U32.AND P1, PT, R5, R2, PT ;  /* 0x000000020500a20c */ /* 0x000fc80003f26070 */
[----:B------:R-:W-:-:S04]  /*1630*/  @!P2 ISETP.GE.U32.AND.EX P1, PT, R4, R3, PT, P1 ;  /* 0x000000030400a20c */ /* 0x000fc80003f26110 */
[----:B------:R-:W-:-:S13]  /*1640*/  @!P2 PLOP3.LUT P0, PT, P1, PT, PT, 0x8, 0x80 ;  /* 0x000000000080a81c */ /* 0x000fda0000f0e170 */
.L_x_56:
[----:B------:R-:W-:Y:S05]  /*1650*/  BSYNC.RECONVERGENT B0 ;  /* 0x0000000000007941 */ /* 0x000fea0003800200 */
.L_x_55:
[----:B------:R-:W-:Y:S01]  /*1660*/  VIADD R2, R6, 0x1 ;  /* 0x0000000106027836 */ /* 0x000fe20000000000 */
[----:B---34-:R-:W-:Y:S01]  /*1670*/  SEL R7, R9, R11, P0 ;  /* 0x0000000b09077207 */ /* 0x018fe20000000000 */
[----:B------:R-:W-:Y:S01]  /*1680*/  @!P0 IMAD.MOV R2, RZ, RZ, R6 ;  /* 0x000000ffff028224 */ /* 0x000fe200078e0206 */
[----:B------:R-:W-:Y:S01]  /*1690*/  SEL R6, R8, R10, P0 ;  /* 0x0000000a08067207 */ /* 0x000fe20000000000 */
[----:B------:R3:W4:Y:S01]  /*16a0*/  @P0 LDS.64 R36, [R16+0x18] ;  /* 0x0000180010240984 */ /* 0x0007220000000a00 */
[----:B------:R-:W-:Y:S01]  /*16b0*/  VIADD R5, R17, 0x1 ;  /* 0x0000000111057836 */ /* 0x000fe20000000000 */
[----:B------:R-:W-:Y:S01]  /*16c0*/  BSSY.RECONVERGENT B0, `(.L_x_57) ;  /* 0x0000012000007945 */ /* 0x000fe20003800200 */
[C---:B------:R-:W-:Y:S01]  /*16d0*/  ISETP.GE.AND P2, PT, R2.reuse, R33, PT ;  /* 0x000000210200720c */ /* 0x040fe20003f46270 */
[----:B------:R3:W0:Y:S01]  /*16e0*/  @P0 LDS.64 R8, [R16+0x10] ;  /* 0x0000100010080984 */ /* 0x0006220000000a00 */
[----:B------:R-:W-:Y:S01]  /*16f0*/  @P0 IMAD.MOV R5, RZ, RZ, R17 ;  /* 0x000000ffff050224 */ /* 0x000fe200078e0211 */
[----:B------:R-:W-:Y:S01]  /*1700*/  PLOP3.LUT P1, PT, PT, PT, PT, 0x8, 0x80 ;  /* 0x000000000080781c */ /* 0x000fe20003f2e170 */
[----:B------:R-:W-:Y:S01]  /*1710*/  VIADD R38, R2, 0x1 ;  /* 0x0000000102267836 */ /* 0x000fe20000000000 */
[----:B------:R3:W0:Y:S01]  /*1720*/  @!P0 LDS.64 R10, [R23+0x10] ;  /* 0x00001000170a8984 */ /* 0x0006220000000a00 */
[----:B------:R-:W-:-:S07]  /*1730*/  VIADD R3, R5, 0x1 ;  /* 0x0000000105037836 */ /* 0x000fce0000000000 */
[----:B------:R-:W-:Y:S05]  /*1740*/  @P2 BRA `(.L_x_58) ;  /* 0x0000000000242947 */ /* 0x000fea0003800000 */
[----:B------:R-:W-:-:S13]  /*1750*/  ISETP.GE.AND P3, PT, R5, R22, PT ;  /* 0x000000160500720c */ /* 0x000fda0003f66270 */
[----:B0-----:R-:W-:Y:S02]  /*1760*/  @!P3 LOP3.LUT R4, R8, UR5, RZ, 0xc0, !PT ;  /* 0x000000050804bc12 */ /* 0x001fe4000f8ec0ff */
[----:B------:R-:W-:Y:S02]  /*1770*/  @!P3 LOP3.LUT R17, R10, UR5, RZ, 0xc0, !PT ;  /* 0x000000050a11bc12 */ /* 0x000fe4000f8ec0ff */
[----:B---3--:R-:W-:Y:S02]  /*1780*/  @!P3 LOP3.LUT R16, R9, UR6, RZ, 0xc0, !PT ;  /* 0x000000060910bc12 */ /* 0x008fe4000f8ec0ff */
[----:B------:R-:W-:Y:S02]  /*1790*/  @!P3 LOP3.LUT R25, R11, UR6, RZ, 0xc0, !PT ;  /* 0x000000060b19bc12 */ /* 0x000fe4000f8ec0ff */
[----:B------:R-:W-:-:S04]  /*17a0*/  @!P3 ISETP.GE.U32.AND P1, PT, R4, R17, PT ;  /* 0x000000110400b20c */ /* 0x000fc80003f26070 */
[----:B------:R-:W-:Y:S02]  /*17b0*/  @!P3 ISETP.GE.U32.AND.EX P2, PT, R16, R25, PT, P1 ;  /* 0x000000191000b20c */ /* 0x000fe40003f46110 */
[----:B------:R-:W-:Y:S02]  /*17c0*/  PLOP3.LUT P1, PT, PT, PT, PT, 0x80, 0x8 ;  /* 0x000000000008781c */ /* 0x000fe40003f2f070 */
[----:B------:R-:W-:-:S13]  /*17d0*/  @!P3 PLOP3.LUT P1, PT, P2, PT, PT, 0x8, 0x80 ;  /* 0x000000000080b81c */ /* 0x000fda000172e170 */
.L_x_58:
[----:B------:R-:W-:Y:S05]  /*17e0*/  BSYNC.RECONVERGENT B0 ;  /* 0x0000000000007941 */ /* 0x000fea0003800200 */
.L_x_57:
[----:B------:R-:W-:Y:S01]  /*17f0*/  @P1 IMAD.MOV R3, RZ, RZ, R5 ;  /* 0x000000ffff031224 */ /* 0x000fe200078e0205 */
[----:B-1----:R-:W-:Y:S01]  /*1800*/  PRMT R30, R15, 0x7773, RZ ;  /* 0x000077730f1e7816 */ /* 0x002fe200000000ff */
[----:B------:R-:W-:Y:S01]  /*1810*/  @!P1 IMAD.MOV R38, RZ, RZ, R2 ;  /* 0x000000ffff269224 */ /* 0x000fe200078e0202 */
[----:B------:R2:W1:Y:S01]  /*1820*/  @!P0 LDS.64 R4, [R23+0x18] ;  /* 0x0000180017048984 */ /* 0x0004620000000a00 */
[----:B----4-:R-:W-:Y:S01]  /*1830*/  @P0 PRMT R24, R37, 0x7773, RZ ;  /* 0x0000777325180816 */ /* 0x010fe200000000ff */
[----:B------:R-:W-:Y:S01]  /*1840*/  BSSY.RECONVERGENT B0, `(.L_x_59) ;  /* 0x0000025000007945 */ /* 0x000fe20003800200 */
[C---:B------:R-:W-:Y:S01]  /*1850*/  @!P1 LEA R34, R3.reuse, UR4, 0x4 ;  /* 0x0000000403229c11 */ /* 0x040fe2000f8e20ff */
[----:B------:R-:W-:Y:S01]  /*1860*/  VIADD R41, R3, 0x1 ;  /* 0x0000000103297836 */ /* 0x000fe20000000000 */
[----:B------:R-:W-:Y:S02]  /*1870*/  @P1 LEA R35, R38, UR4, 0x4 ;  /* 0x0000000426231c11 */ /* 0x000fe4000f8e20ff */
[----:B0-----:R-:W-:Y:S01]  /*1880*/  SEL R25, R9, R11, P1 ;  /* 0x0000000b09197207 */ /* 0x001fe20000800000 */
[----:B------:R0:W4:Y:S01]  /*1890*/  @!P1 LDS.64 R26, [R34+0x8] ;  /* 0x00000800221a9984 */ /* 0x0001220000000a00 */
[----:B--23--:R-:W-:-:S02]  /*18a0*/  PRMT R23, R13, 0x7773, RZ ;  /* 0x000077730d177816 */ /* 0x00cfc400000000ff */
[----:B------:R-:W-:Y:S01]  /*18b0*/  ISETP.GE.AND P3, PT, R38, R33, PT ;  /* 0x000000212600720c */ /* 0x000fe20003f66270 */
[----:B------:R0:W2:Y:S01]  /*18c0*/  @P1 LDS.64 R16, [R35+0x8] ;  /* 0x0000080023101984 */ /* 0x0000a20000000a00 */
[----:B------:R-:W-:Y:S02]  /*18d0*/  SEL R40, R23, R30, P0 ;  /* 0x0000001e17287207 */ /* 0x000fe40000000000 */
[----:B------:R-:W-:Y:S02]  /*18e0*/  @P0 PRMT R23, R24, 0x7610, R23 ;  /* 0x0000761018170816 */ /* 0x000fe40000000017 */
[----:B------:R-:W-:Y:S02]  /*18f0*/  SEL R24, R8, R10, P1 ;  /* 0x0000000a08187207 */ /* 0x000fe40000800000 */
[----:B------:R0:W3:Y:S01]  /*1900*/  @!P1 LDS.64 R10, [R34] ;  /* 0x00000000220a9984 */ /* 0x0000e20000000a00 */
[----:B------:R-:W-:Y:S02]  /*1910*/  PRMT R32, R15, 0x7771, RZ ;  /* 0x000077710f207816 */ /* 0x000fe400000000ff */
[----:B------:R-:W-:Y:S01]  /*1920*/  PRMT R29, R13, 0x7771, RZ ;  /* 0x000077710d1d7816 */ /* 0x000fe200000000ff */
[----:B------:R0:W0:Y:S01]  /*1930*/  @P1 LDS.64 R8, [R35] ;  /* 0x0000000023081984 */ /* 0x0000220000000a00 */
[----:B------:R-:W-:-:S02]  /*1940*/  @P0 PRMT R2, R37, 0x7771, RZ ;  /* 0x0000777125020816 */ /* 0x000fc400000000ff */
[----:B------:R-:W-:Y:S02]  /*1950*/  SEL R42, R29, R32, P0 ;  /* 0x000000201d2a7207 */ /* 0x000fe40000000000 */
[----:B------:R-:W-:Y:S02]  /*1960*/  @P0 PRMT R29, R2, 0x7610, R29 ;  /* 0x00007610021d0816 */ /* 0x000fe4000000001d */
[----:B------:R-:W-:Y:S02]  /*1970*/  PRMT R31, R15, 0x7772, RZ ;  /* 0x000077720f1f7816 */ /* 0x000fe400000000ff */
[----:B------:R-:W-:Y:S02]  /*1980*/  PRMT R28, R13, 0x7772, RZ ;  /* 0x000077720d1c7816 */ /* 0x000fe400000000ff */
[----:B------:R-:W-:Y:S02]  /*1990*/  @P0 PRMT R2, R37, 0x7772, RZ ;  /* 0x0000777225020816 */ /* 0x000fe400000000ff */
[----:B------:R-:W-:-:S02]  /*19a0*/  SEL R43, R28, R31, P0 ;  /* 0x0000001f1c2b7207 */ /* 0x000fc40000000000 */
[----:B------:R-:W-:Y:S02]  /*19b0*/  @P0 PRMT R28, R2, 0x7610, R28 ;  /* 0x00007610021c0816 */ /* 0x000fe4000000001c */
[----:B------:R-:W-:Y:S02]  /*19c0*/  PRMT R15, R15, 0x7770, RZ ;  /* 0x000077700f0f7816 */ /* 0x000fe400000000ff */
[----:B------:R-:W-:Y:S02]  /*19d0*/  PRMT R13, R13, 0x7770, RZ ;  /* 0x000077700d0d7816 */ /* 0x000fe400000000ff */
[----:B------:R-:W-:Y:S01]  /*19e0*/  PLOP3.LUT P2, PT, PT, PT, PT, 0x8, 0x80 ;  /* 0x000000000080781c */ /* 0x000fe20003f4e170 */
[----:B-1----:R-:W-:-:S12]  /*19f0*/  @P3 BRA `(.L_x_60) ;  /* 0x0000000000243947 */ /* 0x002fd80003800000 */
[----:B------:R-:W-:-:S13]  /*1a00*/  ISETP.GE.AND P3, PT, R3, R22, PT ;  /* 0x000000160300720c */ /* 0x000fda0003f66270 */
[----:B0-----:R-:W-:Y:S02]  /*1a10*/  @!P3 LOP3.LUT R2, R8, UR5, RZ, 0xc0, !PT ;  /* 0x000000050802bc12 */ /* 0x001fe4000f8ec0ff */
[----:B---3--:R-:W-:Y:S02]  /*1a20*/  @!P3 LOP3.LUT R35, R10, UR5, RZ, 0xc0, !PT ;  /* 0x000000050a23bc12 */ /* 0x008fe4000f8ec0ff */
[----:B------:R-:W-:Y:S02]  /*1a30*/  @!P3 LOP3.LUT R34, R9, UR6, RZ, 0xc0, !PT ;  /* 0x000000060922bc12 */ /* 0x000fe4000f8ec0ff */
[----:B------:R-:W-:Y:S02]  /*1a40*/  @!P3 LOP3.LUT R39, R11, UR6, RZ, 0xc0, !PT ;  /* 0x000000060b27bc12 */ /* 0x000fe4000f8ec0ff */
[----:B------:R-:W-:-:S04]  /*1a50*/  @!P3 ISETP.GE.U32.AND P2, PT, R2, R35, PT ;  /* 0x000000230200b20c */ /* 0x000fc80003f46070 */
[----:B------:R-:W-:Y:S02]  /*1a60*/  @!P3 ISETP.GE.U32.AND.EX P4, PT, R34, R39, PT, P2 ;  /* 0x000000272200b20c */ /* 0x000fe40003f86120 */
[----:B------:R-:W-:Y:S02]  /*1a70*/  PLOP3.LUT P2, PT, PT, PT, PT, 0x80, 0x8 ;  /* 0x000000000008781c */ /* 0x000fe40003f4f070 */
[----:B------:R-:W-:-:S13]  /*1a80*/  @!P3 PLOP3.LUT P2, PT, P4, PT, PT, 0x8, 0x80 ;  /* 0x000000000080b81c */ /* 0x000fda000274e170 */
.L_x_60:
[----:B------:R-:W-:Y:S05]  /*1a90*/  BSYNC.RECONVERGENT B0 ;  /* 0x0000000000007941 */ /* 0x000fea0003800200 */
.L_x_59:
[----:B------:R-:W-:Y:S01]  /*1aa0*/  @P2 IMAD.MOV R41, RZ, RZ, R3 ;  /* 0x000000ffff292224 */ /* 0x000fe200078e0203 */
[----:B0-----:R-:W-:Y:S01]  /*1ab0*/  PRMT R34, R13, 0x7610, R34 ;  /* 0x000076100d227816 */ /* 0x001fe20000000022 */
[----:B------:R-:W-:Y:S01]  /*1ac0*/  VIADD R50, R38, 0x1 ;  /* 0x0000000126327836 */ /* 0x000fe20000000000 */
[----:B------:R-:W-:Y:S01]  /*1ad0*/  SEL R2, R12, R14, P0 ;  /* 0x0000000e0c027207 */ /* 0x000fe20000000000 */
[----:B------:R-:W-:Y:S01]  /*1ae0*/  @P0 IMAD.MOV.U32 R12, RZ, RZ, R36 ;  /* 0x000000ffff0c0224 */ /* 0x000fe200078e0024 */
[----:B------:R-:W-:Y:S01]  /*1af0*/  @!P2 LEA R13, R41, UR4, 0x4 ;  /* 0x00000004290dac11 */ /* 0x000fe2000f8e20ff */
[----:B------:R-:W-:Y:S01]  /*1b00*/  @!P2 IMAD.MOV R50, RZ, RZ, R38 ;  /* 0x000000ffff32a224 */ /* 0x000fe200078e0226 */
[----:B------:R-:W-:Y:S01]  /*1b10*/  @P0 PRMT R3, R37, 0x7770, RZ ;  /* 0x0000777025030816 */ /* 0x000fe200000000ff */
[----:B------:R-:W-:Y:S01]  /*1b20*/  @!P0 IMAD.MOV.U32 R14, RZ, RZ, R4 ;  /* 0x000000ffff0e8224 */ /* 0x000fe200078e0004 */
[----:B------:R-:W-:Y:S01]  /*1b30*/  PRMT R35, R15, 0x7610, R35 ;  /* 0x000076100f237816 */ /* 0x000fe20000000023 */
[----:B------:R-:W0:Y:S01]  /*1b40*/  @!P2 LDS.64 R36, [R13+0x8] ;  /* 0x000008000d24a984 */ /* 0x000e220000000a00 */
[----:B------:R-:W-:Y:S01]  /*1b50*/  @P2 LEA R51, R50, UR4, 0x4 ;  /* 0x0000000432332c11 */ /* 0x000fe2000f8e20ff */
[----:B------:R-:W-:Y:S01]  /*1b60*/  BSSY.RECONVERGENT B0, `(.L_x_61) ;  /* 0x0000056000007945 */ /* 0x000fe20003800200 */
[----:B------:R-:W-:-:S02]  /*1b70*/  SEL R44, R34, R35, P0 ;  /* 0x00000023222c7207 */ /* 0x000fc40000000000 */
[----:B------:R-:W-:Y:S01]  /*1b80*/  @!P0 PRMT R15, R5, 0x7770, RZ ;  /* 0x00007770050f8816 */ /* 0x000fe200000000ff */
[----:B------:R-:W1:Y:S01]  /*1b90*/  @P2 LDS.64 R38, [R51+0x8] ;  /* 0x0000080033262984 */ /* 0x000e620000000a00 */
[----:B------:R-:W-:Y:S02]  /*1ba0*/  @P0 PRMT R34, R3, 0x7610, R34 ;  /* 0x0000761003220816 */ /* 0x000fe40000000022 */
[----:B------:R-:W-:Y:S02]  /*1bb0*/  @!P0 PRMT R3, R5, 0x7771, RZ ;  /* 0x0000777105038816 */ /* 0x000fe400000000ff */
[----:B------:R-:W-:Y:S02]  /*1bc0*/  @!P0 PRMT R35, R15, 0x7610, R35 ;  /* 0x000076100f238816 */ /* 0x000fe40000000023 */
[----:B------:R-:W-:Y:S02]  /*1bd0*/  @!P0 PRMT R15, R5, 0x7772, RZ ;  /* 0x00007772050f8816 */ /* 0x000fe400000000ff */
[----:B------:R-:W-:-:S02]  /*1be0*/  @!P0 PRMT R32, R3, 0x7610, R32 ;  /* 0x0000761003208816 */ /* 0x000fc40000000020 */
[----:B------:R-:W-:Y:S02]  /*1bf0*/  @!P0 PRMT R5, R5, 0x7773, RZ ;  /* 0x0000777305058816 */ /* 0x000fe400000000ff */
[----:B----4-:R-:W-:Y:S02]  /*1c00*/  @!P1 PRMT R3, R27, 0x7771, RZ ;  /* 0x000077711b039816 */ /* 0x010fe400000000ff */
[----:B------:R-:W-:Y:S02]  /*1c10*/  SEL R46, R29, R32, P1 ;  /* 0x000000201d2e7207 */ /* 0x000fe40000800000 */
[----:B------:R-:W-:Y:S02]  /*1c20*/  @!P0 PRMT R30, R5, 0x7610, R30 ;  /* 0x00007610051e8816 */ /* 0x000fe4000000001e */
[----:B------:R-:W-:Y:S02]  /*1c30*/  @!P1 PRMT R32, R3, 0x7610, R32 ;  /* 0x0000761003209816 */ /* 0x000fe40000000020 */
[----:B------:R-:W-:-:S02]  /*1c40*/  @!P1 PRMT R3, R27, 0x7773, RZ ;  /* 0x000077731b039816 */ /* 0x000fc400000000ff */
[----:B--2---:R-:W-:Y:S02]  /*1c50*/  @P1 PRMT R5, R17, 0x7771, RZ ;  /* 0x0000777111051816 */ /* 0x004fe400000000ff */
[----:B------:R-:W-:Y:S02]  /*1c60*/  SEL R48, R23, R30, P1 ;  /* 0x0000001e17307207 */ /* 0x000fe40000800000 */
[----:B------:R-:W-:Y:S02]  /*1c70*/  @!P0 PRMT R31, R15, 0x7610, R31 ;  /* 0x000076100f1f8816 */ /* 0x000fe4000000001f */
[----:B------:R-:W-:Y:S02]  /*1c80*/  @!P1 PRMT R30, R3, 0x7610, R30 ;  /* 0x00007610031e9816 */ /* 0x000fe4000000001e */
[----:B------:R-:W-:Y:S02]  /*1c90*/  @!P1 PRMT R4, R27, 0x7772, RZ ;  /* 0x000077721b049816 */ /* 0x000fe400000000ff */
[----:B------:R-:W-:-:S02]  /*1ca0*/  @P1 PRMT R3, R17, 0x7770, RZ ;  /* 0x0000777011031816 */ /* 0x000fc400000000ff */
[----:B------:R-:W-:Y:S02]  /*1cb0*/  @P1 PRMT R15, R17, 0x7772, RZ ;  /* 0x00007772110f1816 */ /* 0x000fe400000000ff */
[----:B------:R-:W-:Y:S02]  /*1cc0*/  @P1 PRMT R29, R5, 0x7610, R29 ;  /* 0x00007610051d1816 */ /* 0x000fe4000000001d */
[----:B------:R-:W-:Y:S02]  /*1cd0*/  @P1 PRMT R17, R17, 0x7773, RZ ;  /* 0x0000777311111816 */ /* 0x000fe400000000ff */
[----:B0-----:R-:W-:Y:S02]  /*1ce0*/  @!P2 PRMT R5, R37, 0x7771, RZ ;  /* 0x000077712505a816 */ /* 0x001fe400000000ff */
[----:B------:R-:W-:Y:S02]  /*1cf0*/  ISETP.GE.AND P3, PT, R50, R33, PT ;  /* 0x000000213200720c */ /* 0x000fe40003f66270 */
[----:B------:R-:W-:-:S02]  /*1d00*/  SEL R45, R28, R31, P1 ;  /* 0x0000001f1c2d7207 */ /* 0x000fc40000800000 */
[----:B------:R-:W-:Y:S02]  /*1d10*/  @!P1 PRMT R31, R4, 0x7610, R31 ;  /* 0x00007610041f9816 */ /* 0x000fe4000000001f */
[----:B------:R-:W-:Y:S02]  /*1d20*/  SEL R49, R29, R32, P2 ;  /* 0x000000201d317207 */ /* 0x000fe40001000000 */
[----:B------:R-:W-:Y:S01]  /*1d30*/  SEL R4, R12, R14, P1 ;  /* 0x0000000e0c047207 */ /* 0x000fe20000800000 */
[----:B------:R-:W-:Y:S01]  /*1d40*/  @!P1 IMAD.MOV.U32 R14, RZ, RZ, R26 ;  /* 0x000000ffff0e9224 */ /* 0x000fe200078e001a */
[----:B------:R-:W-:Y:S01]  /*1d50*/  @!P1 PRMT R27, R27, 0x7770, RZ ;  /* 0x000077701b1b9816 */ /* 0x000fe200000000ff */
[----:B------:R-:W-:Y:S01]  /*1d60*/  @P1 IMAD.MOV.U32 R12, RZ, RZ, R16 ;  /* 0x000000ffff0c1224 */ /* 0x000fe200078e0010 */
[----:B------:R-:W-:Y:S02]  /*1d70*/  SEL R47, R34, R35, P1 ;  /* 0x00000023222f7207 */ /* 0x000fe40000800000 */
[----:B------:R-:W-:-:S02]  /*1d80*/  @P1 PRMT R28, R15, 0x7610, R28 ;  /* 0x000076100f1c1816 */ /* 0x000fc4000000001c */
[----:B------:R-:W-:Y:S02]  /*1d90*/  @P1 PRMT R23, R17, 0x7610, R23 ;  /* 0x0000761011171816 */ /* 0x000fe40000000017 */
[----:B------:R-:W-:Y:S02]  /*1da0*/  @!P2 PRMT R32, R5, 0x7610, R32 ;  /* 0x000076100520a816 */ /* 0x000fe40000000020 */
[----:B------:R-:W-:Y:S02]  /*1db0*/  @P1 PRMT R34, R3, 0x7610, R34 ;  /* 0x0000761003221816 */ /* 0x000fe40000000022 */
[C---:B------:R-:W-:Y:S02]  /*1dc0*/  @!P2 PRMT R15, R37.reuse, 0x7772, RZ ;  /* 0x00007772250fa816 */ /* 0x040fe400000000ff */
[----:B------:R-:W-:Y:S02]  /*1dd0*/  @!P2 PRMT R5, R37, 0x7773, RZ ;  /* 0x000077732505a816 */ /* 0x000fe400000000ff */
[----:B---3--:R-:W-:-:S02]  /*1de0*/  SEL R26, R8, R10, P2 ;  /* 0x0000000a081a7207 */ /* 0x008fc40001000000 */
[----:B------:R-:W-:Y:S02]  /*1df0*/  SEL R3, R9, R11, P2 ;  /* 0x0000000b09037207 */ /* 0x000fe40001000000 */
[----:B------:R0:W2:Y:S01]  /*1e00*/  @P2 LDS.64 R8, [R51] ;  /* 0x0000000033082984 */ /* 0x0000a20000000a00 */
[----:B------:R-:W-:Y:S02]  /*1e10*/  @!P1 PRMT R35, R27, 0x7610, R35 ;  /* 0x000076101b239816 */ /* 0x000fe40000000023 */
[----:B------:R-:W-:Y:S01]  /*1e20*/  SEL R50, R28, R31, P2 ;  /* 0x0000001f1c327207 */ /* 0x000fe20001000000 */
[----:B------:R3:W4:Y:S01]  /*1e30*/  @!P2 LDS.64 R10, [R13] ;  /* 0x000000000d0aa984 */ /* 0x0007220000000a00 */
[----:B------:R-:W-:Y:S02]  /*1e40*/  @!P2 PRMT R31, R15, 0x7610, R31 ;  /* 0x000076100f1fa816 */ /* 0x000fe4000000001f */
[----:B-1----:R-:W-:Y:S02]  /*1e50*/  @P2 PRMT R15, R39, 0x7772, RZ ;  /* 0x00007772270f2816 */ /* 0x002fe400000000ff */
[----:B0-----:R-:W-:-:S02]  /*1e60*/  SEL R51, R23, R30, P2 ;  /* 0x0000001e17337207 */ /* 0x001fc40001000000 */
[----:B------:R-:W-:Y:S02]  /*1e70*/  @!P2 PRMT R30, R5, 0x7610, R30 ;  /* 0x00007610051ea816 */ /* 0x000fe4000000001e */
[C---:B------:R-:W-:Y:S02]  /*1e80*/  @P2 PRMT R5, R39.reuse, 0x7770, RZ ;  /* 0x0000777027052816 */ /* 0x040fe400000000ff */
[----:B------:R-:W-:Y:S02]  /*1e90*/  @P2 PRMT R13, R39, 0x7771, RZ ;  /* 0x00007771270d2816 */ /* 0x000fe400000000ff */
[----:B------:R-:W-:Y:S02]  /*1ea0*/  @!P2 PRMT R37, R37, 0x7770, RZ ;  /* 0x000077702525a816 */ /* 0x000fe400000000ff */
[----:B------:R-:W-:Y:S02]  /*1eb0*/  @P2 PRMT R39, R39, 0x7773, RZ ;  /* 0x0000777327272816 */ /* 0x000fe400000000ff */
[----:B------:R-:W-:-:S02]  /*1ec0*/  SEL R52, R34, R35, P2 ;  /* 0x0000002322347207 */ /* 0x000fc40001000000 */
[----:B------:R-:W-:Y:S01]  /*1ed0*/  SEL R16, R12, R14, P2 ;  /* 0x0000000e0c107207 */ /* 0x000fe20001000000 */
[----:B------:R-:W-:Y:S01]  /*1ee0*/  @!P2 IMAD.MOV.U32 R14, RZ, RZ, R36 ;  /* 0x000000ffff0ea224 */ /* 0x000fe200078e0024 */
[----:B------:R-:W-:Y:S01]  /*1ef0*/  @P2 PRMT R29, R13, 0x7610, R29 ;  /* 0x000076100d1d2816 */ /* 0x000fe2000000001d */
[----:B------:R-:W-:Y:S01]  /*1f00*/  @P2 IMAD.MOV.U32 R12, RZ, RZ, R38 ;  /* 0x000000ffff0c2224 */ /* 0x000fe200078e0026 */
[----:B------:R-:W-:Y:S02]  /*1f10*/  @!P2 PRMT R35, R37, 0x7610, R35 ;  /* 0x000076102523a816 */ /* 0x000fe40000000023 */
[----:B------:R-:W-:Y:S02]  /*1f20*/  @P2 PRMT R34, R5, 0x7610, R34 ;  /* 0x0000761005222816 */ /* 0x000fe40000000022 */
[----:B------:R-:W-:Y:S02]  /*1f30*/  @P2 PRMT R28, R15, 0x7610, R28 ;  /* 0x000076100f1c2816 */ /* 0x000fe4000000001c */
[----:B------:R-:W-:-:S02]  /*1f40*/  @P2 PRMT R23, R39, 0x7610, R23 ;  /* 0x0000761027172816 */ /* 0x000fc40000000017 */
[----:B---3--:R-:W-:Y:S02]  /*1f50*/  PRMT R13, R42, 0x7610, R13 ;  /* 0x000076102a0d7816 */ /* 0x008fe4000000000d */
[----:B------:R-:W-:Y:S02]  /*1f60*/  PRMT R17, R40, 0x7610, R17 ;  /* 0x0000761028117816 */ /* 0x000fe40000000011 */
[----:B------:R-:W-:Y:S02]  /*1f70*/  PLOP3.LUT P0, PT, PT, PT, PT, 0x8, 0x80 ;  /* 0x000000000080781c */ /* 0x000fe40003f0e170 */
[----:B------:R-:W-:Y:S02]  /*1f80*/  PRMT R15, R43, 0x7610, R15 ;  /* 0x000076102b0f7816 */ /* 0x000fe4000000000f */
[----:B------:R-:W-:Y:S02]  /*1f90*/  PRMT R5, R44, 0x7610, R5 ;  /* 0x000076102c057816 */ /* 0x000fe40000000005 */
[----:B------:R-:W-:-:S02]  /*1fa0*/  PRMT R27, R46, 0x7610, R27 ;  /* 0x000076102e1b7816 */ /* 0x000fc4000000001b */
[----:B------:R-:W-:Y:S02]  /*1fb0*/  PRMT R33, R45, 0x7610, R33 ;  /* 0x000076102d217816 */ /* 0x000fe40000000021 */
[----:B------:R-:W-:Y:S02]  /*1fc0*/  PRMT R36, R48, 0x7610, R36 ;  /* 0x0000761030247816 */ /* 0x000fe40000000024 */
[----:B------:R-:W-:Y:S02]  /*1fd0*/  PRMT R37, R47, 0x7610, R37 ;  /* 0x000076102f257816 */ /* 0x000fe40000000025 */
[----:B------:R-:W-:Y:S02]  /*1fe0*/  PRMT R40, R49, 0x7610, R40 ;  /* 0x0000761031287816 */ /* 0x000fe40000000028 */
[----:B------:R-:W-:Y:S02]  /*1ff0*/  PRMT R39, R50, 0x7610, R39 ;  /* 0x0000761032277816 */ /* 0x000fe40000000027 */
[----:B------:R-:W-:-:S02]  /*2000*/  PRMT R38, R51, 0x7610, R38 ;  /* 0x0000761033267816 */ /* 0x000fc40000000026 */
[----:B------:R-:W-:Y:S01]  /*2010*/  PRMT R42, R52, 0x7610, R42 ;  /* 0x00007610342a7816 */ /* 0x000fe2000000002a */
[----:B--2-4-:R-:W-:Y:S06]  /*2020*/  @P3 BRA `(.L_x_62) ;  /* 0x0000000000243947 */ /* 0x014fec0003800000 */
[----:B------:R-:W-:Y:S02]  /*2030*/  ISETP.GE.AND P2, PT, R41, R22, PT ;  /* 0x000000162900720c */ /* 0x000fe40003f46270 */
[----:B------:R-:W-:-:S11]  /*2040*/  PLOP3.LUT P0, PT, PT, PT, PT, 0x80, 0x8 ;  /* 0x000000000008781c */ /* 0x000fd60003f0f070 */
[----:B------:R-:W-:Y:S02]  /*2050*/  @!P2 LOP3.LUT R43, R8, UR5, RZ, 0xc0, !PT ;  /* 0x00000005082bac12 */ /* 0x000fe4000f8ec0ff */
[----:B------:R-:W-:Y:S02]  /*2060*/  @!P2 LOP3.LUT R22, R10, UR5, RZ, 0xc0, !PT ;  /* 0x000000050a16ac12 */ /* 0x000fe4000f8ec0ff */
[----:B------:R-:W-:Y:S02]  /*2070*/  @!P2 LOP3.LUT R44, R9, UR6, RZ, 0xc0, !PT ;  /* 0x00000006092cac12 */ /* 0x000fe4000f8ec0ff */
[----:B------:R-:W-:Y:S02]  /*2080*/  @!P2 LOP3.LUT R41, R11, UR6, RZ, 0xc0, !PT ;  /* 0x000000060b29ac12 */ /* 0x000fe4000f8ec0ff */
[----:B------:R-:W-:-:S04]  /*2090*/  @!P2 ISETP.GE.U32.AND P1, PT, R43, R22, PT ;  /* 0x000000162b00a20c */ /* 0x000fc80003f26070 */
[----:B------:R-:W-:-:S04]  /*20a0*/  @!P2 ISETP.GE.U32.AND.EX P1, PT, R44, R41, PT, P1 ;  /* 0x000000292c00a20c */ /* 0x000fc80003f26110 */
[----:B------:R-:W-:-:S13]  /*20b0*/  @!P2 PLOP3.LUT P0, PT, P1, PT, PT, 0x8, 0x80 ;  /* 0x000000000080a81c */ /* 0x000fda0000f0e170 */
.L_x_62:
[----:B------:R-:W-:Y:S05]  /*20c0*/  BSYNC.RECONVERGENT B0 ;  /* 0x0000000000007941 */ /* 0x000fea0003800200 */
.L_x_61:
[----:B------:R-:W-:Y:S02]  /*20d0*/  SEL R23, R23, R30, P0 ;  /* 0x0000001e17177207 */ /* 0x000fe40000000000 */
[----:B------:R-:W-:Y:S02]  /*20e0*/  SEL R28, R28, R31, P0 ;  /* 0x0000001f1c1c7207 */ /* 0x000fe40000000000 */
[----:B------:R-:W-:Y:S02]  /*20f0*/  SEL R29, R29, R32, P0 ;  /* 0x000000201d1d7207 */ /* 0x000fe40000000000 */
[----:B------:R-:W-:Y:S02]  /*2100*/  SEL R34, R34, R35, P0 ;  /* 0x0000002322227207 */ /* 0x000fe40000000000 */
[----:B------:R-:W-:Y:S02]  /*2110*/  SEL R12, R12, R14, P0 ;  /* 0x0000000e0c0c7207 */ /* 0x000fe40000000000 */
[----:B------:R-:W-:-:S02]  /*2120*/  SEL R8, R8, R10, P0 ;  /* 0x0000000a08087207 */ /* 0x000fc40000000000 */
[----:B------:R-:W-:Y:S02]  /*2130*/  SEL R9, R9, R11, P0 ;  /* 0x0000000b09097207 */ /* 0x000fe40000000000 */
[C---:B------:R-:W-:Y:S01]  /*2140*/  ISETP.GE.U32.AND P0, PT, R21.reuse, 0x81, PT ;  /* 0x000000811500780c */ /* 0x040fe20003f06070 */
[----:B------:R-:W-:Y:S01]  /*2150*/  IMAD.SHL.U32 R21, R21, 0x2, RZ ;  /* 0x0000000215157824 */ /* 0x000fe200078e00ff */
[----:B------:R-:W-:Y:S02]  /*2160*/  PRMT R11, R28, 0x7610, R11 ;  /* 0x000076101c0b7816 */ /* 0x000fe4000000000b */
[----:B------:R-:W-:Y:S02]  /*2170*/  PRMT R14, R29, 0x7610, R14 ;  /* 0x000076101d0e7816 */ /* 0x000fe4000000000e */
[----:B------:R-:W-:-:S07]  /*2180*/  PRMT R10, R34, 0x7610, R10 ;  /* 0x00007610220a7816 */ /* 0x000fce000000000a */
[----:B------:R-:W-:Y:S05]  /*2190*/  @!P0 BRA `(.L_x_63) ;  /* 0xffffffec00788947 */ /* 0x000fea000383ffff */
[----:B------:R-:W0:Y:S02]  /*21a0*/  LDCU.U8 UR4, c[0x0][0x380] ;  /* 0x00007000ff0477ac */ /* 0x000e240008000000 */
[----:B0-----:R-:W-:-:S04]  /*21b0*/  UPRMT UR4, UR4, 0x8880, URZ ;  /* 0x0000888004047896 */ /* 0x001fc800080000ff */
[----:B------:R-:W-:Y:S01]  /*21c0*/  UISETP.NE.AND UP0, UPT, UR4, URZ, UPT ;  /* 0x000000ff0400728c */ /* 0x000fe2000bf05270 */
[----:B------:R-:W-:Y:S08]  /*21d0*/  BAR.SYNC.DEFER_BLOCKING 0x0 ;  /* 0x0000000000007b1d */ /* 0x000ff00000010000 */
[----:B------:R-:W-:Y:S05]  /*21e0*/  BRA.U !UP0, `(.L_x_64) ;  /* 0x00000005081c7547 */ /* 0x000fea000b800000 */
[----:B------:R0:W-:Y:S01]  /*21f0*/  STS.64 [R19], R6 ;  /* 0x0000000613007388 */ /* 0x0001e20000000a00 */
[----:B------:R-:W-:Y:S01]  /*2200*/  LOP3.LUT R23, R23, 0xffff, RZ, 0xc0, !PT ;  /* 0x0000ffff17177812 */ /* 0x000fe200078ec0ff */
[----:B------:R-:W-:Y:S01]  /*2210*/  IMAD.MOV.U32 R20, RZ, RZ, R26 ;  /* 0x000000ffff147224 */ /* 0x000fe200078e001a */
[----:B------:R-:W-:Y:S01]  /*2220*/  LOP3.LUT R22, R5, 0xffff, RZ, 0xc0, !PT ;  /* 0x0000ffff05167812 */ /* 0x000fe200078ec0ff */
[----:B------:R-:W-:Y:S01]  /*2230*/  IMAD.MOV.U32 R21, RZ, RZ, R3 ;  /* 0x000000ffff157224 */ /* 0x000fe200078e0003 */
[----:B------:R-:W-:Y:S01]  /*2240*/  LOP3.LUT R5, R10, 0xffff, RZ, 0xc0, !PT ;  /* 0x0000ffff0a057812 */ /* 0x000fe200078ec0ff */
[----:B------:R1:W-:Y:S01]  /*2250*/  STS.64 [R19+0x10], R24 ;  /* 0x0000101813007388 */ /* 0x0003e20000000a00 */
[----:B------:R-:W-:Y:S01]  /*2260*/  LOP3.LUT R36, R36, 0xffff, RZ, 0xc0, !PT ;  /* 0x0000ffff24247812 */ /* 0x000fe200078ec0ff */
[----:B------:R-:W-:Y:S01]  /*2270*/  IMAD.MOV.U32 R32, RZ, RZ, R4 ;  /* 0x000000ffff207224 */ /* 0x000fe200078e0004 */
[----:B------:R-:W-:Y:S01]  /*2280*/  LOP3.LUT R33, R33, 0xffff, RZ, 0xc0, !PT ;  /* 0x0000ffff21217812 */ /* 0x000fe200078ec0ff */
[----:B------:R-:W2:Y:S01]  /*2290*/  S2R R10, SR_CTAID.X ;  /* 0x00000000000a7919 */ /* 0x000ea20000002500 */
[----:B------:R-:W-:Y:S01]  /*22a0*/  LOP3.LUT R27, R27, 0xffff, RZ, 0xc0, !PT ;  /* 0x0000ffff1b1b7812 */ /* 0x000fe200078ec0ff */
[----:B------:R-:W3:Y:S01]  /*22b0*/  LDCU.64 UR4, c[0x0][0x398] ;  /* 0x00007300ff0477ac */ /* 0x000ee20008000a00 */
[----:B0-----:R-:W-:Y:S01]  /*22c0*/  LOP3.LUT R6, R11, 0xffff, RZ, 0xc0, !PT ;  /* 0x0000ffff0b067812 */ /* 0x001fe200078ec0ff */
[----:B------:R0:W-:Y:S01]  /*22d0*/  STS.64 [R19+0x20], R20 ;  /* 0x0000201413007388 */ /* 0x0001e20000000a00 */
[----:B------:R-:W-:-:S02]  /*22e0*/  LOP3.LUT R26, R37, 0xffff, RZ, 0xc0, !PT ;  /* 0x0000ffff251a7812 */ /* 0x000fc400078ec0ff */
[----:B------:R-:W-:Y:S01]  /*22f0*/  PRMT R6, R6, 0x3340, R23 ;  /* 0x0000334006067816 */ /* 0x000fe20000000017 */
[----:B-1----:R-:W-:Y:S01]  /*2300*/  IMAD.MOV.U32 R24, RZ, RZ, R16 ;  /* 0x000000ffff187224 */ /* 0x002fe200078e0010 */
[----:B------:R-:W1:Y:S01]  /*2310*/  S2R R23, SR_TID.X ;  /* 0x0000000000177919 */ /* 0x000e620000002100 */
[----:B------:R-:W-:Y:S02]  /*2320*/  LOP3.LUT R17, R17, 0xffff, RZ, 0xc0, !PT ;  /* 0x0000ffff11117812 */ /* 0x000fe400078ec0ff */
[----:B------:R-:W-:Y:S01]  /*2330*/  LOP3.LUT R0, R15, 0xffff, RZ, 0xc0, !PT ;  /* 0x0000ffff0f007812 */ /* 0x000fe200078ec0ff */
[----:B------:R-:W-:Y:S01]  /*2340*/  STS.64 [R19+0x30], R8 ;  /* 0x0000300813007388 */ /* 0x000fe20000000a00 */
[----:B------:R-:W-:Y:S02]  /*2350*/  LOP3.LUT R13, R13, 0xffff, RZ, 0xc0, !PT ;  /* 0x0000ffff0d0d7812 */ /* 0x000fe400078ec0ff */
[----:B------:R-:W-:Y:S01]  /*2360*/  LOP3.LUT R38, R38, 0xffff, RZ, 0xc0, !PT ;  /* 0x0000ffff26267812 */ /* 0x000fe200078ec0ff */
[----:B0-----:R-:W-:Y:S01]  /*2370*/  IMAD.MOV.U32 R20, RZ, RZ, R2 ;  /* 0x000000ffff147224 */ /* 0x001fe200078e0002 */
[----:B------:R-:W-:-:S02]  /*2380*/  LOP3.LUT R39, R39, 0xffff, RZ, 0xc0, !PT ;  /* 0x0000ffff27277812 */ /* 0x000fc400078ec0ff */
[----:B------:R-:W-:Y:S02]  /*2390*/  LOP3.LUT R40, R40, 0xffff, RZ, 0xc0, !PT ;  /* 0x0000ffff28287812 */ /* 0x000fe400078ec0ff */
[----:B------:R-:W-:Y:S02]  /*23a0*/  LOP3.LUT R3, R42, 0xffff, RZ, 0xc0, !PT ;  /* 0x0000ffff2a037812 */ /* 0x000fe400078ec0ff */
[----:B------:R-:W-:Y:S02]  /*23b0*/  LOP3.LUT R14, R14, 0xffff, RZ, 0xc0, !PT ;  /* 0x0000ffff0e0e7812 */ /* 0x000fe400078ec0ff */
[----:B------:R-:W-:Y:S02]  /*23c0*/  PRMT R33, R33, 0x3340, R36 ;  /* 0x0000334021217816 */ /* 0x000fe40000000024 */
[----:B------:R-:W-:Y:S02]  /*23d0*/  PRMT R26, R26, 0x3340, R27 ;  /* 0x000033401a1a7816 */ /* 0x000fe4000000001b */
[----:B------:R-:W-:-:S02]  /*23e0*/  PRMT R0, R0, 0x3340, R17 ;  /* 0x0000334000007816 */ /* 0x000fc40000000011 */
[----:B------:R-:W-:Y:S01]  /*23f0*/  PRMT R13, R22, 0x3340, R13 ;  /* 0x00003340160d7816 */ /* 0x000fe2000000000d */
[----:B--2---:R-:W-:Y:S01]  /*2400*/  IMAD.WIDE.U32 R10, R10, 0x400, RZ ;  /* 0x000004000a0a7825 */ /* 0x004fe200078e00ff */
[----:B------:R-:W-:Y:S02]  /*2410*/  PRMT R38, R39, 0x3340, R38 ;  /* 0x0000334027267816 */ /* 0x000fe40000000026 */
[----:B------:R-:W-:Y:S02]  /*2420*/  PRMT R3, R3, 0x3340, R40 ;  /* 0x0000334003037816 */ /* 0x000fe40000000028 */
[----:B------:R-:W-:Y:S02]  /*2430*/  PRMT R5, R5, 0x3340, R14 ;  /* 0x0000334005057816 */ /* 0x000fe4000000000e */
[----:B------:R-:W-:Y:S01]  /*2440*/  PRMT R33, R26, 0x5410, R33 ;  /* 0x000054101a217816 */ /* 0x000fe20000000021 */
[----:B------:R-:W-:Y:S01]  /*2450*/  IMAD.MOV.U32 R26, RZ, RZ, R12 ;  /* 0x000000ffff1a7224 */ /* 0x000fe200078e000c */
[----:B------:R-:W-:Y:S01]  /*2460*/  PRMT R21, R13, 0x5410, R0 ;  /* 0x000054100d157816 */ /* 0x000fe20000000000 */
[----:B-1----:R-:W-:Y:S01]  /*2470*/  IMAD.SHL.U32 R0, R23, 0x4, RZ ;  /* 0x0000000417007824 */ /* 0x002fe200078e00ff */
[----:B------:R-:W-:Y:S01]  /*2480*/  PRMT R25, R3, 0x5410, R38 ;  /* 0x0000541003197816 */ /* 0x000fe20000000026 */
[----:B------:R-:W-:Y:S01]  /*2490*/  STS.64 [R19+0x18], R32 ;  /* 0x0000182013007388 */ /* 0x000fe20000000a00 */
[----:B------:R-:W-:-:S03]  /*24a0*/  PRMT R27, R5, 0x5410, R6 ;  /* 0x00005410051b7816 */ /* 0x000fc60000000006 */
[----:B------:R-:W-:Y:S04]  /*24b0*/  STS.64 [R19+0x8], R20 ;  /* 0x0000081413007388 */ /* 0x000fe80000000a00 */
[----:B------:R-:W-:Y:S04]  /*24c0*/  STS.64 [R19+0x28], R24 ;  /* 0x0000281813007388 */ /* 0x000fe80000000a00 */
[----:B------:R0:W-:Y:S01]  /*24d0*/  STS.64 [R19+0x38], R26 ;  /* 0x0000381a13007388 */ /* 0x0001e20000000a00 */
[----:B------:R-:W-:-:S03]  /*24e0*/  NOP ;  /* 0x0000000000007918 */ /* 0x000fc60000000000 */
[----:B------:R-:W1:Y:S04]  /*24f0*/  LDS.64 R2, [R18] ;  /* 0x0000000012027984 */ /* 0x000e680000000a00 */
[----:B------:R-:W2:Y:S01]  /*2500*/  LDS.64 R12, [R18+0x8] ;  /* 0x00000800120c7984 */ /* 0x000ea20000000a00 */
[----:B0-----:R-:W-:Y:S02]  /*2510*/  LOP3.LUT R19, R0, 0xf80, RZ, 0xc0, !PT ;  /* 0x00000f8000137812 */ /* 0x001fe400078ec0ff */
[----:B------:R-:W-:Y:S01]  /*2520*/  LOP3.LUT R0, R10, 0x1f, R23, 0xf8, !PT ;  /* 0x0000001f0a007812 */ /* 0x000fe200078ef817 */
[----:B------:R-:W0:Y:S03]  /*2530*/  LDS.64 R4, [R18+0x200] ;  /* 0x0002000012047984 */ /* 0x000e260000000a00 */
[----:B------:R-:W-:Y:S01]  /*2540*/  IADD3 R0, P0, PT, R19, R0, RZ ;  /* 0x0000000013007210 */ /* 0x000fe20007f1e0ff */
[----:B------:R-:W4:Y:S04]  /*2550*/  LDS.64 R14, [R18+0x208] ;  /* 0x00020800120e7984 */ /* 0x000f280000000a00 */
[----:B------:R-:W5:Y:S01]  /*2560*/  LDS.64 R6, [R18+0x400] ;  /* 0x0004000012067984 */ /* 0x000f620000000a00 */
[----:B------:R-:W-:Y:S01]  /*2570*/  IMAD.X R11, RZ, RZ, R11, P0 ;  /* 0x000000ffff0b7224 */ /* 0x000fe200000e060b */
[----:B---3--:R-:W-:-:S02]  /*2580*/  LEA R10, P0, R0, UR4, 0x4 ;  /* 0x00000004000a7c11 */ /* 0x008fc4000f8020ff */
[----:B------:R-:W3:Y:S02]  /*2590*/  LDS.64 R16, [R18+0x408] ;  /* 0x0004080012107984 */ /* 0x000ee40000000a00 */
[----:B------:R-:W-:Y:S02]  /*25a0*/  LEA.HI.X R11, R0, UR5, R11, 0x4, P0 ;  /* 0x00000005000b7c11 */ /* 0x000fe400080f240b */
[----:B------:R-:W3:Y:S04]  /*25b0*/  LDS.64 R8, [R18+0x600] ;  /* 0x0006000012087984 */ /* 0x000ee80000000a00 */
[----:B------:R-:W3:Y:S04]  /*25c0*/  LDS.64 R20, [R18+0x608] ;  /* 0x0006080012147984 */ /* 0x000ee80000000a00 */
[----:B-1----:R-:W-:Y:S04]  /*25d0*/  STG.E.64 desc[UR8][R10.64], R2 ;  /* 0x000000020a007986 */ /* 0x002fe8000c101b08 */
[----:B--2---:R-:W-:Y:S04]  /*25e0*/  STG.E.64 desc[UR8][R10.64+0x8], R12 ;  /* 0x0000080c0a007986 */ /* 0x004fe8000c101b08 */
[----:B0-----:R-:W-:Y:S04]  /*25f0*/  STG.E.64 desc[UR8][R10.64+0x200], R4 ;  /* 0x000200040a007986 */ /* 0x001fe8000c101b08 */
[----:B----4-:R-:W-:Y:S04]  /*2600*/  STG.E.64 desc[UR8][R10.64+0x208], R14 ;  /* 0x0002080e0a007986 */ /* 0x010fe8000c101b08 */
[----:B-----5:R-:W-:Y:S04]  /*2610*/  STG.E.64 desc[UR8][R10.64+0x400], R6 ;  /* 0x000400060a007986 */ /* 0x020fe8000c101b08 */
[----:B---3--:R-:W-:Y:S04]  /*2620*/  STG.E.64 desc[UR8][R10.64+0x408], R16 ;  /* 0x000408100a007986 */ /* 0x008fe8000c101b08 */
[----:B------:R-:W-:Y:S04]  /*2630*/  STG.E.64 desc[UR8][R10.64+0x600], R8 ;  /* 0x000600080a007986 */ /* 0x000fe8000c101b08 */
[----:B------:R-:W-:Y:S01]  /*2640*/  STG.E.64 desc[UR8][R10.64+0x608], R20 ;  /* 0x000608140a007986 */ /* 0x000fe2000c101b08 */
[----:B------:R-:W-:Y:S05]  /*2650*/  EXIT ;  /* 0x000000000000794d */ /* 0x000fea0003800000 */
.L_x_64:
[----:B------:R-:W-:Y:S01]  /*2660*/  LOP3.LUT R22, R5, 0xffff, RZ, 0xc0, !PT ;  /* 0x0000ffff05167812 */ /* 0x000fe200078ec0ff */
[----:B------:R-:W-:Y:S01]  /*2670*/  IMAD.MOV.U32 R20, RZ, RZ, R26 ;  /* 0x000000ffff147224 */ /* 0x000fe200078e001a */
[----:B------:R-:W-:Y:S01]  /*2680*/  LOP3.LUT R5, R10, 0xffff, RZ, 0xc0, !PT ;  /* 0x0000ffff0a057812 */ /* 0x000fe200078ec0ff */
[----:B------:R-:W-:Y:S01]  /*2690*/  IMAD.MOV.U32 R21, RZ, RZ, R3 ;  /* 0x000000ffff157224 */ /* 0x000fe200078e0003 */
[----:B------:R-:W0:Y:S01]  /*26a0*/  S2R R10, SR_TID.X ;  /* 0x00000000000a7919 */ /* 0x000e220000002100 */
[----:B------:R-:W-:Y:S01]  /*26b0*/  LOP3.LUT R13, R13, 0xffff, RZ, 0xc0, !PT ;  /* 0x0000ffff0d0d7812 */ /* 0x000fe200078ec0ff */
[----:B------:R-:W-:Y:S01]  /*26c0*/  IMAD.MOV.U32 R32, RZ, RZ, R4 ;  /* 0x000000ffff207224 */ /* 0x000fe200078e0004 */
[----:B------:R-:W-:Y:S01]  /*26d0*/  LOP3.LUT R17, R17, 0xffff, RZ, 0xc0, !PT ;  /* 0x0000ffff11117812 */ /* 0x000fe200078ec0ff */
[----:B------:R-:W-:Y:S01]  /*26e0*/  STS.64 [R19], R6 ;  /* 0x0000000613007388 */ /* 0x000fe20000000a00 */
[----:B------:R-:W-:Y:S01]  /*26f0*/  LOP3.LUT R0, R15, 0xffff, RZ, 0xc0, !PT ;  /* 0x0000ffff0f007812 */ /* 0x000fe200078ec0ff */
[----:B------:R-:W1:Y:S01]  /*2700*/  LDCU.64 UR4, c[0x0][0x3b0] ;  /* 0x00007600ff0477ac */ /* 0x000e620008000a00 */
[----:B------:R-:W-:Y:S01]  /*2710*/  LOP3.LUT R36, R36, 0xffff, RZ, 0xc0, !PT ;  /* 0x0000ffff24247812 */ /* 0x000fe200078ec0ff */
[----:B------:R2:W-:Y:S01]  /*2720*/  STS.64 [R19+0x10], R24 ;  /* 0x0000101813007388 */ /* 0x0005e20000000a00 */
[----:B------:R-:W-:-:S02]  /*2730*/  LOP3.LUT R33, R33, 0xffff, RZ, 0xc0, !PT ;  /* 0x0000ffff21217812 */ /* 0x000fc400078ec0ff */
[----:B------:R-:W-:Y:S01]  /*2740*/  LOP3.LUT R27, R27, 0xffff, RZ, 0xc0, !PT ;  /* 0x0000ffff1b1b7812 */ /* 0x000fe200078ec0ff */
[----:B------:R3:W-:Y:S01]  /*2750*/  STS.64 [R19+0x20], R20 ;  /* 0x0000201413007388 */ /* 0x0007e20000000a00 */
[----:B------:R-:W-:Y:S02]  /*2760*/  LOP3.LUT R26, R37, 0xffff, RZ, 0xc0, !PT ;  /* 0x0000ffff251a7812 */ /* 0x000fe400078ec0ff */
[----:B------:R-:W-:Y:S01]  /*2770*/  LOP3.LUT R38, R38, 0xffff, RZ, 0xc0, !PT ;  /* 0x0000ffff26267812 */ /* 0x000fe200078ec0ff */
[----:B------:R-:W-:Y:S01]  /*2780*/  STS.64 [R19+0x30], R8 ;  /* 0x0000300813007388 */ /* 0x000fe20000000a00 */
[----:B------:R-:W-:Y:S02]  /*2790*/  LOP3.LUT R39, R39, 0xffff, RZ, 0xc0, !PT ;  /* 0x0000ffff27277812 */ /* 0x000fe400078ec0ff */
[----:B------:R-:W-:Y:S01]  /*27a0*/  LOP3.LUT R40, R40, 0xffff, RZ, 0xc0, !PT ;  /* 0x0000ffff28287812 */ /* 0x000fe200078ec0ff */
[----:B--2---:R-:W-:Y:S01]  /*27b0*/  IMAD.MOV.U32 R24, RZ, RZ, R12 ;  /* 0x000000ffff187224 */ /* 0x004fe200078e000c */
[----:B------:R-:W-:-:S02]  /*27c0*/  LOP3.LUT R3, R42, 0xffff, RZ, 0xc0, !PT ;  /* 0x0000ffff2a037812 */ /* 0x000fc400078ec0ff */
[----:B------:R-:W-:Y:S01]  /*27d0*/  LOP3.LUT R23, R23, 0xffff, RZ, 0xc0, !PT ;  /* 0x0000ffff17177812 */ /* 0x000fe200078ec0ff */
[----:B---3--:R-:W-:Y:S01]  /*27e0*/  IMAD.MOV.U32 R20, RZ, RZ, R2 ;  /* 0x000000ffff147224 */ /* 0x008fe200078e0002 */
[----:B------:R-:W-:Y:S02]  /*27f0*/  LOP3.LUT R6, R11, 0xffff, RZ, 0xc0, !PT ;  /* 0x0000ffff0b067812 */ /* 0x000fe400078ec0ff */
[----:B------:R-:W-:Y:S02]  /*2800*/  LOP3.LUT R14, R14, 0xffff, RZ, 0xc0, !PT ;  /* 0x0000ffff0e0e7812 */ /* 0x000fe400078ec0ff */
[----:B------:R-:W-:Y:S01]  /*2810*/  PRMT R13, R22, 0x3340, R13 ;  /* 0x00003340160d7816 */ /* 0x000fe2000000000d */
[----:B------:R-:W-:Y:S01]  /*2820*/  IMAD.MOV.U32 R22, RZ, RZ, R16 ;  /* 0x000000ffff167224 */ /* 0x000fe200078e0010 */
[----:B------:R-:W-:Y:S02]  /*2830*/  PRMT R0, R0, 0x3340, R17 ;  /* 0x0000334000007816 */ /* 0x000fe40000000011 */
[----:B------:R-:W-:-:S02]  /*2840*/  PRMT R33, R33, 0x3340, R36 ;  /* 0x0000334021217816 */ /* 0x000fc40000000024 */
[----:B------:R-:W-:Y:S02]  /*2850*/  PRMT R26, R26, 0x3340, R27 ;  /* 0x000033401a1a7816 */ /* 0x000fe4000000001b */
[----:B------:R-:W-:Y:S02]  /*2860*/  PRMT R38, R39, 0x3340, R38 ;  /* 0x0000334027267816 */ /* 0x000fe40000000026 */
[----:B------:R-:W-:Y:S02]  /*2870*/  PRMT R3, R3, 0x3340, R40 ;  /* 0x0000334003037816 */ /* 0x000fe40000000028 */
[----:B------:R-:W-:Y:S02]  /*2880*/  PRMT R6, R6, 0x3340, R23 ;  /* 0x0000334006067816 */ /* 0x000fe40000000017 */
[----:B------:R-:W-:Y:S02]  /*2890*/  PRMT R5, R5, 0x3340, R14 ;  /* 0x0000334005057816 */ /* 0x000fe4000000000e */
[----:B------:R-:W-:Y:S01]  /*28a0*/  PRMT R21, R13, 0x5410, R0 ;  /* 0x000054100d157816 */ /* 0x000fe20000000000 */
[----:B0-----:R-:W-:Y:S01]  /*28b0*/  IMAD.SHL.U32 R0, R10, 0x4, RZ ;  /* 0x000000040a007824 */ /* 0x001fe200078e00ff */
[----:B------:R-:W-:Y:S01]  /*28c0*/  PRMT R33, R26, 0x5410, R33 ;  /* 0x000054101a217816 */ /* 0x000fe20000000021 */
[----:B------:R-:W0:Y:S01]  /*28d0*/  S2R R13, SR_CTAID.X ;  /* 0x00000000000d7919 */ /* 0x000e220000002500 */
[----:B------:R-:W-:-:S02]  /*28e0*/  PRMT R23, R3, 0x5410, R38 ;  /* 0x0000541003177816 */ /* 0x000fc40000000026 */
[----:B------:R-:W-:Y:S01]  /*28f0*/  PRMT R25, R5, 0x5410, R6 ;  /* 0x0000541005197816 */ /* 0x000fe20000000006 */
[----:B------:R-:W-:Y:S01]  /*2900*/  STS.64 [R19+0x8], R20 ;  /* 0x0000081413007388 */ /* 0x000fe20000000a00 */
[----:B------:R-:W-:-:S03]  /*2910*/  LOP3.LUT R11, R0, 0xf80, RZ, 0xc0, !PT ;  /* 0x00000f80000b7812 */ /* 0x000fc600078ec0ff */
[----:B------:R-:W-:Y:S01]  /*2920*/  STS.64 [R19+0x18], R32 ;  /* 0x0000182013007388 */ /* 0x000fe20000000a00 */
[----:B------:R-:W-:Y:S01]  /*2930*/  LOP3.LUT R10, R11, 0x1f, R10, 0xf8, !PT ;  /* 0x0000001f0b0a7812 */ /* 0x000fe200078ef80a */
[----:B------:R-:W-:Y:S02]  /*2940*/  IMAD.MOV.U32 R11, RZ, RZ, RZ ;  /* 0x000000ffff0b7224 */ /* 0x000fe400078e00ff */
[----:B------:R-:W-:Y:S04]  /*2950*/  STS.64 [R19+0x28], R22 ;  /* 0x0000281613007388 */ /* 0x000fe80000000a00 */
[----:B------:R-:W-:Y:S01]  /*2960*/  STS.64 [R19+0x38], R24 ;  /* 0x0000381813007388 */ /* 0x000fe20000000a00 */
[----:B------:R-:W-:-:S03]  /*2970*/  NOP ;  /* 0x0000000000007918 */ /* 0x000fc60000000000 */
[----:B------:R-:W2:Y:S04]  /*2980*/  LDS.64 R2, [R18] ;  /* 0x0000000012027984 */ /* 0x000ea80000000a00 */
[----:B------:R-:W3:Y:S04]  /*2990*/  LDS.64 R14, [R18+0x8] ;  /* 0x00000800120e7984 */ /* 0x000ee80000000a00 */
[----:B------:R-:W4:Y:S01]  /*29a0*/  LDS.64 R4, [R18+0x200] ;  /* 0x0002000012047984 */ /* 0x000f220000000a00 */
[----:B0-----:R-:W-:-:S03]  /*29b0*/  IMAD.WIDE.U32 R10, R13, 0x400, R10 ;  /* 0x000004000d0a7825 */ /* 0x001fc600078e000a */
[----:B------:R-:W0:Y:S01]  /*29c0*/  LDS.64 R16, [R18+0x208] ;  /* 0x0002080012107984 */ /* 0x000e220000000a00 */
[----:B-1----:R-:W-:-:S03]  /*29d0*/  LEA R12, P0, R10, UR4, 0x4 ;  /* 0x000000040a0c7c11 */ /* 0x002fc6000f8020ff */
[----:B------:R-:W1:Y:S01]  /*29e0*/  LDS.64 R6, [R18+0x400] ;  /* 0x0004000012067984 */ /* 0x000e620000000a00 */
[----:B------:R-:W-:-:S03]  /*29f0*/  LEA.HI.X R13, R10, UR5, R11, 0x4, P0 ;  /* 0x000000050a0d7c11 */ /* 0x000fc600080f240b */
[----:B------:R-:W5:Y:S04]  /*2a00*/  LDS.64 R20, [R18+0x408] ;  /* 0x0004080012147984 */ /* 0x000f680000000a00 */
[----:B------:R-:W5:Y:S04]  /*2a10*/  LDS.64 R8, [R18+0x600] ;  /* 0x0006000012087984 */ /* 0x000f680000000a00 */
[----:B------:R-:W5:Y:S04]  /*2a20*/  LDS.64 R22, [R18+0x608] ;  /* 0x0006080012167984 */ /* 0x000f680000000a00 */
[----:B--2---:R-:W-:Y:S04]  /*2a30*/  STG.E.64 desc[UR8][R12.64], R2 ;  /* 0x000000020c007986 */ /* 0x004fe8000c101b08 */
[----:B---3--:R-:W-:Y:S04]  /*2a40*/  STG.E.64 desc[UR8][R12.64+0x8], R14 ;  /* 0x0000080e0c007986 */ /* 0x008fe8000c101b08 */
[----:B----4-:R-:W-:Y:S04]  /*2a50*/  STG.E.64 desc[UR8][R12.64+0x200], R4 ;  /* 0x000200040c007986 */ /* 0x010fe8000c101b08 */
[----:B0-----:R-:W-:Y:S04]  /*2a60*/  STG.E.64 desc[UR8][R12.64+0x208], R16 ;  /* 0x000208100c007986 */ /* 0x001fe8000c101b08 */
[----:B-1----:R-:W-:Y:S04]  /*2a70*/  STG.E.64 desc[UR8][R12.64+0x400], R6 ;  /* 0x000400060c007986 */ /* 0x002fe8000c101b08 */
[----:B-----5:R-:W-:Y:S04]  /*2a80*/  STG.E.64 desc[UR8][R12.64+0x408], R20 ;  /* 0x000408140c007986 */ /* 0x020fe8000c101b08 */
[----:B------:R-:W-:Y:S04]  /*2a90*/  STG.E.64 desc[UR8][R12.64+0x600], R8 ;  /* 0x000600080c007986 */ /* 0x000fe8000c101b08 */
[----:B------:R-:W-:Y:S01]  /*2aa0*/  STG.E.64 desc[UR8][R12.64+0x608], R22 ;  /* 0x000608160c007986 */ /* 0x000fe2000c101b08 */
[----:B------:R-:W-:Y:S05]  /*2ab0*/  EXIT ;  /* 0x000000000000794d */ /* 0x000fea0003800000 */
.L_x_51:
[----:B------:R-:W0:Y:S01]  /*2ac0*/  LDC.64 R8, c[0x0][0x388] ;  /* 0x0000e200ff087b82 */ /* 0x000e220000000a00 */
[----:B------:R-:W-:Y:S01]  /*2ad0*/  ACQBULK ;  /* 0x000000000000782e */ /* 0x000fe20000000000 */
[----:B------:R-:W1:Y:S06]  /*2ae0*/  S2R R6, SR_TID.X ;  /* 0x0000000000067919 */ /* 0x000e6c0000002100 */
[----:B------:R-:W2:Y:S01]  /*2af0*/  LDC R5, c[0x0][0x3a8] ;  /* 0x0000ea00ff057b82 */ /* 0x000ea20000000800 */
[----:B0-----:R-:W-:-:S05]  /*2b00*/  IMAD.WIDE.U32 R8, R3, 0x4000, R8 ;  /* 0x0000400003087825 */ /* 0x001fca00078e0008 */
[----:B------:R-:W3:Y:S04]  /*2b10*/  LDG.E.64 R2, desc[UR8][R8.64+0x8] ;  /* 0x0000080808027981 */ /* 0x000ee8000c1e1b00 */
[----:B------:R0:W4:Y:S01]  /*2b20*/  LDG.E.64 R12, desc[UR8][R8.64] ;  /* 0x00000008080c7981 */ /* 0x000122000c1e1b00 */
[----:B-1----:R-:W-:Y:S02]  /*2b30*/  IMAD.SHL.U32 R7, R6, 0x4, RZ ;  /* 0x0000000406077824 */ /* 0x002fe400078e00ff */
[----:B------:R-:W-:-:S03]  /*2b40*/  IMAD.MOV R0, RZ, RZ, -R4 ;  /* 0x000000ffff007224 */ /* 0x000fc600078e0a04 */
[----:B------:R-:W-:Y:S02]  /*2b50*/  LOP3.LUT R18, R7, 0xf80, RZ, 0xc0, !PT ;  /* 0x00000f8007127812 */ /* 0x000fe400078ec0ff */
[----:B--2---:R-:W-:Y:S02]  /*2b60*/  VIADDMNMX R0, R0, R5, 0x400, PT ;  /* 0x0000040000007446 */ /* 0x004fe40003800105 */
[----:B------:R-:W-:-:S04]  /*2b70*/  LOP3.LUT R15, R18, 0x1f, R6, 0xf8, !PT ;  /* 0x0000001f120f7812 */ /* 0x000fc800078ef806 */
[C---:B------:R-:W-:Y:S01]  /*2b80*/  LEA R24, P0, R15.reuse, R8, 0x4 ;  /* 0x000000080f187211 */ /* 0x040fe200078020ff */
[----:B------:R-:W-:-:S04]  /*2b90*/  VIADD R5, R15, 0x20 ;  /* 0x000000200f057836 */ /* 0x000fc80000000000 */
[----:B------:R-:W-:Y:S01]  /*2ba0*/  IMAD.X R25, RZ, RZ, R9, P0 ;  /* 0x000000ffff197224 */ /* 0x000fe200000e0609 */
[-C--:B------:R-:W-:Y:S01]  /*2bb0*/  ISETP.GE.AND P1, PT, R5, R0.reuse, PT ;  /* 0x000000000500720c */ /* 0x080fe20003f26270 */
[C---:B------:R-:W-:Y:S01]  /*2bc0*/  VIADD R5, R15.reuse, 0x40 ;  /* 0x000000400f057836 */ /* 0x040fe20000000000 */
[----:B------:R-:W-:-:S04]  /*2bd0*/  ISETP.GE.AND P0, PT, R15, R0, PT ;  /* 0x000000000f00720c */ /* 0x000fc80003f06270 */
[----:B------:R-:W-:Y:S01]  /*2be0*/  ISETP.GE.AND P2, PT, R5, R0, PT ;  /* 0x000000000500720c */ /* 0x000fe20003f46270 */
[----:B------:R-:W-:-:S05]  /*2bf0*/  VIADD R5, R15, 0x60 ;  /* 0x000000600f057836 */ /* 0x000fca0000000000 */
[----:B------:R-:W-:-:S03]  /*2c00*/  ISETP.GE.AND P3, PT, R5, R0, PT ;  /* 0x000000000500720c */ /* 0x000fc60003f66270 */
[----:B------:R-:W2:Y:S01]  /*2c10*/  @!P0 LDG.E.64 R16, desc[UR8][R24.64+0x8] ;  /* 0x0000080818108981 */ /* 0x000ea2000c1e1b00 */
[----:B---3--:R-:W-:-:S04]  /*2c20*/  IMAD.MOV.U32 R4, RZ, RZ, R2 ;  /* 0x000000ffff047224 */ /* 0x008fc800078e0002 */
[----:B0-----:R-:W-:-:S06]  /*2c30*/  IMAD.MOV.U32 R8, RZ, RZ, R4 ;  /* 0x000000ffff087224 */ /* 0x001fcc00078e0004 */
[----:B------:R-:W3:Y:S01]  /*2c40*/  @!P1 LDG.E.64 R8, desc[UR8][R24.64+0x208] ;  /* 0x0002080818089981 */ /* 0x000ee2000c1e1b00 */
[----:B------:R-:W-:Y:S02]  /*2c50*/  IMAD.MOV.U32 R14, RZ, RZ, R4 ;  /* 0x000000ffff0e7224 */ /* 0x000fe400078e0004 */
[----:B----4-:R-:W-:Y:S01]  /*2c60*/  IMAD.MOV.U32 R10, RZ, RZ, R12 ;  /* 0x000000ffff0a7224 */ /* 0x010fe200078e000c */
[----:B------:R-:W4:Y:S01]  /*2c70*/  @!P3 LDG.E.64 R4, desc[UR8][R24.64+0x608] ;  /* 0x000608081804b981 */ /* 0x000f22000c1e1b00 */
[----:B------:R-:W-:-:S03]  /*2c80*/  IMAD.MOV.U32 R11, RZ, RZ, R13 ;  /* 0x000000ffff0b7224 */ /* 0x000fc600078e000d */
[----:B------:R-:W5:Y:S01]  /*2c90*/  @!P2 LDG.E.64 R14, desc[UR8][R24.64+0x408] ;  /* 0x00040808180ea981 */ /* 0x000f62000c1e1b00 */
[--C-:B------:R-:W-:Y:S02]  /*2ca0*/  IMAD.MOV.U32 R22, RZ, RZ, R10.reuse ;  /* 0x000000ffff167224 */ /* 0x100fe400078e000a */
[--C-:B------:R-:W-:Y:S01]  /*2cb0*/  IMAD.MOV.U32 R23, RZ, RZ, R11.reuse ;  /* 0x000000ffff177224 */ /* 0x100fe200078e000b */
[----:B------:R-:W4:Y:S01]  /*2cc0*/  @!P0 LDG.E.64 R12, desc[UR8][R24.64] ;  /* 0x00000008180c8981 */ /* 0x000f22000c1e1b00 */
[----:B------:R-:W-:Y:S02]  /*2cd0*/  IMAD.MOV.U32 R20, RZ, RZ, R10 ;  /* 0x000000ffff147224 */ /* 0x000fe400078e000a */
[----:B------:R-:W-:Y:S02]  /*2ce0*/  IMAD.MOV.U32 R21, RZ, RZ, R11 ;  /* 0x000000ffff157224 */ /* 0x000fe400078e000b */
[----:B------:R-:W4:Y:S04]  /*2cf0*/  @!P1 LDG.E.64 R22, desc[UR8][R24.64+0x200] ;  /* 0x0002000818169981 */ /* 0x000f28000c1e1b00 */
[----:B------:R-:W4:Y:S04]  /*2d00*/  @!P2 LDG.E.64 R20, desc[UR8][R24.64+0x400] ;  /* 0x000400081814a981 */ /* 0x000f28000c1e1b00 */
[----:B------:R0:W4:Y:S01]  /*2d10*/  @!P3 LDG.E.64 R10, desc[UR8][R24.64+0x600] ;  /* 0x00060008180ab981 */ /* 0x000122000c1e1b00 */
[----:B------:R-:W1:Y:S01]  /*2d20*/  S2R R19, SR_LANEID ;  /* 0x0000000000137919 */ /* 0x000e620000000000 */
[----:B------:R-:W2:Y:S01]  /*2d30*/  S2UR UR5, SR_CgaCtaId ;  /* 0x00000000000579c3 */ /* 0x000ea20000008800 */
[----:B------:R-:W-:-:S02]  /*2d40*/  PRMT R29, R3, 0x7770, RZ ;  /* 0x00007770031d7816 */ /* 0x000fc400000000ff */
[C---:B------:R-:W-:Y:S02]  /*2d50*/  PRMT R28, R3.reuse, 0x7771, RZ ;  /* 0x00007771031c7816 */ /* 0x040fe400000000ff */
[C---:B------:R-:W-:Y:S02]  /*2d60*/  PRMT R27, R3.reuse, 0x7772, RZ ;  /* 0x00007772031b7816 */ /* 0x040fe400000000ff */
[----:B------:R-:W-:Y:S02]  /*2d70*/  PRMT R26, R3, 0x7773, RZ ;  /* 0x00007773031a7816 */ /* 0x000fe400000000ff */
[----:B------:R-:W-:Y:S02]  /*2d80*/  PRMT R3, R29, 0x7610, R3 ;  /* 0x000076101d037816 */ /* 0x000fe40000000003 */
[----:B------:R-:W-:Y:S02]  /*2d90*/  PRMT R6, R28, 0x7610, R6 ;  /* 0x000076101c067816 */ /* 0x000fe40000000006 */
[----:B0-----:R-:W-:-:S02]  /*2da0*/  PRMT R24, R27, 0x7610, R24 ;  /* 0x000076101b187816 */ /* 0x001fc40000000018 */
[----:B------:R-:W-:Y:S02]  /*2db0*/  PRMT R25, R26, 0x7610, R25 ;  /* 0x000076101a197816 */ /* 0x000fe40000000019 */
[----:B------:R-:W-:Y:S02]  /*2dc0*/  PRMT R33, R3, 0x7610, R33 ;  /* 0x0000761003217816 */ /* 0x000fe40000000021 */
[----:B------:R-:W-:Y:S02]  /*2dd0*/  PRMT R32, R6, 0x7610, R32 ;  /* 0x0000761006207816 */ /* 0x000fe40000000020 */
[----:B------:R-:W-:Y:S02]  /*2de0*/  PRMT R31, R24, 0x7610, R31 ;  /* 0x00007610181f7816 */ /* 0x000fe4000000001f */
[----:B------:R-:W-:Y:S01]  /*2df0*/  PRMT R30, R25, 0x7610, R30 ;  /* 0x00007610191e7816 */ /* 0x000fe2000000001e */
[----:B------:R-:W-:Y:S01]  /*2e00*/  UMOV UR4, 0x400 ;  /* 0x0000040000047882 */ /* 0x000fe20000000000 */
[C---:B--2---:R-:W-:Y:S01]  /*2e10*/  @!P0 PRMT R29, R17.reuse, 0x7770, RZ ;  /* 0x00007770111d8816 */ /* 0x044fe200000000ff */
[----:B------:R-:W-:Y:S01]  /*2e20*/  ULEA UR4, UR5, UR4, 0x18 ;  /* 0x0000000405047291 */ /* 0x000fe2000f8ec0ff */
[----:B------:R-:W-:-:S02]  /*2e30*/  @!P0 PRMT R28, R17, 0x7771, RZ ;  /* 0x00007771111c8816 */ /* 0x000fc400000000ff */
[C---:B------:R-:W-:Y:S02]  /*2e40*/  @!P0 PRMT R27, R17.reuse, 0x7772, RZ ;  /* 0x00007772111b8816 */ /* 0x040fe400000000ff */
[----:B------:R-:W-:Y:S01]  /*2e50*/  @!P0 PRMT R26, R17, 0x7773, RZ ;  /* 0x00007773111a8816 */ /* 0x000fe200000000ff */
[----:B-1----:R-:W-:Y:S01]  /*2e60*/  IMAD.IADD R18, R18, 0x1, R19 ;  /* 0x0000000112127824 */ /* 0x002fe200078e0213 */
[----:B------:R-:W-:Y:S02]  /*2e70*/  LOP3.LUT R29, R29, 0xffff, RZ, 0xc0, !PT ;  /* 0x0000ffff1d1d7812 */ /* 0x000fe400078ec0ff */
[----:B------:R-:W-:Y:S02]  /*2e80*/  LOP3.LUT R26, R26, 0xffff, RZ, 0xc0, !PT ;  /* 0x0000ffff1a1a7812 */ /* 0x000fe400078ec0ff */
[----:B------:R-:W-:Y:S02]  /*2e90*/  LOP3.LUT R28, R28, 0xffff, RZ, 0xc0, !PT ;  /* 0x0000ffff1c1c7812 */ /* 0x000fe400078ec0ff */
[----:B------:R-:W-:-:S02]  /*2ea0*/  LOP3.LUT R27, R27, 0xffff, RZ, 0xc0, !PT ;  /* 0x0000ffff1b1b7812 */ /* 0x000fc400078ec0ff */
[----:B------:R-:W-:Y:S01]  /*2eb0*/  LEA R18, R18, UR4, 0x4 ;  /* 0x0000000412127c11 */ /* 0x000fe2000f8e20ff */
[----:B------:R-:W-:Y:S01]  /*2ec0*/  @!P0 IMAD.MOV.U32 R2, RZ, RZ, R16 ;  /* 0x000000ffff028224 */ /* 0x000fe200078e0010 */
[----:B------:R-:W-:Y:S02]  /*2ed0*/  PRMT R29, R29, 0x3340, R28 ;  /* 0x000033401d1d7816 */ /* 0x000fe4000000001c */
[----:B------:R-:W-:Y:S01]  /*2ee0*/  PRMT R26, R27, 0x3340, R26 ;  /* 0x000033401b1a7816 */ /* 0x000fe2000000001a */
[----:B------:R-:W-:-:S03]  /*2ef0*/  IMAD.MOV.U32 R28, RZ, RZ, R2 ;  /* 0x000000ffff1c7224 */ /* 0x000fc600078e0002 */
[----:B------:R-:W-:Y:S01]  /*2f00*/  PRMT R29, R29, 0x5410, R26 ;  /* 0x000054101d1d7816 */ /* 0x000fe2000000001a */
[----:B------:R-:W-:-:S04]  /*2f10*/  IMAD R19, R19, 0x30, R18 ;  /* 0x0000003013137824 */ /* 0x000fc800078e0212 */
[----:B------:R-:W-:Y:S01]  /*2f20*/  STS.64 [R18+0x8], R28 ;  /* 0x0000081c12007388 */ /* 0x000fe20000000a00 */
[C---:B---3--:R-:W-:Y:S02]  /*2f30*/  @!P1 PRMT R33, R9.reuse, 0x7770, RZ ;  /* 0x0000777009219816 */ /* 0x048fe400000000ff */
[C---:B------:R-:W-:Y:S02]  /*2f40*/  @!P1 PRMT R32, R9.reuse, 0x7771, RZ ;  /* 0x0000777109209816 */ /* 0x040fe400000000ff */
[C---:B------:R-:W-:Y:S02]  /*2f50*/  @!P1 PRMT R31, R9.reuse, 0x7772, RZ ;  /* 0x00007772091f9816 */ /* 0x040fe400000000ff */
[----:B------:R-:W-:Y:S02]  /*2f60*/  @!P1 PRMT R30, R9, 0x7773, RZ ;  /* 0x00007773091e9816 */ /* 0x000fe400000000ff */
[----:B------:R-:W-:Y:S02]  /*2f70*/  LOP3.LUT R33, R33, 0xffff, RZ, 0xc0, !PT ;  /* 0x0000ffff21217812 */ /* 0x000fe400078ec0ff */
[----:B------:R-:W-:-:S02]  /*2f80*/  LOP3.LUT R32, R32, 0xffff, RZ, 0xc0, !PT ;  /* 0x0000ffff20207812 */ /* 0x000fc400078ec0ff */
[----:B------:R-:W-:Y:S02]  /*2f90*/  LOP3.LUT R30, R30, 0xffff, RZ, 0xc0, !PT ;  /* 0x0000ffff1e1e7812 */ /* 0x000fe400078ec0ff */
[----:B------:R-:W-:Y:S02]  /*2fa0*/  LOP3.LUT R31, R31, 0xffff, RZ, 0xc0, !PT ;  /* 0x0000ffff1f1f7812 */ /* 0x000fe400078ec0ff */
[----:B------:R-:W-:Y:S02]  /*2fb0*/  PRMT R34, R33, 0x3340, R32 ;  /* 0x0000334021227816 */ /* 0x000fe40000000020 */
[----:B------:R-:W-:Y:S02]  /*2fc0*/  PRMT R33, R31, 0x3340, R30 ;  /* 0x000033401f217816 */ /* 0x000fe4000000001e */
[----:B------:R-:W-:Y:S02]  /*2fd0*/  PRMT R32, R3, 0x7610, R32 ;  /* 0x0000761003207816 */ /* 0x000fe40000000020 */
[----:B------:R-:W-:-:S02]  /*2fe0*/  PRMT R31, R6, 0x7610, R31 ;  /* 0x00007610061f7816 */ /* 0x000fc4000000001f */
[----:B------:R-:W-:Y:S02]  /*2ff0*/  PRMT R30, R24, 0x7610, R30 ;  /* 0x00007610181e7816 */ /* 0x000fe4000000001e */
[----:B------:R-:W-:Y:S02]  /*3000*/  PRMT R9, R25, 0x7610, R9 ;  /* 0x0000761019097816 */ /* 0x000fe40000000009 */
[C---:B-----5:R-:W-:Y:S02]  /*3010*/  @!P2 PRMT R32, R15.reuse, 0x7770, RZ ;  /* 0x000077700f20a816 */ /* 0x060fe400000000ff */
[C---:B------:R-:W-:Y:S02]  /*3020*/  @!P2 PRMT R31, R15.reuse, 0x7771, RZ ;  /* 0x000077710f1fa816 */ /* 0x040fe400000000ff */
[C---:B------:R-:W-:Y:S02]  /*3030*/  @!P2 PRMT R30, R15.reuse, 0x7772, RZ ;  /* 0x000077720f1ea816 */ /* 0x040fe400000000ff */
[----:B------:R-:W-:-:S02]  /*3040*/  @!P2 PRMT R9, R15, 0x7773, RZ ;  /* 0x000077730f09a816 */ /* 0x000fc400000000ff */
[C---:B----4-:R-:W-:Y:S02]  /*3050*/  @!P3 PRMT R3, R5.reuse, 0x7770, RZ ;  /* 0x000077700503b816 */ /* 0x050fe400000000ff */
[C---:B------:R-:W-:Y:S02]  /*3060*/  @!P3 PRMT R6, R5.reuse, 0x7771, RZ ;  /* 0x000077710506b816 */ /* 0x040fe400000000ff */
[C---:B------:R-:W-:Y:S02]  /*3070*/  @!P3 PRMT R24, R5.reuse, 0x7772, RZ ;  /* 0x000077720518b816 */ /* 0x040fe400000000ff */
[----:B------:R-:W-:Y:S02]  /*3080*/  @!P3 PRMT R25, R5, 0x7773, RZ ;  /* 0x000077730519b816 */ /* 0x000fe400000000ff */
[----:B------:R-:W-:Y:S02]  /*3090*/  LOP3.LUT R32, R32, 0xffff, RZ, 0xc0, !PT ;  /* 0x0000ffff20207812 */ /* 0x000fe400078ec0ff */
[----:B------:R-:W-:-:S02]  /*30a0*/  LOP3.LUT R31, R31, 0xffff, RZ, 0xc0, !PT ;  /* 0x0000ffff1f1f7812 */ /* 0x000fc400078ec0ff */
[----:B------:R-:W-:Y:S02]  /*30b0*/  LOP3.LUT R9, R9, 0xffff, RZ, 0xc0, !PT ;  /* 0x0000ffff09097812 */ /* 0x000fe400078ec0ff */
[----:B------:R-:W-:Y:S02]  /*30c0*/  LOP3.LUT R30, R30, 0xffff, RZ, 0xc0, !PT ;  /* 0x0000ffff1e1e7812 */ /* 0x000fe400078ec0ff */
[----:B------:R-:W-:Y:S02]  /*30d0*/  LOP3.LUT R3, R3, 0xffff, RZ, 0xc0, !PT ;  /* 0x0000ffff03037812 */ /* 0x000fe400078ec0ff */
[----:B------:R-:W-:Y:S02]  /*30e0*/  LOP3.LUT R6, R6, 0xffff, RZ, 0xc0, !PT ;  /* 0x0000ffff06067812 */ /* 0x000fe400078ec0ff */
[----:B------:R-:W-:Y:S02]  /*30f0*/  LOP3.LUT R25, R25, 0xffff, RZ, 0xc0, !PT ;  /* 0x0000ffff19197812 */ /* 0x000fe400078ec0ff */
[----:B------:R-:W-:-:S02]  /*3100*/  LOP3.LUT R24, R24, 0xffff, RZ, 0xc0, !PT ;  /* 0x0000ffff18187812 */ /* 0x000fc400078ec0ff */
[----:B------:R-:W-:Y:S02]  /*3110*/  PRMT R32, R32, 0x3340, R31 ;  /* 0x0000334020207816 */ /* 0x000fe4000000001f */
[----:B------:R-:W-:Y:S02]  /*3120*/  PRMT R9, R30, 0x3340, R9 ;  /* 0x000033401e097816 */ /* 0x000fe40000000009 */
[----:B------:R-:W-:Y:S02]  /*3130*/  PRMT R3, R3, 0x3340, R6 ;  /* 0x0000334003037816 */ /* 0x000fe40000000006 */
[----:B------:R-:W-:Y:S01]  /*3140*/  PRMT R24, R24, 0x3340, R25 ;  /* 0x0000334018187816 */ /* 0x000fe20000000019 */
[----:B------:R0:W-:Y:S01]  /*3150*/  STS.64 [R18], R12 ;  /* 0x0000000c12007388 */ /* 0x0001e20000000a00 */
[----:B------:R-:W-:Y:S02]  /*3160*/  PRMT R15, R32, 0x5410, R9 ;  /* 0x00005410200f7816 */ /* 0x000fe40000000009 */
[----:B------:R-:W-:Y:S01]  /*3170*/  PRMT R5, R3, 0x5410, R24 ;  /* 0x0000541003057816 */ /* 0x000fe20000000018 */
[----:B------:R-:W-:Y:S01]  /*3180*/  STS.64 [R18+0x200], R22 ;  /* 0x0002001612007388 */ /* 0x000fe20000000a00 */
[----:B0-----:R-:W-:Y:S01]  /*3190*/  PRMT R13, R34, 0x5410, R33 ;  /* 0x00005410220d7816 */ /* 0x001fe20000000021 */
[----:B------:R-:W-:-:S02]  /*31a0*/  IMAD.MOV.U32 R12, RZ, RZ, R8 ;  /* 0x000000ffff0c7224 */ /* 0x000fc400078e0008 */
[----:B------:R-:W-:Y:S04]  /*31b0*/  STS.64 [R18+0x400], R20 ;  /* 0x0004001412007388 */ /* 0x000fe80000000a00 */
[----:B------:R-:W-:Y:S04]  /*31c0*/  STS.64 [R18+0x208], R12 ;  /* 0x0002080c12007388 */ /* 0x000fe80000000a00 */
[----:B------:R-:W-:Y:S04]  /*31d0*/  STS.64 [R18+0x408], R14 ;  /* 0x0004080e12007388 */ /* 0x000fe80000000a00 */
[----:B------:R-:W-:Y:S04]  /*31e0*/  STS.64 [R18+0x600], R10 ;  /* 0x0006000a12007388 */ /* 0x000fe80000000a00 */
[----:B------:R-:W-:Y:S01]  /*31f0*/  STS.64 [R18+0x608], R4 ;  /* 0x0006080412007388 */ /* 0x000fe20000000a00 */
[----:B------:R-:W-:-:S03]  /*3200*/  NOP ;  /* 0x0000000000007918 */ /* 0x000fc60000000000 */
[----:B------:R-:W0:Y:S04]  /*3210*/  LDS.64 R12, [R19+0x28] ;  /* 0x00002800130c7984 */ /* 0x000e280000000a00 */
[----:B------:R-:W1:Y:S04]  /*3220*/  LDS.64 R8, [R19+0x8] ;  /* 0x0000080013087984 */ /* 0x000e680000000a00 */
[----:B------:R-:W-:Y:S04]  /*3230*/  LDS.64 R16, [R19+0x18] ;  /* 0x0000180013107984 */ /* 0x000fe80000000a00 */
[----:B------:R-:W2:Y:S04]  /*3240*/  LDS.64 R22, [R19+0x38] ;  /* 0x0000380013167984 */ /* 0x000ea80000000a00 */
[----:B------:R-:W-:Y:S04]  /*3250*/  LDS.64 R32, [R19+0x20] ;  /* 0x0000200013207984 */ /* 0x000fe80000000a00 */
[----:B------:R-:W3:Y:S04]  /*3260*/  LDS.64 R2, [R19] ;  /* 0x0000000013027984 */ /* 0x000ee80000000a00 */
[----:B------:R-:W4:Y:S04]  /*3270*/  LDS.64 R34, [R19+0x10] ;  /* 0x0000100013227984 */ /* 0x000f280000000a00 */
[----:B------:R5:W3:Y:S01]  /*3280*/  LDS.64 R10, [R19+0x30] ;  /* 0x00003000130a7984 */ /* 0x000ae20000000a00 */
[----:B0-----:R-:W-:-:S02]  /*3290*/  PRMT R40, R13, 0x7773, RZ ;  /* 0x000077730d287816 */ /* 0x001fc400000000ff */
[C---:B------:R-:W-:Y:S02]  /*32a0*/  PRMT R31, R13.reuse, 0x7772, RZ ;  /* 0x000077720d1f7816 */ /* 0x040fe400000000ff */
[C---:B------:R-:W-:Y:S01]  /*32b0*/  PRMT R39, R13.reuse, 0x7771, RZ ;  /* 0x000077710d277816 */ /* 0x040fe200000000ff */
[----:B-1----:R-:W-:Y:S01]  /*32c0*/  IMAD.MOV.U32 R4, RZ, RZ, R8 ;  /* 0x000000ffff047224 */ /* 0x002fe200078e0008 */
[----:B------:R-:W-:Y:S02]  /*32d0*/  PRMT R41, R13, 0x7770, RZ ;  /* 0x000077700d297816 */ /* 0x000fe400000000ff */
[C---:B------:R-:W-:Y:S02]  /*32e0*/  PRMT R5, R9.reuse, 0x7770, RZ ;  /* 0x0000777009057816 */ /* 0x040fe400000000ff */
[C---:B------:R-:W-:Y:S02]  /*32f0*/  PRMT R29, R9.reuse, 0x7771, RZ ;  /* 0x00007771091d7816 */ /* 0x040fe400000000ff */
[C---:B------:R-:W-:Y:S01]  /*3300*/  PRMT R26, R9.reuse, 0x7772, RZ ;  /* 0x00007772091a7816 */ /* 0x040fe200000000ff */
[----:B--2---:R-:W-:Y:S01]  /*3310*/  IMAD.MOV.U32 R14, RZ, RZ, R22 ;  /* 0x000000ffff0e7224 */ /* 0x004fe200078e0016 */
[----:B------:R-:W-:-:S02]  /*3320*/  PRMT R30, R9, 0x7773, RZ ;  /* 0x00007773091e7816 */ /* 0x000fc400000000ff */
[C---:B------:R-:W-:Y:S02]  /*3330*/  PRMT R44, R17.reuse, 0x7773, RZ ;  /* 0x00007773112c7816 */ /* 0x040fe400000000ff */
[C---:B------:R-:W-:Y:S02]  /*3340*/  PRMT R43, R17.reuse, 0x7772, RZ ;  /* 0x00007772112b7816 */ /* 0x040fe400000000ff */
[C---:B------:R-:W-:Y:S02]  /*3350*/  PRMT R42, R17.reuse, 0x7771, RZ ;  /* 0x00007771112a7816 */ /* 0x040fe400000000ff */
[----:B------:R-:W-:Y:S02]  /*3360*/  PRMT R45, R17, 0x7770, RZ ;  /* 0x00007770112d7816 */ /* 0x000fe400000000ff */
[C---:B------:R-:W-:Y:S02]  /*3370*/  PRMT R13, R23.reuse, 0x7770, RZ ;  /* 0x00007770170d7816 */ /* 0x040fe400000000ff */
[----:B------:R-:W-:-:S02]  /*3380*/  PRMT R36, R23, 0x7771, RZ ;  /* 0x0000777117247816 */ /* 0x000fc400000000ff */
[C---:B------:R-:W-:Y:S02]  /*3390*/  PRMT R37, R23.reuse, 0x7772, RZ ;  /* 0x0000777217257816 */ /* 0x040fe400000000ff */
[----:B------:R-:W-:Y:S01]  /*33a0*/  PRMT R38, R23, 0x7773, RZ ;  /* 0x0000777317267816 */ /* 0x000fe200000000ff */
[----:B------:R-:W-:Y:S08]  /*33b0*/  BAR.SYNC.DEFER_BLOCKING 0x0 ;  /* 0x0000000000007b1d */ /* 0x000ff00000010000 */
[----:B------:R-:W5:Y:S01]  /*33c0*/  LDC R46, c[0x0][0x3c0] ;  /* 0x0000f000ff2e7b82 */ /* 0x000f620000000800 */
[C---:B------:R-:W-:Y:S01]  /*33d0*/  VIADD R9, R7.reuse, 0x1 ;  /* 0x0000000107097836 */ /* 0x040fe20000000000 */
[----:B------:R-:W-:Y:S01]  /*33e0*/  BSSY.RECONVERGENT B0, `(.L_x_65) ;  /* 0x0000032000007945 */ /* 0x000fe20003800200 */
[C---:B------:R-:W-:Y:S01]  /*33f0*/  VIADD R15, R7.reuse, 0x2 ;  /* 0x00000002070f7836 */ /* 0x040fe20000000000 */
[CC--:B------:R-:W-:Y:S01]  /*3400*/  ISETP.GE.U32.AND P1, PT, R7.reuse, R0.reuse, PT ;  /* 0x000000000700720c */ /* 0x0c0fe20003f26070 */
[----:B------:R-:W-:Y:S01]  /*3410*/  VIADD R17, R7, 0x3 ;  /* 0x0000000307117836 */ /* 0x000fe20000000000 */
[-C--:B------:R-:W-:Y:S01]  /*3420*/  ISETP.GE.U32.AND P0, PT, R9, R0.reuse, PT ;  /* 0x000000000900720c */ /* 0x080fe20003f06070 */
[--C-:B---3--:R-:W-:Y:S01]  /*3430*/  IMAD.MOV.U32 R20, RZ, RZ, R2.reuse ;  /* 0x000000ffff147224 */ /* 0x108fe200078e0002 */
[----:B------:R-:W-:Y:S01]  /*3440*/  PREEXIT ;  /* 0x000000000000782d */ /* 0x000fe20000000000 */
[-C--:B------:R-:W-:Y:S01]  /*3450*/  ISETP.GE.U32.AND P3, PT, R15, R0.reuse, PT ;  /* 0x000000000f00720c */ /* 0x080fe20003f66070 */
[--C-:B------:R-:W-:Y:S01]  /*3460*/  IMAD.MOV.U32 R9, RZ, RZ, R3.reuse ;  /* 0x000000ffff097224 */ /* 0x100fe200078e0003 */
[----:B------:R-:W-:Y:S01]  /*3470*/  ISETP.GE.U32.AND P2, PT, R17, R0, PT ;  /* 0x000000001100720c */ /* 0x000fe20003f46070 */
[----:B------:R-:W-:Y:S01]  /*3480*/  IMAD.MOV.U32 R22, RZ, RZ, R2 ;  /* 0x000000ffff167224 */ /* 0x000fe200078e0002 */
[----:B------:R-:W-:Y:S01]  /*3490*/  PRMT R28, R30, 0x7610, R28 ;  /* 0x000076101e1c7816 */ /* 0x000fe2000000001c */
[----:B------:R-:W-:Y:S01]  /*34a0*/  IMAD.MOV.U32 R15, RZ, RZ, R3 ;  /* 0x000000ffff0f7224 */ /* 0x000fe200078e0003 */
[----:B------:R-:W-:Y:S01]  /*34b0*/  PRMT R23, R26, 0x7610, R23 ;  /* 0x000076101a177816 */ /* 0x000fe20000000017 */
[--C-:B------:R-:W-:Y:S01]  /*34c0*/  IMAD.MOV.U32 R6, RZ, RZ, R4.reuse ;  /* 0x000000ffff067224 */ /* 0x100fe200078e0004 */
[----:B------:R-:W-:Y:S01]  /*34d0*/  PRMT R27, R29, 0x7610, R27 ;  /* 0x000076101d1b7816 */ /* 0x000fe2000000001b */
[----:B------:R-:W-:Y:S01]  /*34e0*/  IMAD.MOV.U32 R8, RZ, RZ, R4 ;  /* 0x000000ffff087224 */ /* 0x000fe200078e0004 */
[----:B------:R-:W-:-:S02]  /*34f0*/  PRMT R17, R5, 0x7610, R17 ;  /* 0x0000761005117816 */ /* 0x000fc40000000011 */
[----:B------:R-:W-:Y:S02]  /*3500*/  PRMT R7, R5, 0x7610, R7 ;  /* 0x0000761005077816 */ /* 0x000fe40000000007 */
[----:B------:R-:W-:Y:S02]  /*3510*/  PRMT R25, R29, 0x7610, R25 ;  /* 0x000076101d197816 */ /* 0x000fe40000000019 */
[----:B------:R-:W-:Y:S02]  /*3520*/  PRMT R24, R26, 0x7610, R24 ;  /* 0x000076101a187816 */ /* 0x000fe40000000018 */
[----:B------:R-:W-:Y:S02]  /*3530*/  PRMT R21, R30, 0x7610, R21 ;  /* 0x000076101e157816 */ /* 0x000fe40000000015 */
[----:B-----5:R-:W-:Y:S01]  /*3540*/  IADD3 R19, PT, PT, -R46, 0x40, RZ ;  /* 0x000000402e137810 */ /* 0x020fe20007ffe1ff */
[----:B----4-:R-:W-:Y:S06]  /*3550*/  @P0 BRA `(.L_x_66) ;  /* 0x0000000000680947 */ /* 0x010fec0003800000 */
[----:B------:R-:W-:Y:S01]  /*3560*/  IMAD.MOV.U32 R6, RZ, RZ, -0x1 ;  /* 0xffffffffff067424 */ /* 0x000fe200078e00ff */
[----:B------:R-:W-:Y:S02]  /*3570*/  ISETP.GE.AND P0, PT, R46, 0x40, PT ;  /* 0x000000402e00780c */ /* 0x000fe40003f06270 */
[----:B------:R-:W-:Y:S02]  /*3580*/  PRMT R23, R43, 0x7610, R23 ;  /* 0x000076102b177816 */ /* 0x000fe40000000017 */
[CC--:B------:R-:W-:Y:S02]  /*3590*/  SHF.L.U32 R9, R6.reuse, R19.reuse, RZ ;  /* 0x0000001306097219 */ /* 0x0c0fe400000006ff */
[----:B------:R-:W-:Y:S02]  /*35a0*/  SHF.L.U64.HI R6, R6, R19, 0xffffffff ;  /* 0xffffffff06067419 */ /* 0x000fe40000010213 */
[----:B------:R-:W-:Y:S02]  /*35b0*/  SEL R9, R9, 0xffffffff, !P0 ;  /* 0xffffffff09097807 */ /* 0x000fe40004000000 */
[----:B------:R-:W-:-:S02]  /*35c0*/  SEL R28, R6, 0xffffffff, !P0 ;  /* 0xffffffff061c7807 */ /* 0x000fc40004000000 */
[-C--:B------:R-:W-:Y:S02]  /*35d0*/  LOP3.LUT R17, R2, R9.reuse, RZ, 0xc0, !PT ;  /* 0x0000000902117212 */ /* 0x080fe400078ec0ff */
[----:B------:R-:W-:Y:S02]  /*35e0*/  LOP3.LUT R6, R34, R9, RZ, 0xc0, !PT ;  /* 0x0000000922067212 */ /* 0x000fe400078ec0ff */
[-C--:B------:R-:W-:Y:S02]  /*35f0*/  LOP3.LUT R20, R3, R28.reuse, RZ, 0xc0, !PT ;  /* 0x0000001c03147212 */ /* 0x080fe400078ec0ff */
[----:B------:R-:W-:Y:S02]  /*3600*/  LOP3.LUT R9, R35, R28, RZ, 0xc0, !PT ;  /* 0x0000001c23097212 */ /* 0x000fe400078ec0ff */
[----:B------:R-:W-:Y:S01]  /*3610*/  ISETP.GE.U32.AND P0, PT, R17, R6, PT ;  /* 0x000000061100720c */ /* 0x000fe20003f06070 */
[----:B------:R-:W-:Y:S01]  /*3620*/  IMAD.MOV.U32 R6, RZ, RZ, R16 ;  /* 0x000000ffff067224 */ /* 0x000fe200078e0010 */
[----:B------:R-:W-:-:S02]  /*3630*/  PRMT R27, R42, 0x7610, R27 ;  /* 0x000076102a1b7816 */ /* 0x000fc4000000001b */
[----:B------:R-:W-:Y:S01]  /*3640*/  ISETP.GE.U32.AND.EX P0, PT, R20, R9, PT, P0 ;  /* 0x000000091400720c */ /* 0x000fe20003f06100 */
[----:B------:R-:W-:Y:S01]  /*3650*/  IMAD.MOV.U32 R20, RZ, RZ, R34 ;  /* 0x000000ffff147224 */ /* 0x000fe200078e0022 */
[----:B------:R-:W-:Y:S01]  /*3660*/  PRMT R17, R45, 0x7610, R17 ;  /* 0x000076102d117816 */ /* 0x000fe20000000011 */
[----:B------:R-:W-:Y:S01]  /*3670*/  IMAD.MOV.U32 R9, RZ, RZ, R35 ;  /* 0x000000ffff097224 */ /* 0x000fe200078e0023 */
[----:B------:R-:W-:-:S09]  /*3680*/  PRMT R28, R44, 0x7610, R28 ;  /* 0x000076102c1c7816 */ /* 0x000fd2000000001c */
[----:B------:R-:W-:Y:S01]  /*3690*/  @!P0 IMAD.MOV.U32 R22, RZ, RZ, R34 ;  /* 0x000000ffff168224 */ /* 0x000fe200078e0022 */
[----:B------:R-:W-:Y:S01]  /*36a0*/  @!P0 PRMT R24, R43, 0x7610, R24 ;  /* 0x000076102b188816 */ /* 0x000fe20000000018 */
[----:B------:R-:W-:Y:S01]  /*36b0*/  @!P0 IMAD.MOV.U32 R15, RZ, RZ, R35 ;  /* 0x000000ffff0f8224 */ /* 0x000fe200078e0023 */
[----:B------:R-:W-:Y:S01]  /*36c0*/  @!P0 PRMT R25, R42, 0x7610, R25 ;  /* 0x000076102a198816 */ /* 0x000fe20000000019 */
[----:B------:R-:W-:Y:S01]  /*36d0*/  @!P0 IMAD.MOV.U32 R8, RZ, RZ, R16 ;  /* 0x000000ffff088224 */ /* 0x000fe200078e0010 */
[----:B------:R-:W-:Y:S02]  /*36e0*/  @!P0 PRMT R7, R45, 0x7610, R7 ;  /* 0x000076102d078816 */ /* 0x000fe40000000007 */
[----:B------:R-:W-:-:S07]  /*36f0*/  @!P0 PRMT R21, R44, 0x7610, R21 ;  /* 0x000076102c158816 */ /* 0x000fce0000000015 */
.L_x_66:
[----:B------:R-:W-:Y:S05]  /*3700*/  BSYNC.RECONVERGENT B0 ;  /* 0x0000000000007941 */ /* 0x000fea0003800200 */
.L_x_65:
[----:B------:R-:W-:Y:S01]  /*3710*/  BSSY.RECONVERGENT B0, `(.L_x_67) ;  /* 0x0000021000007945 */ /* 0x000fe20003800200 */
[----:B------:R-:W-:Y:S01]  /*3720*/  PRMT R42, R7, 0x5410, R25 ;  /* 0x00005410072a7816 */ /* 0x000fe20000000019 */
[----:B------:R-:W-:Y:S01]  /*3730*/  IMAD.MOV.U32 R16, RZ, RZ, R8 ;  /* 0x000000ffff107224 */ /* 0x000fe200078e0008 */
[----:B------:R-:W-:Y:S01]  /*3740*/  PRMT R43, R24, 0x5410, R21 ;  /* 0x00005410182b7816 */ /* 0x000fe20000000015 */
[----:B------:R-:W-:Y:S02]  /*3750*/  IMAD.MOV.U32 R34, RZ, RZ, R22 ;  /* 0x000000ffff227224 */ /* 0x000fe400078e0016 */
[----:B------:R-:W-:Y:S01]  /*3760*/  IMAD.MOV.U32 R35, RZ, RZ, R15 ;  /* 0x000000ffff237224 */ /* 0x000fe200078e000f */
[----:B------:R-:W-:Y:S06]  /*3770*/  @P3 BRA `(.L_x_68) ;  /* 0x0000000000683947 */ /* 0x000fec0003800000 */
        /* <DEDUP_REMOVED lines=19> */
[----:B------:R-:W-:Y:S01]  /*38b0*/  @!P0 PRMT R43, R31, 0x7610, R43 ;  /* 0x000076101f2b8816 */ /* 0x000fe2000000002b */
[----:B------:R-:W-:Y:S01]  /*38c0*/  @!P0 IMAD.MOV.U32 R34, RZ, RZ, R32 ;  /* 0x000000ffff228224 */ /* 0x000fe200078e0020 */
[----:B------:R-:W-:Y:S01]  /*38d0*/  @!P0 PRMT R42, R42, 0x5410, R39 ;  /* 0x000054102a2a8816 */ /* 0x000fe20000000027 */
[----:B------:R-:W-:Y:S01]  /*38e0*/  @!P0 IMAD.MOV.U32 R35, RZ, RZ, R33 ;  /* 0x000000ffff238224 */ /* 0x000fe200078e0021 */
[----:B------:R-:W-:Y:S01]  /*38f0*/  @!P0 PRMT R43, R43, 0x5410, R40 ;  /* 0x000054102b2b8816 */ /* 0x000fe20000000028 */
[----:B------:R-:W-:Y:S01]  /*3900*/  @!P0 IMAD.MOV.U32 R16, RZ, RZ, R12 ;  /* 0x000000ffff108224 */ /* 0x000fe200078e000c */
[----:B------:R-:W-:-:S07]  /*3910*/  @!P0 PRMT R42, R41, 0x7610, R42 ;  /* 0x00007610292a8816 */ /* 0x000fce000000002a */
.L_x_68:
[----:B------:R-:W-:Y:S05]  /*3920*/  BSYNC.RECONVERGENT B0 ;  /* 0x0000000000007941 */ /* 0x000fea0003800200 */
.L_x_67:
[----:B------:R-:W-:Y:S01]  /*3930*/  BSSY.RECONVERGENT B0, `(.L_x_69) ;  /* 0x00000b1000007945 */ /* 0x000fe20003800200 */
[C---:B------:R-:W-:Y:S01]  /*3940*/  @P2 PRMT R38, R43.reuse, 0x7632, R38 ;  /* 0x000076322b262816 */ /* 0x040fe20000000026 */
[----:B------:R-:W-:Y:S01]  /*3950*/  @P2 IMAD.MOV.U32 R10, RZ, RZ, R34 ;  /* 0x000000ffff0a2224 */ /* 0x000fe200078e0022 */
[----:B------:R-:W-:Y:S01]  /*3960*/  @P2 PRMT R37, R43, 0x7610, R37 ;  /* 0x000076102b252816 */ /* 0x000fe20000000025 */
[----:B------:R-:W-:Y:S01]  /*3970*/  @P2 IMAD.MOV.U32 R11, RZ, RZ, R35 ;  /* 0x000000ffff0b2224 */ /* 0x000fe200078e0023 */
[C---:B------:R-:W-:Y:S01]  /*3980*/  @P2 PRMT R36, R42.reuse, 0x7632, R36 ;  /* 0x000076322a242816 */ /* 0x040fe20000000024 */
[----:B------:R-:W-:Y:S01]  /*3990*/  @P2 IMAD.MOV.U32 R14, RZ, RZ, R16 ;  /* 0x000000ffff0e2224 */ /* 0x000fe200078e0010 */
[----:B------:R-:W-:Y:S01]  /*39a0*/  @P2 PRMT R13, R42, 0x7610, R13 ;  /* 0x000076102a0d2816 */ /* 0x000fe2000000000d */
        /* <DEDUP_REMOVED lines=11> */
[----:B------:R-:W-:Y:S02]  /*3a60*/  ISETP.GE.U32.AND P0, PT, R16, R33, PT ;  /* 0x000000211000720c */ /* 0x000fe40003f06070 */
[----:B------:R-:W-:Y:S02]  /*3a70*/  LOP3.LUT R35, R3, R12, RZ, 0xc0, !PT ;  /* 0x0000000c03237212 */ /* 0x000fe400078ec0ff */
[----:B------:R-:W-:-:S02]  /*3a80*/  LOP3.LUT R16, R10, R31, RZ, 0xc0, !PT ;  /* 0x0000001f0a107212 */ /* 0x000fc400078ec0ff */
[----:B------:R-:W-:Y:S02]  /*3a90*/  LOP3.LUT R33, R22, R31, RZ, 0xc0, !PT ;  /* 0x0000001f16217212 */ /* 0x000fe400078ec0ff */
[----:B------:R-:W-:Y:S02]  /*3aa0*/  ISETP.GE.U32.AND.EX P0, PT, R32, R35, PT, P0 ;  /* 0x000000232000720c */ /* 0x000fe40003f06100 */
[----:B------:R-:W-:Y:S01]  /*3ab0*/  ISETP.GE.U32.AND P2, PT, R16, R33, PT ;  /* 0x000000211000720c */ /* 0x000fe20003f46070 */
[----:B------:R-:W-:Y:S01]  /*3ac0*/  IMAD.MOV.U32 R16, RZ, RZ, R6 ;  /* 0x000000ffff107224 */ /* 0x000fe200078e0006 */
[-C--:B------:R-:W-:Y:S02]  /*3ad0*/  LOP3.LUT R32, R11, R12.reuse, RZ, 0xc0, !PT ;  /* 0x0000000c0b207212 */ /* 0x080fe400078ec0ff */
[----:B------:R-:W-:Y:S02]  /*3ae0*/  LOP3.LUT R33, R15, R12, RZ, 0xc0, !PT ;  /* 0x0000000c0f217212 */ /* 0x000fe400078ec0ff */
[----:B------:R-:W-:-:S02]  /*3af0*/  PRMT R27, R27, 0x5410, R23 ;  /* 0x000054101b1b7816 */ /* 0x000fc40000000017 */
[----:B------:R-:W-:Y:S01]  /*3b00*/  ISETP.GE.U32.AND.EX P2, PT, R32, R33, PT, P2 ;  /* 0x000000212000720c */ /* 0x000fe20003f46120 */
[----:B------:R-:W-:Y:S01]  /*3b10*/  IMAD.MOV.U32 R32, RZ, RZ, R20 ;  /* 0x000000ffff207224 */ /* 0x000fe200078e0014 */
[----:B------:R-:W-:Y:S01]  /*3b20*/  PRMT R24, R24, 0x5410, R17 ;  /* 0x0000541018187816 */ /* 0x000fe20000000011 */
[----:B------:R-:W-:Y:S01]  /*3b30*/  @!P0 IMAD.MOV.U32 R32, RZ, RZ, R2 ;  /* 0x000000ffff208224 */ /* 0x000fe200078e0002 */
[----:B------:R-:W-:Y:S01]  /*3b40*/  @!P0 PRMT R21, R21, 0x5410, R30 ;  /* 0x0000541015158816 */ /* 0x000fe2000000001e */
[----:B------:R-:W-:Y:S01]  /*3b50*/  @!P0 IMAD.MOV.U32 R16, RZ, RZ, R4 ;  /* 0x000000ffff108224 */ /* 0x000fe200078e0004 */
[----:B------:R-:W-:Y:S01]  /*3b60*/  @!P0 PRMT R30, R28, 0x7610, R30 ;  /* 0x000076101c1e8816 */ /* 0x000fe2000000001e */
[----:B------:R-:W-:Y:S01]  /*3b70*/  IMAD.MOV.U32 R28, RZ, RZ, R10 ;  /* 0x000000ffff1c7224 */ /* 0x000fe200078e000a */
[----:B------:R-:W-:Y:S01]  /*3b80*/  PRMT R25, R25, 0x5410, R27 ;  /* 0x0000541019197816 */ /* 0x000fe2000000001b */
[----:B------:R-:W-:Y:S01]  /*3b90*/  @!P0 IMAD.MOV.U32 R4, RZ, RZ, R6 ;  /* 0x000000ffff048224 */ /* 0x000fe200078e0006 */
[--C-:B------:R-:W-:Y:S01]  /*3ba0*/  @!P0 PRMT R27, R27, 0x5410, R26.reuse ;  /* 0x000054101b1b8816 */ /* 0x100fe2000000001a */
[----:B------:R-:W-:Y:S01]  /*3bb0*/  IMAD.MOV.U32 R33, RZ, RZ, R9 ;  /* 0x000000ffff217224 */ /* 0x000fe200078e0009 */
[----:B------:R-:W-:Y:S01]  /*3bc0*/  @!P0 PRMT R26, R23, 0x7610, R26 ;  /* 0x00007610171a8816 */ /* 0x000fe2000000001a */
[----:B------:R-:W-:Y:S01]  /*3bd0*/  @!P2 IMAD.MOV.U32 R28, RZ, RZ, R22 ;  /* 0x000000ffff1ca224 */ /* 0x000fe200078e0016 */
[--C-:B------:R-:W-:Y:S01]  /*3be0*/  @!P0 PRMT R24, R24, 0x5410, R5.reuse ;  /* 0x0000541018188816 */ /* 0x100fe20000000005 */
[----:B------:R-:W-:Y:S01]  /*3bf0*/  @!P2 IMAD.MOV.U32 R22, RZ, RZ, R10 ;  /* 0x000000ffff16a224 */ /* 0x000fe200078e000a */
[----:B------:R-:W-:Y:S01]  /*3c00*/  @!P0 PRMT R5, R17, 0x7610, R5 ;  /* 0x0000761011058816 */ /* 0x000fe20000000005 */
[----:B------:R-:W-:Y:S01]  /*3c10*/  IMAD.MOV.U32 R23, RZ, RZ, R11 ;  /* 0x000000ffff177224 */ /* 0x000fe200078e000b */
[-C--:B------:R-:W-:Y:S01]  /*3c20*/  LOP3.LUT R6, R32, R31.reuse, RZ, 0xc0, !PT ;  /* 0x0000001f20067212 */ /* 0x080fe200078ec0ff */
[----:B------:R-:W-:Y:S01]  /*3c30*/  @!P2 IMAD.MOV.U32 R23, RZ, RZ, R15 ;  /* 0x000000ffff17a224 */ /* 0x000fe200078e000f */
[----:B------:R-:W-:Y:S01]  /*3c40*/  LOP3.LUT R17, R22, R31, RZ, 0xc0, !PT ;  /* 0x0000001f16117212 */ /* 0x000fe200078ec0ff */
[----:B------:R-:W-:Y:S01]  /*3c50*/  @!P0 IMAD.MOV.U32 R33, RZ, RZ, R3 ;  /* 0x000000ffff218224 */ /* 0x000fe200078e0003 */
[----:B------:R-:W-:Y:S01]  /*3c60*/  @!P0 PRMT R25, R25, 0x5410, R29 ;  /* 0x0000541019198816 */ /* 0x000fe2000000001d */
[----:B------:R-:W-:Y:S01]  /*3c70*/  @!P2 IMAD.MOV.U32 R15, RZ, RZ, R11 ;  /* 0x000000ffff0fa224 */ /* 0x000fe200078e000b */
[----:B------:R-:W-:Y:S01]  /*3c80*/  ISETP.GE.U32.AND P1, PT, R17, R6, PT ;  /* 0x000000061100720c */ /* 0x000fe20003f26070 */
[----:B------:R-:W-:Y:S01]  /*3c90*/  @!P0 IMAD.MOV.U32 R2, RZ, RZ, R20 ;  /* 0x000000ffff028224 */ /* 0x000fe200078e0014 */
[-C--:B------:R-:W-:Y:S01]  /*3ca0*/  LOP3.LUT R6, R33, R12.reuse, RZ, 0xc0, !PT ;  /* 0x0000000c21067212 */ /* 0x080fe200078ec0ff */
[----:B------:R-:W-:Y:S01]  /*3cb0*/  IMAD.MOV.U32 R35, RZ, RZ, R15 ;  /* 0x000000ffff237224 */ /* 0x000fe200078e000f */
[----:B------:R-:W-:Y:S01]  /*3cc0*/  LOP3.LUT R11, R15, R12, RZ, 0xc0, !PT ;  /* 0x0000000c0f0b7212 */ /* 0x000fe200078ec0ff */
[----:B------:R-:W-:Y:S01]  /*3cd0*/  @!P0 IMAD.MOV.U32 R3, RZ, RZ, R9 ;  /* 0x000000ffff038224 */ /* 0x000fe200078e0009 */
[----:B------:R-:W-:-:S02]  /*3ce0*/  PRMT R17, R38, 0x7610, R17 ;  /* 0x0000761026117816 */ /* 0x000fc40000000011 */
[----:B------:R-:W-:Y:S01]  /*3cf0*/  ISETP.GE.U32.AND.EX P1, PT, R11, R6, PT, P1 ;  /* 0x000000060b00720c */ /* 0x000fe20003f26110 */
[----:B------:R-:W-:Y:S01]  /*3d00*/  IMAD.MOV.U32 R6, RZ, RZ, R22 ;  /* 0x000000ffff067224 */ /* 0x000fe200078e0016 */
[----:B------:R-:W-:Y:S01]  /*3d10*/  @!P0 PRMT R29, R27, 0x7610, R29 ;  /* 0x000076101b1d8816 */ /* 0x000fe2000000001d */
[----:B------:R-:W-:Y:S01]  /*3d20*/  IMAD.MOV.U32 R11, RZ, RZ, R14 ;  /* 0x000000ffff0b7224 */ /* 0x000fe200078e000e */
[----:B------:R-:W-:Y:S01]  /*3d30*/  PRMT R27, R37, 0x7610, R27 ;  /* 0x00007610251b7816 */ /* 0x000fe2000000001b */
[----:B------:R-:W-:Y:S01]  /*3d40*/  @!P2 IMAD.MOV.U32 R11, RZ, RZ, R8 ;  /* 0x000000ffff0ba224 */ /* 0x000fe200078e0008 */
[----:B------:R-:W-:Y:S01]  /*3d50*/  @!P2 PRMT R17, R21, 0x7610, R17 ;  /* 0x000076101511a816 */ /* 0x000fe20000000011 */
[----:B------:R-:W-:Y:S01]  /*3d60*/  @!P2 IMAD.MOV.U32 R8, RZ, RZ, R14 ;  /* 0x000000ffff08a224 */ /* 0x000fe200078e000e */
[C---:B------:R-:W-:Y:S01]  /*3d70*/  @!P2 PRMT R21, R38.reuse, 0x7610, R21 ;  /* 0x000076102615a816 */ /* 0x040fe20000000015 */
[----:B------:R-:W-:Y:S01]  /*3d80*/  IMAD.MOV.U32 R14, RZ, RZ, R11 ;  /* 0x000000ffff0e7224 */ /* 0x000fe200078e000b */
[----:B------:R-:W-:Y:S01]  /*3d90*/  PRMT R37, R37, 0x5410, R36 ;  /* 0x0000541025257816 */ /* 0x000fe20000000024 */
[----:B------:R-:W-:Y:S01]  /*3da0*/  IMAD.MOV.U32 R34, RZ, RZ, R8 ;  /* 0x000000ffff227224 */ /* 0x000fe200078e0008 */
[----:B------:R-:W-:Y:S01]  /*3db0*/  PRMT R38, R38, 0x5410, R13 ;  /* 0x0000541026267816 */ /* 0x000fe2000000000d */
[----:B------:R-:W-:Y:S01]  /*3dc0*/  @!P1 IMAD.MOV.U32 R6, RZ, RZ, R32 ;  /* 0x000000ffff069224 */ /* 0x000fe200078e0020 */
[----:B------:R-:W-:Y:S01]  /*3dd0*/  @!P2 PRMT R27, R24, 0x7610, R27 ;  /* 0x00007610181ba816 */ /* 0x000fe2000000001b */
[----:B------:R-:W-:Y:S01]  /*3de0*/  @!P1 IMAD.MOV.U32 R35, RZ, RZ, R33 ;  /* 0x000000ffff239224 */ /* 0x000fe200078e0021 */
[----:B------:R-:W-:Y:S01]  /*3df0*/  @!P2 PRMT R24, R37, 0x7610, R24 ;  /* 0x000076102518a816 */ /* 0x000fe20000000018 */
[----:B------:R-:W-:Y:S01]  /*3e00*/  @!P1 IMAD.MOV.U32 R32, RZ, RZ, R22 ;  /* 0x000000ffff209224 */ /* 0x000fe200078e0016 */
[----:B------:R-:W-:Y:S01]  /*3e10*/  @!P2 PRMT R38, R38, 0x5410, R7 ;  /* 0x000054102626a816 */ /* 0x000fe20000000007 */
[----:B------:R-:W-:Y:S01]  /*3e20*/  @!P1 IMAD.MOV.U32 R33, RZ, RZ, R15 ;  /* 0x000000ffff219224 */ /* 0x000fe200078e000f */
[----:B------:R-:W-:Y:S01]  /*3e30*/  @!P2 PRMT R7, R13, 0x7610, R7 ;  /* 0x000076100d07a816 */ /* 0x000fe20000000007 */
[----:B------:R-:W-:Y:S01]  /*3e40*/  @!P1 IMAD.MOV.U32 R34, RZ, RZ, R16 ;  /* 0x000000ffff229224 */ /* 0x000fe200078e0010 */
[-C--:B------:R-:W-:Y:S01]  /*3e50*/  LOP3.LUT R13, R28, R31.reuse, RZ, 0xc0, !PT ;  /* 0x0000001f1c0d7212 */ /* 0x080fe200078ec0ff */
[----:B------:R-:W-:Y:S01]  /*3e60*/  IMAD.MOV.U32 R20, RZ, RZ, R32 ;  /* 0x000000ffff147224 */ /* 0x000fe200078e0020 */
[----:B------:R-:W-:Y:S01]  /*3e70*/  LOP3.LUT R10, R6, R31, RZ, 0xc0, !PT ;  /* 0x0000001f060a7212 */ /* 0x000fe200078ec0ff */
[----:B------:R-:W-:Y:S01]  /*3e80*/  @!P1 IMAD.MOV.U32 R16, RZ, RZ, R8 ;  /* 0x000000ffff109224 */ /* 0x000fe200078e0008 */
[----:B------:R-:W-:Y:S01]  /*3e90*/  PRMT R39, R24, 0x7610, R39 ;  /* 0x0000761018277816 */ /* 0x000fe20000000027 */
[----:B------:R-:W-:Y:S01]  /*3ea0*/  IMAD.MOV.U32 R9, RZ, RZ, R33 ;  /* 0x000000ffff097224 */ /* 0x000fe200078e0021 */
[----:B------:R-:W-:-:S02]  /*3eb0*/  @!P2 PRMT R37, R37, 0x5410, R25 ;  /* 0x000054102525a816 */ /* 0x000fc40000000019 */
[----:B------:R-:W-:Y:S02]  /*3ec0*/  @!P2 PRMT R25, R36, 0x7610, R25 ;  /* 0x000076102419a816 */ /* 0x000fe40000000019 */
[----:B------:R-:W-:Y:S02]  /*3ed0*/  ISETP.GE.U32.AND P2, PT, R13, R10, PT ;  /* 0x0000000a0d00720c */ /* 0x000fe40003f46070 */
[----:B------:R-:W-:Y:S02]  /*3ee0*/  @!P1 PRMT R39, R27, 0x7632, R39 ;  /* 0x000076321b279816 */ /* 0x000fe40000000027 */
[-C--:B------:R-:W-:Y:S02]  /*3ef0*/  LOP3.LUT R13, R23, R12.reuse, RZ, 0xc0, !PT ;  /* 0x0000000c170d7212 */ /* 0x080fe400078ec0ff */
[----:B------:R-:W-:Y:S02]  /*3f00*/  LOP3.LUT R10, R35, R12, RZ, 0xc0, !PT ;  /* 0x0000000c230a7212 */ /* 0x000fe400078ec0ff */
[----:B------:R-:W-:-:S02]  /*3f10*/  PRMT R39, R39, 0x5410, R7 ;  /* 0x0000541027277816 */ /* 0x000fc40000000007 */
[----:B------:R-:W-:Y:S02]  /*3f20*/  ISETP.GE.U32.AND.EX P2, PT, R13, R10, PT, P2 ;  /* 0x0000000a0d00720c */ /* 0x000fe40003f46120 */
[-C--:B------:R-:W-:Y:S02]  /*3f30*/  LOP3.LUT R13, R2, R31.reuse, RZ, 0xc0, !PT ;  /* 0x0000001f020d7212 */ /* 0x080fe400078ec0ff */
[----:B------:R-:W-:Y:S02]  /*3f40*/  LOP3.LUT R10, R32, R31, RZ, 0xc0, !PT ;  /* 0x0000001f200a7212 */ /* 0x000fe400078ec0ff */
[--C-:B------:R-:W-:Y:S02]  /*3f50*/  @!P1 PRMT R27, R27, 0x5410, R24.reuse ;  /* 0x000054101b1b9816 */ /* 0x100fe40000000018 */
[----:B------:R-:W-:Y:S02]  /*3f60*/  @!P1 PRMT R39, R39, 0x7610, R24 ;  /* 0x0000761027279816 */ /* 0x000fe40000000018 */
[----:B------:R-:W-:-:S02]  /*3f70*/  @!P1 PRMT R24, R24, 0x5410, R7 ;  /* 0x0000541018189816 */ /* 0x000fc40000000007 */
[----:B------:R-:W-:Y:S01]  /*3f80*/  ISETP.GE.U32.AND P0, PT, R10, R13, PT ;  /* 0x0000000d0a00720c */ /* 0x000fe20003f06070 */
[----:B------:R-:W-:Y:S01]  /*3f90*/  @!P2 IMAD.MOV.U32 R14, RZ, RZ, R34 ;  /* 0x000000ffff0ea224 */ /* 0x000fe200078e0022 */
[-C--:B------:R-:W-:Y:S01]  /*3fa0*/  LOP3.LUT R10, R3, R12.reuse, RZ, 0xc0, !PT ;  /* 0x0000000c030a7212 */ /* 0x080fe200078ec0ff */
[----:B------:R-:W-:Y:S01]  /*3fb0*/  @!P2 IMAD.MOV.U32 R34, RZ, RZ, R11 ;  /* 0x000000ffff22a224 */ /* 0x000fe200078e000b */
[----:B------:R-:W-:Y:S01]  /*3fc0*/  LOP3.LUT R7, R33, R12, RZ, 0xc0, !PT ;  /* 0x0000000c21077212 */ /* 0x000fe200078ec0ff */
[----:B------:R-:W-:Y:S01]  /*3fd0*/  IMAD.MOV.U32 R11, RZ, RZ, R23 ;  /* 0x000000ffff0b7224 */ /* 0x000fe200078e0017 */
[----:B------:R-:W-:Y:S01]  /*3fe0*/  PRMT R17, R17, 0x5410, R25 ;  /* 0x0000541011117816 */ /* 0x000fe20000000019 */
[----:B------:R-:W-:Y:S01]  /*3ff0*/  @!P2 IMAD.MOV.U32 R11, RZ, RZ, R35 ;  /* 0x000000ffff0ba224 */ /* 0x000fe200078e0023 */
[----:B------:R-:W-:Y:S01]  /*4000*/  ISETP.GE.U32.AND.EX P0, PT, R7, R10, PT, P0 ;  /* 0x0000000a0700720c */ /* 0x000fe20003f06100 */
[----:B------:R-:W-:Y:S01]  /*4010*/  IMAD.MOV.U32 R10, RZ, RZ, R28 ;  /* 0x000000ffff0a7224 */ /* 0x000fe200078e001c */
[----:B------:R-:W-:Y:S01]  /*4020*/  PRMT R36, R36, 0x5410, R21 ;  /* 0x0000541024247816 */ /* 0x000fe20000000015 */
[----:B------:R-:W-:Y:S01]  /*4030*/  @!P2 IMAD.MOV.U32 R10, RZ, RZ, R6 ;  /* 0x000000ffff0aa224 */ /* 0x000fe200078e0006 */
[----:B------:R-:W-:Y:S01]  /*4040*/  @!P1 PRMT R17, R17, 0x7610, R25 ;  /* 0x0000761011119816 */ /* 0x000fe20000000019 */
[----:B------:R-:W-:Y:S01]  /*4050*/  @!P2 IMAD.MOV.U32 R6, RZ, RZ, R28 ;  /* 0x000000ffff06a224 */ /* 0x000fe200078e001c */
[----:B------:R-:W-:Y:S01]  /*4060*/  @!P1 PRMT R36, R36, 0x7610, R21 ;  /* 0x0000761024249816 */ /* 0x000fe20000000015 */
[----:B------:R-:W-:Y:S01]  /*4070*/  @!P2 IMAD.MOV.U32 R35, RZ, RZ, R23 ;  /* 0x000000ffff23a224 */ /* 0x000fe200078e0017 */
[----:B------:R-:W-:Y:S01]  /*4080*/  PRMT R38, R17, 0x7610, R38 ;  /* 0x0000761011267816 */ /* 0x000fe20000000026 */
[----:B------:R-:W-:Y:S01]  /*4090*/  IMAD.MOV.U32 R22, RZ, RZ, R6 ;  /* 0x000000ffff167224 */ /* 0x000fe200078e0006 */
[----:B------:R-:W-:Y:S01]  /*40a0*/  PRMT R37, R27, 0x7610, R37 ;  /* 0x000076101b257816 */ /* 0x000fe20000000025 */
[----:B------:R-:W-:Y:S01]  /*40b0*/  IMAD.MOV.U32 R15, RZ, RZ, R35 ;  /* 0x000000ffff0f7224 */ /* 0x000fe200078e0023 */
[-C--:B------:R-:W-:Y:S01]  /*40c0*/  LOP3.LUT R7, R6, R31.reuse, RZ, 0xc0, !PT ;  /* 0x0000001f06077212 */ /* 0x080fe200078ec0ff */
[----:B------:R-:W-:Y:S01]  /*40d0*/  @!P0 IMAD.MOV.U32 R20, RZ, RZ, R2 ;  /* 0x000000ffff148224 */ /* 0x000fe200078e0002 */
[----:B------:R-:W-:Y:S01]  /*40e0*/  @!P1 PRMT R21, R21, 0x5410, R21 ;  /* 0x0000541015159816 */ /* 0x000fe20000000015 */
[----:B------:R-:W-:Y:S01]  /*40f0*/  @!P0 IMAD.MOV.U32 R9, RZ, RZ, R3 ;  /* 0x000000ffff098224 */ /* 0x000fe200078e0003 */
[----:B------:R-:W-:Y:S01]  /*4100*/  @!P1 PRMT R25, R25, 0x5410, R25 ;  /* 0x0000541019199816 */ /* 0x000fe20000000019 */
[----:B------:R-:W-:Y:S01]  /*4110*/  @!P0 IMAD.MOV.U32 R2, RZ, RZ, R32 ;  /* 0x000000ffff028224 */ /* 0x000fe200078e0020 */
[----:B------:R-:W-:Y:S01]  /*4120*/  LOP3.LUT R8, R20, R31, RZ, 0xc0, !PT ;  /* 0x0000001f14087212 */ /* 0x000fe200078ec0ff */
[----:B------:R-:W-:Y:S01]  /*4130*/  @!P0 IMAD.MOV.U32 R3, RZ, RZ, R33 ;  /* 0x000000ffff038224 */ /* 0x000fe200078e0021 */
[----:B------:R-:W-:-:S02]  /*4140*/  @!P2 PRMT R38, R36, 0x7632, R38 ;  /* 0x000076322426a816 */ /* 0x000fc40000000026 */
[----:B------:R-:W-:Y:S02]  /*4150*/  @!P2 PRMT R36, R36, 0x5410, R17 ;  /* 0x000054102424a816 */ /* 0x000fe40000000011 */
[----:B------:R-:W-:Y:S02]  /*4160*/  @!P2 PRMT R37, R39, 0x7610, R37 ;  /* 0x000076102725a816 */ /* 0x000fe40000000025 */
[----:B------:R-:W-:Y:S01]  /*4170*/  ISETP.GE.U32.AND P1, PT, R7, R8, PT ;  /* 0x000000080700720c */ /* 0x000fe20003f26070 */
[----:B------:R-:W-:Y:S01]  /*4180*/  IMAD.MOV.U32 R8, RZ, RZ, R34 ;  /* 0x000000ffff087224 */ /* 0x000fe200078e0022 */
[-C--:B------:R-:W-:Y:S02]  /*4190*/  LOP3.LUT R7, R35, R12.reuse, RZ, 0xc0, !PT ;  /* 0x0000000c23077212 */ /* 0x080fe400078ec0ff */
[----:B------:R-:W-:Y:S02]  /*41a0*/  LOP3.LUT R12, R9, R12, RZ, 0xc0, !PT ;  /* 0x0000000c090c7212 */ /* 0x000fe400078ec0ff */
[----:B------:R-:W-:-:S02]  /*41b0*/  PRMT R36, R37, 0x7632, R36 ;  /* 0x0000763225247816 */ /* 0x000fc40000000024 */
[----:B------:R-:W-:Y:S02]  /*41c0*/  ISETP.GE.U32.AND.EX P1, PT, R7, R12, PT, P1 ;  /* 0x0000000c0700720c */ /* 0x000fe40003f26110 */
[C---:B------:R-:W-:Y:S02]  /*41d0*/  @!P2 PRMT R36, R17.reuse, 0x7632, R36 ;  /* 0x000076321124a816 */ /* 0x040fe40000000024 */
[----:B------:R-:W-:Y:S02]  /*41e0*/  @!P2 PRMT R17, R17, 0x7610, R37 ;  /* 0x000076101111a816 */ /* 0x000fe40000000025 */
[C---:B------:R-:W-:Y:S02]  /*41f0*/  @!P2 PRMT R39, R27.reuse, 0x7610, R39 ;  /* 0x000076101b27a816 */ /* 0x040fe40000000027 */
[----:B------:R-:W-:Y:S02]  /*4200*/  PRMT R13, R38, 0x7632, R13 ;  /* 0x00007632260d7816 */ /* 0x000fe4000000000d */
[----:B------:R-:W-:-:S02]  /*4210*/  PRMT R23, R27, 0x7632, R23 ;  /* 0x000076321b177816 */ /* 0x000fc40000000017 */
[----:B------:R-:W-:Y:S01]  /*4220*/  PRMT R17, R24, 0x7632, R17 ;  /* 0x0000763218117816 */ /* 0x000fe20000000011 */
[----:B------:R-:W-:Y:S01]  /*4230*/  @!P1 IMAD.MOV.U32 R22, RZ, RZ, R20 ;  /* 0x000000ffff169224 */ /* 0x000fe200078e0014 */
[----:B------:R-:W-:Y:S01]  /*4240*/  PRMT R27, R25, 0x7632, R27 ;  /* 0x00007632191b7816 */ /* 0x000fe2000000001b */
[----:B------:R-:W-:Y:S01]  /*4250*/  @!P1 IMAD.MOV.U32 R20, RZ, RZ, R6 ;  /* 0x000000ffff149224 */ /* 0x000fe200078e0006 */
[----:B------:R-:W-:Y:S01]  /*4260*/  PRMT R28, R21, 0x7632, R28 ;  /* 0x00007632151c7816 */ /* 0x000fe2000000001c */
[----:B------:R-:W-:Y:S01]  /*4270*/  IMAD.MOV.U32 R6, RZ, RZ, R16 ;  /* 0x000000ffff067224 */ /* 0x000fe200078e0010 */
        /* <DEDUP_REMOVED lines=12> */
[----:B------:R-:W-:-:S02]  /*4340*/  @!P0 PRMT R28, R30, 0x7610, R28 ;  /* 0x000076101e1c8816 */ /* 0x000fc4000000001c */
[----:B------:R-:W-:Y:S02]  /*4350*/  @!P0 PRMT R29, R25, 0x7632, R29 ;  /* 0x00007632191d8816 */ /* 0x000fe4000000001d */
[----:B------:R-:W-:Y:S02]  /*4360*/  @!P0 PRMT R30, R21, 0x7632, R30 ;  /* 0x00007632151e8816 */ /* 0x000fe4000000001e */
[----:B------:R-:W-:Y:S02]  /*4370*/  @!P0 PRMT R5, R24, 0x7632, R5 ;  /* 0x0000763218058816 */ /* 0x000fe40000000005 */
[----:B------:R-:W-:Y:S02]  /*4380*/  PRMT R25, R17, 0x7632, R25 ;  /* 0x0000763211197816 */ /* 0x000fe40000000019 */
[----:B------:R-:W-:Y:S02]  /*4390*/  PRMT R21, R36, 0x7632, R21 ;  /* 0x0000763224157816 */ /* 0x000fe40000000015 */
[----:B------:R-:W-:-:S02]  /*43a0*/  PRMT R24, R39, 0x7610, R24 ;  /* 0x0000761027187816 */ /* 0x000fc40000000018 */
[----:B------:R-:W-:Y:S02]  /*43b0*/  PRMT R7, R39, 0x7632, R7 ;  /* 0x0000763227077816 */ /* 0x000fe40000000007 */
[----:B------:R-:W-:Y:S02]  /*43c0*/  @!P1 PRMT R25, R27, 0x7610, R25 ;  /* 0x000076101b199816 */ /* 0x000fe40000000019 */
[----:B------:R-:W-:Y:S02]  /*43d0*/  @!P1 PRMT R21, R28, 0x7610, R21 ;  /* 0x000076101c159816 */ /* 0x000fe40000000015 */
[----:B------:R-:W-:Y:S02]  /*43e0*/  @!P1 PRMT R24, R23, 0x7610, R24 ;  /* 0x0000761017189816 */ /* 0x000fe40000000018 */
[C---:B------:R-:W-:Y:S02]  /*43f0*/  @!P1 PRMT R27, R17.reuse, 0x7632, R27 ;  /* 0x00007632111b9816 */ /* 0x040fe4000000001b */
[----:B------:R-:W-:-:S02]  /*4400*/  @!P1 PRMT R7, R17, 0x7610, R7 ;  /* 0x0000761011079816 */ /* 0x000fc40000000007 */
[----:B------:R-:W-:Y:S02]  /*4410*/  @!P1 PRMT R28, R36, 0x7632, R28 ;  /* 0x00007632241c9816 */ /* 0x000fe4000000001c */
[C---:B------:R-:W-:Y:S02]  /*4420*/  @!P1 PRMT R23, R39.reuse, 0x7610, R23 ;  /* 0x0000761027179816 */ /* 0x040fe40000000017 */
[----:B------:R-:W-:-:S07]  /*4430*/  @!P1 PRMT R17, R39, 0x7632, R17 ;  /* 0x0000763227119816 */ /* 0x000fce0000000011 */
.L_x_70:
[----:B------:R-:W-:Y:S05]  /*4440*/  BSYNC.RECONVERGENT B0 ;  /* 0x0000000000007941 */ /* 0x000fea0003800200 */
.L_x_69:
[----:B------:R-:W-:-:S07]  /*4450*/  IMAD.MOV.U32 R31, RZ, RZ, 0x2 ;  /* 0x00000002ff1f7424 */ /* 0x000fce00078e00ff */
.L_x_82:
[----:B------:R-:W0:Y:S01]  /*4460*/  S2R R12, SR_TID.X ;  /* 0x00000000000c7919 */ /* 0x000e220000002100 */
[----:B------:R-:W-:Y:S01]  /*4470*/  LOP3.LUT R16, R5, 0xffff, RZ, 0xc0, !PT ;  /* 0x0000ffff05107812 */ /* 0x000fe200078ec0ff */
[----:B------:R-:W-:Y:S01]  /*4480*/  IMAD.MOV R5, RZ, RZ, -R31 ;  /* 0x000000ffff057224 */ /* 0x000fe200078e0a1f */
[----:B------:R-:W-:Y:S01]  /*4490*/  LOP3.LUT R29, R29, 0xffff, RZ, 0xc0, !PT ;  /* 0x0000ffff1d1d7812 */ /* 0x000fe200078ec0ff */
[----:B------:R-:W1:Y:S01]  /*44a0*/  S2UR UR5, SR_CgaCtaId ;  /* 0x00000000000579c3 */ /* 0x000e620000008800 */
[----:B------:R-:W-:-:S07]  /*44b0*/  LOP3.LUT R33, R26, 0xffff, RZ, 0xc0, !PT ;  /* 0x0000ffff1a217812 */ /* 0x000fce00078ec0ff */
[----:B------:R-:W-:Y:S01]  /*44c0*/  BAR.SYNC.DEFER_BLOCKING 0x0 ;  /* 0x0000000000007b1d */ /* 0x000fe20000010000 */
[----:B------:R-:W-:Y:S02]  /*44d0*/  PRMT R29, R16, 0x3340, R29 ;  /* 0x00003340101d7816 */ /* 0x000fe4000000001d */
[----:B------:R-:W-:Y:S02]  /*44e0*/  LOP3.LUT R16, R17, 0xffff, RZ, 0xc0, !PT ;  /* 0x0000ffff11107812 */ /* 0x000fe400078ec0ff */
[----:B------:R-:W-:Y:S01]  /*44f0*/  LOP3.LUT R26, R7, 0xffff, RZ, 0xc0, !PT ;  /* 0x0000ffff071a7812 */ /* 0x000fe200078ec0ff */
[----:B------:R-:W-:Y:S01]  /*4500*/  UMOV UR4, 0x400 ;  /* 0x0000040000047882 */ /* 0x000fe20000000000 */
[----:B------:R-:W-:Y:S01]  /*4510*/  LOP3.LUT R7, R13, 0xffff, RZ, 0xc0, !PT ;  /* 0x0000ffff0d077812 */ /* 0x000fe200078ec0ff */
[----:B------:R-:W-:Y:S01]  /*4520*/  BSSY.RECONVERGENT B0, `(.L_x_71) ;  /* 0x0000053000007945 */ /* 0x000fe20003800200 */
[----:B------:R-:W-:Y:S02]  /*4530*/  LOP3.LUT R36, R36, 0xffff, RZ, 0xc0, !PT ;  /* 0x0000ffff24247812 */ /* 0x000fe400078ec0ff */
[----:B------:R-:W-:-:S02]  /*4540*/  LOP3.LUT R21, R21, 0xffff, RZ, 0xc0, !PT ;  /* 0x0000ffff15157812 */ /* 0x000fc400078ec0ff */
[----:B------:R-:W-:Y:S02]  /*4550*/  PRMT R36, R7, 0x3340, R36 ;  /* 0x0000334007247816 */ /* 0x000fe40000000024 */
[----:B------:R-:W-:Y:S02]  /*4560*/  LOP3.LUT R24, R24, 0xffff, RZ, 0xc0, !PT ;  /* 0x0000ffff18187812 */ /* 0x000fe400078ec0ff */
[----:B------:R-:W-:Y:S02]  /*4570*/  LOP3.LUT R27, R27, 0xffff, RZ, 0xc0, !PT ;  /* 0x0000ffff1b1b7812 */ /* 0x000fe400078ec0ff */
[----:B------:R-:W-:Y:S02]  /*4580*/  PRMT R24, R24, 0x3340, R21 ;  /* 0x0000334018187816 */ /* 0x000fe40000000015 */
[----:B------:R-:W-:Y:S01]  /*4590*/  LOP3.LUT R30, R30, 0xffff, RZ, 0xc0, !PT ;  /* 0x0000ffff1e1e7812 */ /* 0x000fe200078ec0ff */
[----:B-1----:R-:W-:Y:S01]  /*45a0*/  ULEA UR4, UR5, UR4, 0x18 ;  /* 0x0000000405047291 */ /* 0x002fe2000f8ec0ff */
[----:B------:R-:W-:-:S02]  /*45b0*/  PRMT R16, R16, 0x3340, R27 ;  /* 0x0000334010107816 */ /* 0x000fc4000000001b */
[----:B------:R-:W-:Y:S02]  /*45c0*/  PRMT R30, R33, 0x3340, R30 ;  /* 0x00003340211e7816 */ /* 0x000fe4000000001e */
[C---:B0-----:R-:W-:Y:S01]  /*45d0*/  LOP3.LUT R5, R12.reuse, R5, RZ, 0xc0, !PT ;  /* 0x000000050c057212 */ /* 0x041fe200078ec0ff */
[----:B------:R-:W0:Y:S01]  /*45e0*/  LDC R33, c[0x0][0x3c0] ;  /* 0x0000f000ff217b82 */ /* 0x000e220000000800 */
[----:B------:R-:W-:Y:S02]  /*45f0*/  LEA R35, R12, UR4, 0x6 ;  /* 0x000000040c237c11 */ /* 0x000fe4000f8e30ff */
[----:B------:R-:W-:Y:S01]  /*4600*/  LOP3.LUT R28, R28, 0xffff, RZ, 0xc0, !PT ;  /* 0x0000ffff1c1c7812 */ /* 0x000fe200078ec0ff */
[----:B------:R-:W-:Y:S01]  /*4610*/  IMAD.SHL.U32 R17, R5, 0x4, RZ ;  /* 0x0000000405117824 */ /* 0x000fe200078e00ff */
[----:B------:R-:W-:Y:S01]  /*4620*/  LOP3.LUT R23, R23, 0xffff, RZ, 0xc0, !PT ;  /* 0x0000ffff17177812 */ /* 0x000fe200078ec0ff */
[----:B------:R-:W-:Y:S01]  /*4630*/  VIADD R5, R31, 0xffffffff ;  /* 0xffffffff1f057836 */ /* 0x000fe20000000000 */
[----:B------:R-:W-:Y:S01]  /*4640*/  LOP3.LUT R25, R25, 0xffff, RZ, 0xc0, !PT ;  /* 0x0000ffff19197812 */ /* 0x000fe200078ec0ff */
[----:B------:R1:W-:Y:S01]  /*4650*/  STS.64 [R35], R2 ;  /* 0x0000000223007388 */ /* 0x0003e20000000a00 */
[----:B------:R-:W-:-:S02]  /*4660*/  VIMNMX R13, PT, PT, R0, R17, PT ;  /* 0x00000011000d7248 */ /* 0x000fc40003fe0100 */
[----:B------:R-:W-:Y:S01]  /*4670*/  LOP3.LUT R17, R5, R12, RZ, 0xc0, !PT ;  /* 0x0000000c05117212 */ /* 0x000fe200078ec0ff */
[----:B------:R-:W-:Y:S01]  /*4680*/  STS.64 [R35+0x30], R10 ;  /* 0x0000300a23007388 */ /* 0x000fe20000000a00 */
[----:B------:R-:W-:Y:S01]  /*4690*/  PRMT R5, R29, 0x5410, R30 ;  /* 0x000054101d057816 */ /* 0x000fe2000000001e */
[----:B------:R-:W-:Y:S01]  /*46a0*/  IMAD R7, R31, 0x2, R13 ;  /* 0x000000021f077824 */ /* 0x000fe200078e020d */
[----:B------:R-:W-:Y:S01]  /*46b0*/  LOP3.LUT R38, R38, 0xffff, RZ, 0xc0, !PT ;  /* 0x0000ffff26267812 */ /* 0x000fe200078ec0ff */
[----:B------:R-:W-:Y:S01]  /*46c0*/  IMAD.SHL.U32 R17, R17, 0x4, RZ ;  /* 0x0000000411117824 */ /* 0x000fe200078e00ff */
[----:B------:R-:W-:Y:S01]  /*46d0*/  LOP3.LUT R37, R37, 0xffff, RZ, 0xc0, !PT ;  /* 0x0000ffff25257812 */ /* 0x000fe200078ec0ff */
[----:B------:R2:W-:Y:S01]  /*46e0*/  STS.64 [R35+0x8], R4 ;  /* 0x0000080423007388 */ /* 0x0005e20000000a00 */
[C---:B------:R-:W-:Y:S01]  /*46f0*/  VIMNMX R32, PT, PT, R0.reuse, R7, PT ;  /* 0x0000000700207248 */ /* 0x040fe20003fe0100 */
[----:B-1----:R-:W-:Y:S01]  /*4700*/  IMAD.MOV.U32 R2, RZ, RZ, R20 ;  /* 0x000000ffff027224 */ /* 0x002fe200078e0014 */
[----:B------:R-:W-:Y:S01]  /*4710*/  VIMNMX R27, PT, PT, R0, R17, PT ;  /* 0x00000011001b7248 */ /* 0x000fe20003fe0100 */
[----:B------:R-:W-:Y:S01]  /*4720*/  IMAD.MOV.U32 R3, RZ, RZ, R9 ;  /* 0x000000ffff037224 */ /* 0x000fe200078e0009 */
[----:B------:R-:W-:Y:S01]  /*4730*/  PRMT R23, R23, 0x3340, R28 ;  /* 0x0000334017177816 */ /* 0x000fe2000000001c */
[----:B------:R-:W-:Y:S01]  /*4740*/  IMAD R21, R31, 0x2, R32 ;  /* 0x000000021f157824 */ /* 0x000fe200078e0220 */
[----:B------:R-:W-:-:S02]  /*4750*/  PRMT R25, R26, 0x3340, R25 ;  /* 0x000033401a197816 */ /* 0x000fc40000000019 */
[----:B------:R-:W-:Y:S01]  /*4760*/  PRMT R37, R37, 0x3340, R38 ;  /* 0x0000334025257816 */ /* 0x000fe20000000026 */
[----:B------:R1:W-:Y:S01]  /*4770*/  STS.64 [R35+0x10], R2 ;  /* 0x0000100223007388 */ /* 0x0003e20000000a00 */
[----:B------:R-:W-:Y:S02]  /*4780*/  VIMNMX R21, PT, PT, R0, R21, PT ;  /* 0x0000001500157248 */ /* 0x000fe40003fe0100 */
[----:B--2---:R-:W-:Y:S02]  /*4790*/  VIADDMNMX R4, R32, -R13, R27, PT ;  /* 0x8000000d20047246 */ /* 0x004fe4000380011b */
[----:B------:R-:W-:Y:S01]  /*47a0*/  PRMT R7, R16, 0x5410, R23 ;  /* 0x0000541010077816 */ /* 0x000fe20000000017 */
[----:B------:R-:W-:Y:S01]  /*47b0*/  IMAD.IADD R12, R21, 0x1, -R32 ;  /* 0x00000001150c7824 */ /* 0x000fe200078e0a20 */
[----:B------:R-:W-:Y:S01]  /*47c0*/  PRMT R9, R25, 0x5410, R24 ;  /* 0x0000541019097816 */ /* 0x000fe20000000018 */
[----:B------:R-:W-:Y:S01]  /*47d0*/  IMAD.MOV.U32 R23, RZ, RZ, R15 ;  /* 0x000000ffff177224 */ /* 0x000fe200078e000f */
[----:B------:R-:W-:Y:S01]  /*47e0*/  PRMT R15, R36, 0x5410, R37 ;  /* 0x00005410240f7816 */ /* 0x000fe20000000025 */
[----:B------:R2:W-:Y:S01]  /*47f0*/  STS.64 [R35+0x18], R6 ;  /* 0x0000180623007388 */ /* 0x0005e20000000a00 */
[C---:B------:R-:W-:Y:S01]  /*4800*/  ISETP.GE.AND P0, PT, R27.reuse, R12, PT ;  /* 0x0000000c1b00720c */ /* 0x040fe20003f06270 */
[----:B------:R-:W-:Y:S01]  /*4810*/  IMAD.IADD R12, R27, 0x1, -R12 ;  /* 0x000000011b0c7824 */ /* 0x000fe200078e0a0c */
[----:B0-----:R-:W-:Y:S01]  /*4820*/  ISETP.GE.AND P1, PT, R33, 0x40, PT ;  /* 0x000000402100780c */ /* 0x001fe20003f26270 */
[----:B-1----:R-:W-:Y:S01]  /*4830*/  IMAD.MOV.U32 R2, RZ, RZ, -0x1 ;  /* 0xffffffffff027424 */ /* 0x002fe200078e00ff */
[----:B------:R2:W-:Y:S02]  /*4840*/  STS.64 [R35+0x20], R22 ;  /* 0x0000201623007388 */ /* 0x0005e40000000a00 */
[----:B------:R-:W-:-:S02]  /*4850*/  SEL R17, R12, RZ, P0 ;  /* 0x000000ff0c117207 */ /* 0x000fc40000000000 */
[----:B------:R2:W-:Y:S01]  /*4860*/  STS.64 [R35+0x28], R8 ;  /* 0x0000280823007388 */ /* 0x0005e20000000a00 */
[CC--:B------:R-:W-:Y:S02]  /*4870*/  SHF.L.U32 R39, R2.reuse, R19.reuse, RZ ;  /* 0x0000001302277219 */ /* 0x0c0fe400000006ff */
[----:B------:R-:W-:Y:S01]  /*4880*/  ISETP.GE.AND P0, PT, R17, R4, PT ;  /* 0x000000041100720c */ /* 0x000fe20003f06270 */
[----:B------:R2:W-:Y:S01]  /*4890*/  STS.64 [R35+0x38], R14 ;  /* 0x0000380e23007388 */ /* 0x0005e20000000a00 */
[----:B------:R-:W-:Y:S02]  /*48a0*/  SHF.L.U64.HI R38, R2, R19, 0xffffffff ;  /* 0xffffffff02267419 */ /* 0x000fe40000010213 */
[----:B------:R-:W-:Y:S02]  /*48b0*/  SEL R39, R39, 0xffffffff, !P1 ;  /* 0xffffffff27277807 */ /* 0x000fe40004800000 */
[----:B------:R-:W-:Y:S01]  /*48c0*/  SEL R38, R38, 0xffffffff, !P1 ;  /* 0xffffffff26267807 */ /* 0x000fe20004800000 */
[----:B------:R-:W-:Y:S06]  /*48d0*/  BAR.SYNC.DEFER_BLOCKING 0x0 ;  /* 0x0000000000007b1d */ /* 0x000fec0000010000 */
[----:B--2---:R-:W-:Y:S05]  /*48e0*/  @P0 BRA `(.L_x_72) ;  /* 0x0000000000580947 */ /* 0x004fea0003800000 */
[----:B------:R-:W-:Y:S02]  /*48f0*/  IMAD.MOV.U32 R6, RZ, RZ, R4 ;  /* 0x000000ffff067224 */ /* 0x000fe400078e0004 */
[----:B------:R-:W-:-:S07]  /*4900*/  IMAD.IADD R12, R27, 0x1, R32 ;  /* 0x000000011b0c7824 */ /* 0x000fce00078e0220 */
.L_x_73:
[----:B------:R-:W-:-:S05]  /*4910*/  IMAD.IADD R2, R6, 0x1, -R17 ;  /* 0x0000000106027824 */ /* 0x000fca00078e0a11 */
[----:B------:R-:W-:-:S04]  /*4920*/  LEA.HI R2, R2, R2, RZ, 0x1 ;  /* 0x0000000202027211 */ /* 0x000fc800078f08ff */
[----:B------:R-:W-:-:S04]  /*4930*/  LEA.HI.SX32 R7, R2, R17, 0x1f ;  /* 0x0000001102077211 */ /* 0x000fc800078ffaff */
[----:B------:R-:W-:Y:S01]  /*4940*/  LOP3.LUT R3, RZ, R7, RZ, 0x33, !PT ;  /* 0x00000007ff037212 */ /* 0x000fe200078e33ff */
[----:B------:R-:W-:-:S04]  /*4950*/  IMAD.IADD R2, R13, 0x1, R7 ;  /* 0x000000010d027824 */ /* 0x000fc800078e0207 */
[----:B------:R-:W-:Y:S01]  /*4960*/  IMAD.IADD R3, R12, 0x1, R3 ;  /* 0x000000010c037824 */ /* 0x000fe200078e0203 */
[----:B------:R-:W-:-:S04]  /*4970*/  LEA R2, R2, UR4, 0x4 ;  /* 0x0000000402027c11 */ /* 0x000fc8000f8e20ff */
[----:B------:R-:W-:Y:S02]  /*4980*/  LEA R4, R3, UR4, 0x4 ;  /* 0x0000000403047c11 */ /* 0x000fe4000f8e20ff */
[----:B------:R-:W0:Y:S04]  /*4990*/  LDS.64 R2, [R2] ;  /* 0x0000000002027984 */ /* 0x000e280000000a00 */
[----:B------:R-:W1:Y:S01]  /*49a0*/  LDS.64 R4, [R4] ;  /* 0x0000000004047984 */ /* 0x000e620000000a00 */
[-C--:B0-----:R-:W-:Y:S02]  /*49b0*/  LOP3.LUT R8, R2, R39.reuse, RZ, 0xc0, !PT ;  /* 0x0000002702087212 */ /* 0x081fe400078ec0ff */
[----:B------:R-:W-:Y:S02]  /*49c0*/  LOP3.LUT R3, R3, R38, RZ, 0xc0, !PT ;  /* 0x0000002603037212 */ /* 0x000fe400078ec0ff */
[----:B-1----:R-:W-:-:S02]  /*49d0*/  LOP3.LUT R9, R4, R39, RZ, 0xc0, !PT ;  /* 0x0000002704097212 */ /* 0x002fc400078ec0ff */
[----:B------:R-:W-:Y:S02]  /*49e0*/  LOP3.LUT R10, R5, R38, RZ, 0xc0, !PT ;  /* 0x00000026050a7212 */ /* 0x000fe400078ec0ff */
[----:B------:R-:W-:-:S04]  /*49f0*/  ISETP.GE.U32.AND P0, PT, R9, R8, PT ;  /* 0x000000080900720c */ /* 0x000fc80003f06070 */
[----:B------:R-:W-:-:S04]  /*4a00*/  ISETP.GE.U32.AND.EX P0, PT, R10, R3, PT, P0 ;  /* 0x000000030a00720c */ /* 0x000fc80003f06100 */
[----:B------:R-:W-:-:S09]  /*4a10*/  SEL R6, R7, R6, !P0 ;  /* 0x0000000607067207 */ /* 0x000fd20004000000 */
[----:B------:R-:W-:-:S05]  /*4a20*/  @P0 VIADD R17, R7, 0x1 ;  /* 0x0000000107110836 */ /* 0x000fca0000000000 */
[----:B------:R-:W-:-:S13]  /*4a30*/  ISETP.GE.AND P0, PT, R17, R6, PT ;  /* 0x000000061100720c */ /* 0x000fda0003f06270 */
[----:B------:R-:W-:Y:S05]  /*4a40*/  @!P0 BRA `(.L_x_73) ;  /* 0xfffffffc00b08947 */ /* 0x000fea000383ffff */
.L_x_72:
[----:B------:R-:W-:Y:S05]  /*4a50*/  BSYNC.RECONVERGENT B0 ;  /* 0x0000000000007941 */ /* 0x000fea0003800200 */
.L_x_71:
[----:B------:R-:W-:Y:S01]  /*4a60*/  IMAD.IADD R7, R13, 0x1, R17 ;  /* 0x000000010d077824 */ /* 0x000fe200078e0211 */
[----:B------:R-:W-:Y:S01]  /*4a70*/  IADD3 R6, PT, PT, -R17, R32, R27 ;  /* 0x0000002011067210 */ /* 0x000fe20007ffe11b */
[----:B------:R-:W-:Y:S01]  /*4a80*/  BSSY.RECONVERGENT B0, `(.L_x_74) ;  /* 0x0000013000007945 */ /* 0x000fe20003800200 */
[----:B------:R-:W-:Y:S02]  /*4a90*/  PLOP3.LUT P0, PT, PT, PT, PT, 0x8, 0x80 ;  /* 0x000000000080781c */ /* 0x000fe40003f0e170 */
[----:B------:R-:W-:Y:S02]  /*4aa0*/  LEA R9, R7, UR4, 0x4 ;  /* 0x0000000407097c11 */ /* 0x000fe4000f8e20ff */
[C---:B------:R-:W-:Y:S02]  /*4ab0*/  LEA R8, R6.reuse, UR4, 0x4 ;  /* 0x0000000406087c11 */ /* 0x040fe4000f8e20ff */
[----:B------:R-:W-:Y:S01]  /*4ac0*/  ISETP.GE.AND P1, PT, R6, R21, PT ;  /* 0x000000150600720c */ /* 0x000fe20003f26270 */
[----:B------:R0:W1:Y:S04]  /*4ad0*/  LDS.64 R14, [R9+0x8] ;  /* 0x00000800090e7984 */ /* 0x0000680000000a00 */
[----:B------:R0:W2:Y:S04]  /*4ae0*/  LDS.64 R16, [R8+0x8] ;  /* 0x0000080008107984 */ /* 0x0000a80000000a00 */
[----:B------:R0:W3:Y:S04]  /*4af0*/  LDS.64 R10, [R9] ;  /* 0x00000000090a7984 */ /* 0x0000e80000000a00 */
[----:B------:R0:W4:Y:S01]  /*4b00*/  LDS.64 R12, [R8] ;  /* 0x00000000080c7984 */ /* 0x0001220000000a00 */
        /* <DEDUP_REMOVED lines=10> */
.L_x_75:
[----:B------:R-:W-:Y:S05]  /*4bb0*/  BSYNC.RECONVERGENT B0 ;  /* 0x0000000000007941 */ /* 0x000fea0003800200 */
.L_x_74:
[----:B---34-:R-:W-:Y:S01]  /*4bc0*/  SEL R2, R12, R10, P0 ;  /* 0x0000000a0c027207 */ /* 0x018fe20000000000 */
[----:B------:R3:W4:Y:S01]  /*4bd0*/  @P0 LDS.64 R28, [R8+0x18] ;  /* 0x00001800081c0984 */ /* 0x0007220000000a00 */
[----:B------:R-:W-:Y:S01]  /*4be0*/  SEL R3, R13, R11, P0 ;  /* 0x0000000b0d037207 */ /* 0x000fe20000000000 */
[----:B------:R-:W-:Y:S01]  /*4bf0*/  VIADD R4, R6, 0x1 ;  /* 0x0000000106047836 */ /* 0x000fe20000000000 */
[----:B------:R-:W-:Y:S01]  /*4c00*/  BSSY.RECONVERGENT B0, `(.L_x_76) ;  /* 0x0000013000007945 */ /* 0x000fe20003800200 */
[----:B------:R3:W0:Y:S01]  /*4c10*/  @P0 LDS.64 R12, [R8+0x10] ;  /* 0x00001000080c0984 */ /* 0x0006220000000a00 */
[----:B------:R-:W-:Y:S01]  /*4c20*/  @!P0 IMAD.MOV R4, RZ, RZ, R6 ;  /* 0x000000ffff048224 */ /* 0x000fe200078e0206 */
[----:B------:R-:W-:Y:S01]  /*4c30*/  PLOP3.LUT P1, PT, PT, PT, PT, 0x8, 0x80 ;  /* 0x000000000080781c */ /* 0x000fe20003f2e170 */
[----:B------:R-:W-:Y:S01]  /*4c40*/  VIADD R5, R7, 0x1 ;  /* 0x0000000107057836 */ /* 0x000fe20000000000 */
[----:B------:R3:W0:Y:S01]  /*4c50*/  @!P0 LDS.64 R10, [R9+0x10] ;  /* 0x00001000090a8984 */ /* 0x0006220000000a00 */
[----:B------:R-:W-:Y:S01]  /*4c60*/  @P0 IMAD.MOV R5, RZ, RZ, R7 ;  /* 0x000000ffff050224 */ /* 0x000fe200078e0207 */
[----:B------:R-:W-:-:S03]  /*4c70*/  ISETP.GE.AND P2, PT, R4, R21, PT ;  /* 0x000000150400720c */ /* 0x000fc60003f46270 */
[----:B------:R-:W-:-:S10]  /*4c80*/  VIADD R25, R5, 0x1 ;  /* 0x0000000105197836 */ /* 0x000fd40000000000 */
[----:B------:R-:W-:Y:S05]  /*4c90*/  @P2 BRA `(.L_x_77) ;  /* 0x0000000000242947 */ /* 0x000fea0003800000 */
[----:B------:R-:W-:-:S13]  /*4ca0*/  ISETP.GE.AND P3, PT, R5, R32, PT ;  /* 0x000000200500720c */ /* 0x000fda0003f66270 */
[-C--:B0-----:R-:W-:Y:S02]  /*4cb0*/  @!P3 LOP3.LUT R6, R12, R39.reuse, RZ, 0xc0, !PT ;  /* 0x000000270c06b212 */ /* 0x081fe400078ec0ff */
[----:B------:R-:W-:Y:S02]  /*4cc0*/  @!P3 LOP3.LUT R23, R10, R39, RZ, 0xc0, !PT ;  /* 0x000000270a17b212 */ /* 0x000fe400078ec0ff */
[-C--:B------:R-:W-:Y:S02]  /*4cd0*/  @!P3 LOP3.LUT R7, R13, R38.reuse, RZ, 0xc0, !PT ;  /* 0x000000260d07b212 */ /* 0x080fe400078ec0ff */
[----:B---3--:R-:W-:Y:S02]  /*4ce0*/  @!P3 LOP3.LUT R8, R11, R38, RZ, 0xc0, !PT ;  /* 0x000000260b08b212 */ /* 0x008fe400078ec0ff */
[----:B------:R-:W-:-:S04]  /*4cf0*/  @!P3 ISETP.GE.U32.AND P1, PT, R6, R23, PT ;  /* 0x000000170600b20c */ /* 0x000fc80003f26070 */
[----:B------:R-:W-:Y:S02]  /*4d00*/  @!P3 ISETP.GE.U32.AND.EX P2, PT, R7, R8, PT, P1 ;  /* 0x000000080700b20c */ /* 0x000fe40003f46110 */
[----:B------:R-:W-:Y:S02]  /*4d10*/  PLOP3.LUT P1, PT, PT, PT, PT, 0x80, 0x8 ;  /* 0x000000000008781c */ /* 0x000fe40003f2f070 */
[----:B------:R-:W-:-:S13]  /*4d20*/  @!P3 PLOP3.LUT P1, PT, P2, PT, PT, 0x8, 0x80 ;  /* 0x000000000080b81c */ /* 0x000fda000172e170 */
.L_x_77:
[----:B------:R-:W-:Y:S05]  /*4d30*/  BSYNC.RECONVERGENT B0 ;  /* 0x0000000000007941 */ /* 0x000fea0003800200 */
.L_x_76:
[----:B0--3--:R-:W-:Y:S01]  /*4d40*/  VIADD R8, R4, 0x1 ;  /* 0x0000000104087836 */ /* 0x009fe20000000000 */
[----:B------:R0:W3:Y:S01]  /*4d50*/  @!P0 LDS.64 R6, [R9+0x18] ;  /* 0x0000180009068984 */ /* 0x0000e20000000a00 */
[----:B------:R-:W-:Y:S01]  /*4d60*/  @P1 IMAD.MOV R25, RZ, RZ, R5 ;  /* 0x000000ffff191224 */ /* 0x000fe200078e0205 */
[----:B-1----:R-:W-:Y:S01]  /*4d70*/  PRMT R37, R15, 0x7772, RZ ;  /* 0x000077720f257816 */ /* 0x002fe200000000ff */
[----:B------:R-:W-:Y:S01]  /*4d80*/  @!P1 IMAD.MOV R8, RZ, RZ, R4 ;  /* 0x000000ffff089224 */ /* 0x000fe200078e0204 */
[----:B--2---:R-:W-:Y:S01]  /*4d90*/  PRMT R34, R17, 0x7772, RZ ;  /* 0x0000777211227816 */ /* 0x004fe200000000ff */
[----:B------:R-:W-:Y:S01]  /*4da0*/  BSSY.RECONVERGENT B0, `(.L_x_78) ;  /* 0x0000020000007945 */ /* 0x000fe20003800200 */
[C---:B------:R-:W-:Y:S01]  /*4db0*/  @!P1 LEA R24, R25.reuse, UR4, 0x4 ;  /* 0x0000000419189c11 */ /* 0x040fe2000f8e20ff */
[----:B------:R-:W-:Y:S01]  /*4dc0*/  VIADD R41, R25, 0x1 ;  /* 0x0000000119297836 */ /* 0x000fe20000000000 */
[----:B----4-:R-:W-:Y:S02]  /*4dd0*/  @P0 PRMT R9, R29, 0x7772, RZ ;  /* 0x000077721d090816 */ /* 0x010fe400000000ff */
[----:B------:R-:W-:Y:S01]  /*4de0*/  @P1 LEA R26, R8, UR4, 0x4 ;  /* 0x00000004081a1c11 */ /* 0x000fe2000f8e20ff */
[----:B------:R1:W2:Y:S01]  /*4df0*/  @!P1 LDS.64 R22, [R24+0x8] ;  /* 0x0000080018169984 */ /* 0x0002a20000000a00 */
[----:B------:R-:W-:-:S02]  /*4e00*/  SEL R5, R34, R37, P0 ;  /* 0x0000002522057207 */ /* 0x000fc40000000000 */
[----:B------:R-:W-:Y:S02]  /*4e10*/  @P0 PRMT R34, R9, 0x7610, R34 ;  /* 0x0000761009220816 */ /* 0x000fe40000000022 */
[----:B------:R-:W-:Y:S02]  /*4e20*/  SEL R20, R12, R10, P1 ;  /* 0x0000000a0c147207 */ /* 0x000fe40000800000 */
[----:B0-----:R-:W-:Y:S02]  /*4e30*/  SEL R9, R13, R11, P1 ;  /* 0x0000000b0d097207 */ /* 0x001fe40000800000 */
[----:B------:R1:W0:Y:S01]  /*4e40*/  @!P1 LDS.64 R10, [R24] ;  /* 0x00000000180a9984 */ /* 0x0002220000000a00 */
[----:B------:R-:W-:Y:S02]  /*4e50*/  ISETP.GE.AND P3, PT, R8, R21, PT ;  /* 0x000000150800720c */ /* 0x000fe40003f66270 */
[----:B------:R-:W-:Y:S01]  /*4e60*/  PRMT R36, R15, 0x7771, RZ ;  /* 0x000077710f247816 */ /* 0x000fe200000000ff */
[----:B------:R1:W4:Y:S01]  /*4e70*/  @P1 LDS.64 R12, [R26] ;  /* 0x000000001a0c1984 */ /* 0x0003220000000a00 */
[----:B------:R-:W-:-:S02]  /*4e80*/  PRMT R35, R17, 0x7771, RZ ;  /* 0x0000777111237816 */ /* 0x000fc400000000ff */
[----:B------:R-:W-:Y:S02]  /*4e90*/  @P0 PRMT R4, R29, 0x7771, RZ ;  /* 0x000077711d040816 */ /* 0x000fe400000000ff */
[----:B------:R-:W-:Y:S02]  /*4ea0*/  SEL R44, R35, R36, P0 ;  /* 0x00000024232c7207 */ /* 0x000fe40000000000 */
[----:B------:R-:W-:Y:S02]  /*4eb0*/  @P0 PRMT R35, R4, 0x7610, R35 ;  /* 0x0000761004230816 */ /* 0x000fe40000000023 */
[----:B------:R-:W-:Y:S02]  /*4ec0*/  PLOP3.LUT P2, PT, PT, PT, PT, 0x8, 0x80 ;  /* 0x000000000080781c */ /* 0x000fe40003f4e170 */
[----:B------:R-:W-:Y:S02]  /*4ed0*/  PRMT R40, R15, 0x7773, RZ ;  /* 0x000077730f287816 */ /* 0x000fe400000000ff */
[----:B------:R-:W-:Y:S01]  /*4ee0*/  PRMT R43, R17, 0x7773, RZ ;  /* 0x00007773112b7816 */ /* 0x000fe200000000ff */
[----:B-1----:R-:W-:Y:S08]  /*4ef0*/  @P3 BRA `(.L_x_79) ;  /* 0x0000000000283947 */ /* 0x002ff00003800000 */
[----:B------:R-:W-:-:S13]  /*4f00*/  ISETP.GE.AND P3, PT, R25, R32, PT ;  /* 0x000000201900720c */ /* 0x000fda0003f66270 */
[-C--:B----4-:R-:W-:Y:S02]  /*4f10*/  @!P3 LOP3.LUT R4, R12, R39.reuse, RZ, 0xc0, !PT ;  /* 0x000000270c04b212 */ /* 0x090fe400078ec0ff */
[----:B0-----:R-:W-:Y:S02]  /*4f20*/  @!P3 LOP3.LUT R27, R10, R39, RZ, 0xc0, !PT ;  /* 0x000000270a1bb212 */ /* 0x001fe400078ec0ff */
[-C--:B------:R-:W-:Y:S02]  /*4f30*/  @!P3 LOP3.LUT R24, R13, R38.reuse, RZ, 0xc0, !PT ;  /* 0x000000260d18b212 */ /* 0x080fe400078ec0ff */
[----:B------:R-:W-:Y:S02]  /*4f40*/  @!P3 LOP3.LUT R45, R11, R38, RZ, 0xc0, !PT ;  /* 0x000000260b2db212 */ /* 0x000fe400078ec0ff */
[----:B------:R-:W-:Y:S02]  /*4f50*/  @!P3 ISETP.GE.U32.AND P2, PT, R4, R27, PT ;  /* 0x0000001b0400b20c */ /* 0x000fe40003f46070 */
[----:B------:R-:W-:-:S02]  /*4f60*/  @!P3 IADD3 R19, PT, PT, -R33, 0x40, RZ ;  /* 0x000000402113b810 */ /* 0x000fc40007ffe1ff */
[----:B------:R-:W-:Y:S02]  /*4f70*/  @!P3 ISETP.GE.U32.AND.EX P4, PT, R24, R45, PT, P2 ;  /* 0x0000002d1800b20c */ /* 0x000fe40003f86120 */
[----:B------:R-:W-:Y:S02]  /*4f80*/  PLOP3.LUT P2, PT, PT, PT, PT, 0x80, 0x8 ;  /* 0x000000000008781c */ /* 0x000fe40003f4f070 */
[----:B------:R-:W-:-:S13]  /*4f90*/  @!P3 PLOP3.LUT P2, PT, P4, PT, PT, 0x8, 0x80 ;  /* 0x000000000080b81c */ /* 0x000fda000274e170 */
.L_x_79:
[----:B------:R-:W-:Y:S05]  /*4fa0*/  BSYNC.RECONVERGENT B0 ;  /* 0x0000000000007941 */ /* 0x000fea0003800200 */
.L_x_78:
[----:B------:R-:W1:Y:S01]  /*4fb0*/  @P1 LDS.64 R26, [R26+0x8] ;  /* 0x000008001a1a1984 */ /* 0x000e620000000a00 */
[----:B------:R-:W-:Y:S01]  /*4fc0*/  @P2 IMAD.MOV R41, RZ, RZ, R25 ;  /* 0x000000ffff292224 */ /* 0x000fe200078e0219 */
[----:B------:R-:W-:Y:S01]  /*4fd0*/  @P0 PRMT R4, R29, 0x7773, RZ ;  /* 0x000077731d040816 */ /* 0x000fe200000000ff */
[----:B------:R-:W-:Y:S01]  /*4fe0*/  VIADD R48, R8, 0x1 ;  /* 0x0000000108307836 */ /* 0x000fe20000000000 */
[----:B------:R-:W-:Y:S01]  /*4ff0*/  PRMT R15, R15, 0x7770, RZ ;  /* 0x000077700f0f7816 */ /* 0x000fe200000000ff */
[----:B------:R-:W-:Y:S01]  /*5000*/  @!P2 IMAD.MOV R48, RZ, RZ, R8 ;  /* 0x000000ffff30a224 */ /* 0x000fe200078e0208 */
[----:B------:R-:W-:Y:S01]  /*5010*/  @!P2 LEA R46, R41, UR4, 0x4 ;  /* 0x00000004292eac11 */ /* 0x000fe2000f8e20ff */
[----:B------:R-:W-:Y:S01]  /*5020*/  BSSY.RECONVERGENT B0, `(.L_x_80) ;  /* 0x0000060000007945 */ /* 0x000fe20003800200 */
[----:B------:R-:W-:Y:S02]  /*5030*/  PRMT R17, R17, 0x7770, RZ ;  /* 0x0000777011117816 */ /* 0x000fe400000000ff */
[----:B------:R-:W-:Y:S01]  /*5040*/  SEL R30, R43, R40, P0 ;  /* 0x000000282b1e7207 */ /* 0x000fe20000000000 */
[----:B------:R-:W5:Y:S01]  /*5050*/  @!P2 LDS.64 R24, [R46+0x8] ;  /* 0x000008002e18a984 */ /* 0x000f620000000a00 */
[----:B------:R-:W-:-:S02]  /*5060*/  @P0 PRMT R43, R4, 0x7610, R43 ;  /* 0x00007610042b0816 */ /* 0x000fc4000000002b */
[----:B------:R-:W-:Y:S01]  /*5070*/  SEL R4, R16, R14, P0 ;  /* 0x0000000e10047207 */ /* 0x000fe20000000000 */
[----:B------:R-:W-:Y:S01]  /*5080*/  @P0 IMAD.MOV.U32 R16, RZ, RZ, R28 ;  /* 0x000000ffff100224 */ /* 0x000fe200078e001c */
[----:B------:R-:W-:Y:S01]  /*5090*/  PRMT R45, R15, 0x7610, R45 ;  /* 0x000076100f2d7816 */ /* 0x000fe2000000002d */
[----:B---3--:R-:W-:Y:S01]  /*50a0*/  @!P0 IMAD.MOV.U32 R14, RZ, RZ, R6 ;  /* 0x000000ffff0e8224 */ /* 0x008fe200078e0006 */
[----:B------:R-:W-:Y:S02]  /*50b0*/  PRMT R42, R17, 0x7610, R42 ;  /* 0x00007610112a7816 */ /* 0x000fe4000000002a */
[----:B------:R-:W-:Y:S02]  /*50c0*/  @P0 PRMT R29, R29, 0x7770, RZ ;  /* 0x000077701d1d0816 */ /* 0x000fe400000000ff */
[C---:B------:R-:W-:Y:S02]  /*50d0*/  @!P0 PRMT R15, R7.reuse, 0x7770, RZ ;  /* 0x00007770070f8816 */ /* 0x040fe400000000ff */
[----:B------:R-:W-:-:S02]  /*50e0*/  @!P0 PRMT R28, R7, 0x7771, RZ ;  /* 0x00007771071c8816 */ /* 0x000fc400000000ff */
[----:B------:R-:W-:Y:S02]  /*50f0*/  @P2 LEA R50, R48, UR4, 0x4 ;  /* 0x0000000430322c11 */ /* 0x000fe4000f8e20ff */
[----:B------:R-:W-:Y:S02]  /*5100*/  SEL R17, R42, R45, P0 ;  /* 0x0000002d2a117207 */ /* 0x000fe40000000000 */
[----:B------:R-:W-:Y:S02]  /*5110*/  @!P0 PRMT R45, R15, 0x7610, R45 ;  /* 0x000076100f2d8816 */ /* 0x000fe4000000002d */
[----:B------:R-:W-:Y:S02]  /*5120*/  @P0 PRMT R42, R29, 0x7610, R42 ;  /* 0x000076101d2a0816 */ /* 0x000fe4000000002a */
[----:B------:R-:W-:Y:S02]  /*5130*/  @!P0 PRMT R36, R28, 0x7610, R36 ;  /* 0x000076101c248816 */ /* 0x000fe40000000024 */
[C---:B------:R-:W-:Y:S01]  /*5140*/  @!P0 PRMT R15, R7.reuse, 0x7772, RZ ;  /* 0x00007772070f8816 */ /* 0x040fe200000000ff */
[----:B------:R-:W3:Y:S01]  /*5150*/  @P2 LDS.64 R28, [R50+0x8] ;  /* 0x00000800321c2984 */ /* 0x000ee20000000a00 */
[----:B------:R-:W-:-:S02]  /*5160*/  @!P0 PRMT R7, R7, 0x7773, RZ ;  /* 0x0000777307078816 */ /* 0x000fc400000000ff */
[----:B--2---:R-:W-:Y:S02]  /*5170*/  @!P1 PRMT R6, R23, 0x7771, RZ ;  /* 0x0000777117069816 */ /* 0x004fe400000000ff */
[----:B------:R-:W-:Y:S02]  /*5180*/  @!P0 PRMT R37, R15, 0x7610, R37 ;  /* 0x000076100f258816 */ /* 0x000fe40000000025 */
[----:B------:R-:W-:Y:S02]  /*5190*/  @!P0 PRMT R40, R7, 0x7610, R40 ;  /* 0x0000761007288816 */ /* 0x000fe40000000028 */
[----:B------:R-:W-:Y:S02]  /*51a0*/  SEL R47, R35, R36, P1 ;  /* 0x00000024232f7207 */ /* 0x000fe40000800000 */
[----:B------:R-:W-:Y:S02]  /*51b0*/  @!P1 PRMT R7, R23, 0x7772, RZ ;  /* 0x0000777217079816 */ /* 0x000fe400000000ff */
[----:B------:R-:W-:-:S02]  /*51c0*/  @!P1 PRMT R36, R6, 0x7610, R36 ;  /* 0x0000761006249816 */ /* 0x000fc40000000024 */
[----:B------:R-:W-:Y:S02]  /*51d0*/  ISETP.GE.AND P3, PT, R48, R21, PT ;  /* 0x000000153000720c */ /* 0x000fe40003f66270 */
[----:B------:R-:W-:Y:S02]  /*51e0*/  @!P1 PRMT R6, R23, 0x7773, RZ ;  /* 0x0000777317069816 */ /* 0x000fe400000000ff */
[----:B------:R-:W-:Y:S02]  /*51f0*/  SEL R21, R34, R37, P1 ;  /* 0x0000002522157207 */ /* 0x000fe40000800000 */
[----:B------:R-:W-:Y:S02]  /*5200*/  @!P1 PRMT R37, R7, 0x7610, R37 ;  /* 0x0000761007259816 */ /* 0x000fe40000000025 */
[----:B-1----:R-:W-:Y:S02]  /*5210*/  @P1 PRMT R15, R27, 0x7772, RZ ;  /* 0x000077721b0f1816 */ /* 0x002fe400000000ff */
[----:B------:R-:W-:-:S02]  /*5220*/  SEL R7, R43, R40, P1 ;  /* 0x000000282b077207 */ /* 0x000fc40000800000 */
[----:B------:R-:W-:Y:S02]  /*5230*/  @!P1 PRMT R40, R6, 0x7610, R40 ;  /* 0x0000761006289816 */ /* 0x000fe40000000028 */
[----:B------:R-:W-:Y:S01]  /*5240*/  SEL R6, R16, R14, P1 ;  /* 0x0000000e10067207 */ /* 0x000fe20000800000 */
[----:B------:R-:W-:Y:S01]  /*5250*/  @!P1 IMAD.MOV.U32 R14, RZ, RZ, R22 ;  /* 0x000000ffff0e9224 */ /* 0x000fe200078e0016 */
[----:B------:R-:W-:Y:S01]  /*5260*/  @P1 PRMT R34, R15, 0x7610, R34 ;  /* 0x000076100f221816 */ /* 0x000fe20000000022 */
[----:B------:R-:W-:Y:S01]  /*5270*/  @P1 IMAD.MOV.U32 R16, RZ, RZ, R26 ;  /* 0x000000ffff101224 */ /* 0x000fe200078e001a */
[----:B0---4-:R-:W-:Y:S02]  /*5280*/  SEL R22, R12, R10, P2 ;  /* 0x0000000a0c167207 */ /* 0x011fe40001000000 */
[----:B------:R-:W-:Y:S02]  /*5290*/  SEL R15, R13, R11, P2 ;  /* 0x0000000b0d0f7207 */ /* 0x000fe40001000000 */
[----:B------:R-:W0:Y:S01]  /*52a0*/  @!P2 LDS.64 R10, [R46] ;  /* 0x000000002e0aa984 */ /* 0x000e220000000a00 */
[----:B------:R-:W-:-:S02]  /*52b0*/  @P1 PRMT R8, R27, 0x7770, RZ ;  /* 0x000077701b081816 */ /* 0x000fc400000000ff */
[----:B------:R-:W-:Y:S01]  /*52c0*/  SEL R48, R42, R45, P1 ;  /* 0x0000002d2a307207 */ /* 0x000fe20000800000 */
[----:B------:R1:W2:Y:S01]  /*52d0*/  @P2 LDS.64 R12, [R50] ;  /* 0x00000000320c2984 */ /* 0x0002a20000000a00 */
[----:B------:R-:W-:Y:S02]  /*52e0*/  @P1 PRMT R42, R8, 0x7610, R42 ;  /* 0x00007610082a1816 */ /* 0x000fe4000000002a */
[----:B------:R-:W-:Y:S02]  /*52f0*/  @P1 PRMT R8, R27, 0x7771, RZ ;  /* 0x000077711b081816 */ /* 0x000fe400000000ff */
[----:B------:R-:W-:Y:S02]  /*5300*/  @!P1 PRMT R23, R23, 0x7770, RZ ;  /* 0x0000777017179816 */ /* 0x000fe400000000ff */
[----:B------:R-:W-:Y:S02]  /*5310*/  @P1 PRMT R35, R8, 0x7610, R35 ;  /* 0x0000761008231816 */ /* 0x000fe40000000023 */
[----:B-----5:R-:W-:-:S02]  /*5320*/  @!P2 PRMT R8, R25, 0x7771, RZ ;  /* 0x000077711908a816 */ /* 0x020fc400000000ff */
[----:B------:R-:W-:Y:S02]  /*5330*/  @!P1 PRMT R45, R23, 0x7610, R45 ;  /* 0x00007610172d9816 */ /* 0x000fe4000000002d */
[----:B------:R-:W-:Y:S02]  /*5340*/  SEL R49, R35, R36, P2 ;  /* 0x0000002423317207 */ /* 0x000fe40001000000 */
[----:B------:R-:W-:Y:S02]  /*5350*/  @!P2 PRMT R36, R8, 0x7610, R36 ;  /* 0x000076100824a816 */ /* 0x000fe40000000024 */
[----:B------:R-:W-:Y:S02]  /*5360*/  @!P2 PRMT R23, R25, 0x7772, RZ ;  /* 0x000077721917a816 */ /* 0x000fe400000000ff */
[----:B------:R-:W-:Y:S01]  /*5370*/  SEL R8, R16, R14, P2 ;  /* 0x0000000e10087207 */ /* 0x000fe20001000000 */
[----:B------:R-:W-:Y:S01]  /*5380*/  @!P2 IMAD.MOV.U32 R14, RZ, RZ, R24 ;  /* 0x000000ffff0ea224 */ /* 0x000fe200078e0018 */
[----:B------:R-:W-:Y:S01]  /*5390*/  SEL R24, R34, R37, P2 ;  /* 0x0000002522187207 */ /* 0x000fe20001000000 */
[----:B---3--:R-:W-:Y:S01]  /*53a0*/  @P2 IMAD.MOV.U32 R16, RZ, RZ, R28 ;  /* 0x000000ffff102224 */ /* 0x008fe200078e001c */
[----:B------:R-:W-:-:S02]  /*53b0*/  @P1 PRMT R27, R27, 0x7773, RZ ;  /* 0x000077731b1b1816 */ /* 0x000fc400000000ff */
[----:B------:R-:W-:Y:S02]  /*53c0*/  @!P2 PRMT R26, R25, 0x7773, RZ ;  /* 0x00007773191aa816 */ /* 0x000fe400000000ff */
[----:B------:R-:W-:Y:S02]  /*53d0*/  @!P2 PRMT R37, R23, 0x7610, R37 ;  /* 0x000076101725a816 */ /* 0x000fe40000000025 */
[----:B------:R-:W-:Y:S02]  /*53e0*/  @!P2 PRMT R25, R25, 0x7770, RZ ;  /* 0x000077701919a816 */ /* 0x000fe400000000ff */
[----:B------:R-:W-:Y:S02]  /*53f0*/  @P2 PRMT R23, R29, 0x7770, RZ ;  /* 0x000077701d172816 */ /* 0x000fe400000000ff */
[----:B------:R-:W-:Y:S02]  /*5400*/  @P1 PRMT R43, R27, 0x7610, R43 ;  /* 0x000076101b2b1816 */ /* 0x000fe4000000002b */
[----:B-1----:R-:W-:-:S02]  /*5410*/  SEL R50, R42, R45, P2 ;  /* 0x0000002d2a327207 */ /* 0x002fc40001000000 */
[----:B------:R-:W-:Y:S02]  /*5420*/  @!P2 PRMT R45, R25, 0x7610, R45 ;  /* 0x00007610192da816 */ /* 0x000fe4000000002d */
[----:B------:R-:W-:Y:S02]  /*5430*/  @P2 PRMT R42, R23, 0x7610, R42 ;  /* 0x00007610172a2816 */ /* 0x000fe4000000002a */
[C---:B------:R-:W-:Y:S02]  /*5440*/  @P2 PRMT R23, R29.reuse, 0x7771, RZ ;  /* 0x000077711d172816 */ /* 0x040fe400000000ff */
[C---:B------:R-:W-:Y:S02]  /*5450*/  @P2 PRMT R25, R29.reuse, 0x7772, RZ ;  /* 0x000077721d192816 */ /* 0x040fe400000000ff */
[----:B------:R-:W-:Y:S02]  /*5460*/  @P2 PRMT R29, R29, 0x7773, RZ ;  /* 0x000077731d1d2816 */ /* 0x000fe400000000ff */
[----:B------:R-:W-:-:S02]  /*5470*/  SEL R51, R43, R40, P2 ;  /* 0x000000282b337207 */ /* 0x000fc40001000000 */
[----:B------:R-:W-:Y:S02]  /*5480*/  @!P2 PRMT R40, R26, 0x7610, R40 ;  /* 0x000076101a28a816 */ /* 0x000fe40000000028 */
[----:B------:R-:W-:Y:S02]  /*5490*/  @P2 PRMT R35, R23, 0x7610, R35 ;  /* 0x0000761017232816 */ /* 0x000fe40000000023 */
[----:B------:R-:W-:Y:S02]  /*54a0*/  PRMT R26, R5, 0x7610, R26 ;  /* 0x00007610051a7816 */ /* 0x000fe4000000001a */
[----:B------:R-:W-:Y:S02]  /*54b0*/  @P2 PRMT R34, R25, 0x7610, R34 ;  /* 0x0000761019222816 */ /* 0x000fe40000000022 */
[----:B------:R-:W-:Y:S02]  /*54c0*/  @P2 PRMT R43, R29, 0x7610, R43 ;  /* 0x000076101d2b2816 */ /* 0x000fe4000000002b */
[----:B------:R-:W-:-:S02]  /*54d0*/  PRMT R5, R17, 0x7610, R5 ;  /* 0x0000761011057816 */ /* 0x000fc40000000005 */
[----:B------:R-:W-:Y:S02]  /*54e0*/  PRMT R23, R21, 0x7610, R23 ;  /* 0x0000761015177816 */ /* 0x000fe40000000017 */
[----:B------:R-:W-:Y:S02]  /*54f0*/  PRMT R28, R7, 0x7610, R28 ;  /* 0x00007610071c7816 */ /* 0x000fe4000000001c */
[----:B------:R-:W-:Y:S02]  /*5500*/  PLOP3.LUT P0, PT, PT, PT, PT, 0x8, 0x80 ;  /* 0x000000000080781c */ /* 0x000fe40003f0e170 */
[----:B------:R-:W-:Y:S02]  /*5510*/  PRMT R29, R44, 0x7610, R29 ;  /* 0x000076102c1d7816 */ /* 0x000fe4000000001d */
[----:B------:R-:W-:Y:S02]  /*5520*/  PRMT R27, R47, 0x7610, R27 ;  /* 0x000076102f1b7816 */ /* 0x000fe4000000001b */
[----:B------:R-:W-:-:S02]  /*5530*/  PRMT R17, R48, 0x7610, R17 ;  /* 0x0000761030117816 */ /* 0x000fc40000000011 */
[----:B------:R-:W-:Y:S02]  /*5540*/  PRMT R25, R49, 0x7610, R25 ;  /* 0x0000761031197816 */ /* 0x000fe40000000019 */
[----:B------:R-:W-:Y:S02]  /*5550*/  PRMT R21, R51, 0x7610, R21 ;  /* 0x0000761033157816 */ /* 0x000fe40000000015 */
[----:B------:R-:W-:Y:S01]  /*5560*/  PRMT R7, R50, 0x7610, R7 ;  /* 0x0000761032077816 */ /* 0x000fe20000000007 */
[----:B0-2---:R-:W-:Y:S06]  /*5570*/  @P3 BRA `(.L_x_81) ;  /* 0x0000000000283947 */ /* 0x005fec0003800000 */
[----:B------:R-:W-:Y:S02]  /*5580*/  ISETP.GE.AND P2, PT, R41, R32, PT ;  /* 0x000000202900720c */ /* 0x000fe40003f46270 */
[----:B------:R-:W-:-:S11]  /*5590*/  PLOP3.LUT P0, PT, PT, PT, PT, 0x80, 0x8 ;  /* 0x000000000008781c */ /* 0x000fd60003f0f070 */
[-C--:B------:R-:W-:Y:S02]  /*55a0*/  @!P2 LOP3.LUT R32, R12, R39.reuse, RZ, 0xc0, !PT ;  /* 0x000000270c20a212 */ /* 0x080fe400078ec0ff */
[----:B------:R-:W-:Y:S02]  /*55b0*/  @!P2 LOP3.LUT R39, R10, R39, RZ, 0xc0, !PT ;  /* 0x000000270a27a212 */ /* 0x000fe400078ec0ff */
[-C--:B------:R-:W-:Y:S02]  /*55c0*/  @!P2 LOP3.LUT R41, R13, R38.reuse, RZ, 0xc0, !PT ;  /* 0x000000260d29a212 */ /* 0x080fe400078ec0ff */
[----:B------:R-:W-:Y:S02]  /*55d0*/  @!P2 LOP3.LUT R38, R11, R38, RZ, 0xc0, !PT ;  /* 0x000000260b26a212 */ /* 0x000fe400078ec0ff */
[----:B------:R-:W-:Y:S02]  /*55e0*/  @!P2 ISETP.GE.U32.AND P1, PT, R32, R39, PT ;  /* 0x000000272000a20c */ /* 0x000fe40003f26070 */
[----:B------:R-:W-:-:S02]  /*55f0*/  @!P2 IADD3 R19, PT, PT, -R33, 0x40, RZ ;  /* 0x000000402113a810 */ /* 0x000fc40007ffe1ff */
[----:B------:R-:W-:-:S04]  /*5600*/  @!P2 ISETP.GE.U32.AND.EX P1, PT, R41, R38, PT, P1 ;  /* 0x000000262900a20c */ /* 0x000fc80003f26110 */
[----:B------:R-:W-:-:S13]  /*5610*/  @!P2 PLOP3.LUT P0, PT, P1, PT, PT, 0x8, 0x80 ;  /* 0x000000000080a81c */ /* 0x000fda0000f0e170 */
.L_x_81:
[----:B------:R-:W-:Y:S05]  /*5620*/  BSYNC.RECONVERGENT B0 ;  /* 0x0000000000007941 */ /* 0x000fea0003800200 */
.L_x_80:
        /* <DEDUP_REMOVED lines=9> */
[----:B------:R-:W-:-:S11]  /*56c0*/  PRMT R13, R42, 0x7610, R13 ;  /* 0x000076102a0d7816 */ /* 0x000fd6000000000d */
[----:B------:R-:W-:Y:S05]  /*56d0*/  @!P0 BRA `(.L_x_82) ;  /* 0xffffffec00608947 */ /* 0x000fea000383ffff */
[----:B------:R-:W0:Y:S01]  /*56e0*/  S2R R41, SR_TID.X ;  /* 0x0000000000297919 */ /* 0x000e220000002100 */
[----:B------:R-:W1:Y:S01]  /*56f0*/  LDCU.U8 UR5, c[0x0][0x380] ;  /* 0x00007000ff0577ac */ /* 0x000e620008000000 */
[----:B------:R-:W2:Y:S01]  /*5700*/  S2R R43, SR_LANEID ;  /* 0x00000000002b7919 */ /* 0x000ea20000000000 */
[----:B------:R-:W3:Y:S01]  /*5710*/  S2R R39, SR_CTAID.X ;  /* 0x0000000000277919 */ /* 0x000ee20000002500 */
[----:B-1----:R-:W-:-:S04]  /*5720*/  UPRMT UR5, UR5, 0x8880, URZ ;  /* 0x0000888005057896 */ /* 0x002fc800080000ff */
[----:B------:R-:W-:Y:S01]  /*5730*/  UISETP.NE.AND UP0, UPT, UR5, URZ, UPT ;  /* 0x000000ff0500728c */ /* 0x000fe2000bf05270 */
[----:B0-----:R-:W-:Y:S02]  /*5740*/  IMAD.SHL.U32 R40, R41, 0x4, RZ ;  /* 0x0000000429287824 */ /* 0x001fe400078e00ff */
[----:B--2---:R-:W-:-:S03]  /*5750*/  IMAD R43, R43, 0x30, R18 ;  /* 0x000000302b2b7824 */ /* 0x004fc600078e0212 */
[----:B------:R-:W-:-:S04]  /*5760*/  LOP3.LUT R40, R40, 0xf80, RZ, 0xc0, !PT ;  /* 0x00000f8028287812 */ /* 0x000fc800078ec0ff */
[----:B------:R-:W-:-:S04]  /*5770*/  LOP3.LUT R12, R40, 0x1f, R41, 0xf8, !PT ;  /* 0x0000001f280c7812 */ /* 0x000fc800078ef829 */
[C---:B------:R-:W-:Y:S02]  /*5780*/  LOP3.LUT R16, R12.reuse, 0x60, RZ, 0xfc, !PT ;  /* 0x000000600c107812 */ /* 0x040fe400078efcff */
[C---:B------:R-:W-:Y:S02]  /*5790*/  LOP3.LUT R31, R12.reuse, 0x40, RZ, 0xfc, !PT ;  /* 0x000000400c1f7812 */ /* 0x040fe400078efcff */
[----:B------:R-:W-:Y:S01]  /*57a0*/  LOP3.LUT R19, R12, 0x20, RZ, 0xfc, !PT ;  /* 0x000000200c137812 */ /* 0x000fe200078efcff */
[----:B------:R-:W-:Y:S06]  /*57b0*/  BAR.SYNC.DEFER_BLOCKING 0x0 ;  /* 0x0000000000007b1d */ /* 0x000fec0000010000 */
[----:B---3--:R-:W-:Y:S05]  /*57c0*/  BRA.U !UP0, `(.L_x_83) ;  /* 0x00000005084c7547 */ /* 0x008fea000b800000 */
[----:B------:R-:W-:Y:S01]  /*57d0*/  IMAD.MOV.U32 R34, RZ, RZ, R22 ;  /* 0x000000ffff227224 */ /* 0x000fe200078e0016 */
[----:B------:R-:W-:Y:S01]  /*57e0*/  STS.64 [R43], R2 ;  /* 0x000000022b007388 */ /* 0x000fe20000000a00 */
[----:B------:R-:W-:Y:S01]  /*57f0*/  IMAD.MOV.U32 R32, RZ, RZ, R20 ;  /* 0x000000ffff207224 */ /* 0x000fe200078e0014 */
[----:B------:R-:W-:Y:S01]  /*5800*/  LOP3.LUT R28, R28, 0xffff, RZ, 0xc0, !PT ;  /* 0x0000ffff1c1c7812 */ /* 0x000fe200078ec0ff */
[----:B------:R-:W-:Y:S01]  /*5810*/  IMAD.MOV.U32 R33, RZ, RZ, R9 ;  /* 0x000000ffff217224 */ /* 0x000fe200078e0009 */
[----:B------:R-:W-:Y:S01]  /*5820*/  LOP3.LUT R23, R23, 0xffff, RZ, 0xc0, !PT ;  /* 0x0000ffff17177812 */ /* 0x000fe200078ec0ff */
[----:B------:R-:W-:Y:S01]  /*5830*/  IMAD.MOV.U32 R35, RZ, RZ, R15 ;  /* 0x000000ffff237224 */ /* 0x000fe200078e000f */
[----:B------:R-:W-:Y:S01]  /*5840*/  LOP3.LUT R27, R27, 0xffff, RZ, 0xc0, !PT ;  /* 0x0000ffff1b1b7812 */ /* 0x000fe200078ec0ff */
[----:B------:R0:W-:Y:S01]  /*5850*/  STS.64 [R43+0x30], R10 ;  /* 0x0000300a2b007388 */ /* 0x0001e20000000a00 */
[----:B------:R-:W-:Y:S01]  /*5860*/  LOP3.LUT R22, R17, 0xffff, RZ, 0xc0, !PT ;  /* 0x0000ffff11167812 */ /* 0x000fe200078ec0ff */
[----:B------:R-:W1:Y:S01]  /*5870*/  LDCU.64 UR6, c[0x0][0x398] ;  /* 0x00007300ff0677ac */ /* 0x000e620008000a00 */
[----:B------:R-:W-:Y:S01]  /*5880*/  LOP3.LUT R38, R38, 0xffff, RZ, 0xc0, !PT ;  /* 0x0000ffff26267812 */ /* 0x000fe200078ec0ff */
[----:B------:R-:W-:Y:S01]  /*5890*/  STS.64 [R43+0x10], R32 ;  /* 0x000010202b007388 */ /* 0x000fe20000000a00 */
[----:B------:R-:W-:-:S02]  /*58a0*/  LOP3.LUT R37, R37, 0xffff, RZ, 0xc0, !PT ;  /* 0x0000ffff25257812 */ /* 0x000fc400078ec0ff */
[----:B------:R-:W-:Y:S01]  /*58b0*/  LOP3.LUT R36, R36, 0xffff, RZ, 0xc0, !PT ;  /* 0x0000ffff24247812 */ /* 0x000fe200078ec0ff */
[----:B------:R-:W-:Y:S01]  /*58c0*/  STS.64 [R43+0x20], R34 ;  /* 0x000020222b007388 */ /* 0x000fe20000000a00 */
[----:B------:R-:W-:Y:S02]  /*58d0*/  LOP3.LUT R13, R13, 0xffff, RZ, 0xc0, !PT ;  /* 0x0000ffff0d0d7812 */ /* 0x000fe400078ec0ff */
[----:B------:R-:W-:Y:S01]  /*58e0*/  LOP3.LUT R30, R30, 0xffff, RZ, 0xc0, !PT ;  /* 0x0000ffff1e1e7812 */ /* 0x000fe200078ec0ff */
[----:B0-----:R-:W-:Y:S01]  /*58f0*/  IMAD.MOV.U32 R11, RZ, RZ, RZ ;  /* 0x000000ffff0b7224 */ /* 0x001fe200078e00ff */
[----:B------:R-:W-:Y:S01]  /*5900*/  LOP3.LUT R9, R26, 0xffff, RZ, 0xc0, !PT ;  /* 0x0000ffff1a097812 */ /* 0x000fe200078ec0ff */
[----:B------:R-:W-:Y:S01]  /*5910*/  IMAD.MOV.U32 R26, RZ, RZ, R8 ;  /* 0x000000ffff1a7224 */ /* 0x000fe200078e0008 */
[----:B------:R-:W-:Y:S02]  /*5920*/  LOP3.LUT R29, R29, 0xffff, RZ, 0xc0, !PT ;  /* 0x0000ffff1d1d7812 */ /* 0x000fe400078ec0ff */
[----:B------:R-:W-:-:S02]  /*5930*/  LOP3.LUT R20, R5, 0xffff, RZ, 0xc0, !PT ;  /* 0x0000ffff05147812 */ /* 0x000fc400078ec0ff */
[----:B------:R-:W-:Y:S02]  /*5940*/  LOP3.LUT R21, R21, 0xffff, RZ, 0xc0, !PT ;  /* 0x0000ffff15157812 */ /* 0x000fe400078ec0ff */
[----:B------:R-:W-:Y:S02]  /*5950*/  LOP3.LUT R24, R24, 0xffff, RZ, 0xc0, !PT ;  /* 0x0000ffff18187812 */ /* 0x000fe400078ec0ff */
[----:B------:R-:W-:Y:S02]  /*5960*/  LOP3.LUT R25, R25, 0xffff, RZ, 0xc0, !PT ;  /* 0x0000ffff19197812 */ /* 0x000fe400078ec0ff */
[----:B------:R-:W-:Y:S02]  /*5970*/  LOP3.LUT R2, R7, 0xffff, RZ, 0xc0, !PT ;  /* 0x0000ffff07027812 */ /* 0x000fe400078ec0ff */
[----:B------:R-:W-:Y:S02]  /*5980*/  PRMT R23, R23, 0x3340, R28 ;  /* 0x0000334017177816 */ /* 0x000fe4000000001c */
[----:B------:R-:W-:-:S02]  /*5990*/  PRMT R22, R22, 0x3340, R27 ;  /* 0x0000334016167816 */ /* 0x000fc4000000001b */
[----:B------:R-:W-:Y:S02]  /*59a0*/  PRMT R37, R37, 0x3340, R38 ;  /* 0x0000334025257816 */ /* 0x000fe40000000026 */
[----:B------:R-:W-:Y:S02]  /*59b0*/  PRMT R36, R13, 0x3340, R36 ;  /* 0x000033400d247816 */ /* 0x000fe40000000024 */
[----:B------:R-:W-:Y:S02]  /*59c0*/  ISETP.NE.AND P0, PT, R41, RZ, PT ;  /* 0x000000ff2900720c */ /* 0x000fe40003f05270 */
[----:B------:R-:W-:Y:S02]  /*59d0*/  PRMT R9, R9, 0x3340, R30 ;  /* 0x0000334009097816 */ /* 0x000fe4000000001e */
[----:B------:R-:W-:Y:S02]  /*59e0*/  PRMT R20, R20, 0x3340, R29 ;  /* 0x0000334014147816 */ /* 0x000fe4000000001d */
[----:B------:R-:W-:Y:S01]  /*59f0*/  PRMT R21, R24, 0x3340, R21 ;  /* 0x0000334018157816 */ /* 0x000fe20000000015 */
[----:B------:R-:W-:Y:S01]  /*5a00*/  IMAD.MOV.U32 R24, RZ, RZ, R4 ;  /* 0x000000ffff187224 */ /* 0x000fe200078e0004 */
[----:B------:R-:W-:-:S02]  /*5a10*/  PRMT R2, R2, 0x3340, R25 ;  /* 0x0000334002027816 */ /* 0x000fc40000000019 */
[----:B------:R-:W-:Y:S01]  /*5a20*/  PRMT R23, R22, 0x5410, R23 ;  /* 0x0000541016177816 */ /* 0x000fe20000000017 */
[----:B------:R-:W-:Y:S01]  /*5a30*/  IMAD.MOV.U32 R22, RZ, RZ, R6 ;  /* 0x000000ffff167224 */ /* 0x000fe200078e0006 */
[----:B------:R-:W-:Y:S01]  /*5a40*/  PRMT R37, R36, 0x5410, R37 ;  /* 0x0000541024257816 */ /* 0x000fe20000000025 */
[----:B------:R-:W-:Y:S01]  /*5a50*/  IMAD.MOV.U32 R36, RZ, RZ, R14 ;  /* 0x000000ffff247224 */ /* 0x000fe200078e000e */
[----:B------:R-:W-:Y:S02]  /*5a60*/  PRMT R25, R20, 0x5410, R9 ;  /* 0x0000541014197816 */ /* 0x000fe40000000009 */
[----:B------:R-:W-:Y:S01]  /*5a70*/  PRMT R27, R2, 0x5410, R21 ;  /* 0x00005410021b7816 */ /* 0x000fe20000000015 */
[----:B------:R-:W-:Y:S01]  /*5a80*/  STS.64 [R43+0x18], R22 ;  /* 0x000018162b007388 */ /* 0x000fe20000000a00 */
[----:B------:R-:W-:-:S03]  /*5a90*/  LOP3.LUT R10, R41, 0x1f, RZ, 0xc0, !PT ;  /* 0x0000001f290a7812 */ /* 0x000fc600078ec0ff */
[----:B------:R-:W-:Y:S02]  /*5aa0*/  STS.64 [R43+0x8], R24 ;  /* 0x000008182b007388 */ /* 0x000fe40000000a00 */
[----:B------:R-:W-:Y:S02]  /*5ab0*/  IMAD.WIDE.U32 R10, R39, 0x400, R10 ;  /* 0x00000400270a7825 */ /* 0x000fe400078e000a */
[----:B------:R-:W-:Y:S04]  /*5ac0*/  STS.64 [R43+0x28], R26 ;  /* 0x0000281a2b007388 */ /* 0x000fe80000000a00 */
[----:B------:R-:W-:Y:S01]  /*5ad0*/  STS.64 [R43+0x38], R36 ;  /* 0x000038242b007388 */ /* 0x000fe20000000a00 */
[----:B------:R-:W-:-:S03]  /*5ae0*/  NOP ;  /* 0x0000000000007918 */ /* 0x000fc60000000000 */
[----:B------:R-:W-:Y:S04]  /*5af0*/  LDS.64 R2, [R18] ;  /* 0x0000000012027984 */ /* 0x000fe80000000a00 */
[----:B------:R-:W-:Y:S04]  /*5b00*/  LDS.64 R4, [R18+0x200] ;  /* 0x0002000012047984 */ /* 0x000fe80000000a00 */
[----:B------:R-:W-:Y:S04]  /*5b10*/  LDS.64 R6, [R18+0x400] ;  /* 0x0004000012067984 */ /* 0x000fe80000000a00 */
[----:B------:R-:W-:Y:S04]  /*5b20*/  LDS.64 R8, [R18+0x600] ;  /* 0x0006000012087984 */ /* 0x000fe80000000a00 */
[----:B------:R-:W-:Y:S04]  /*5b30*/  LDS.64 R14, [R18+0x8] ;  /* 0x00000800120e7984 */ /* 0x000fe80000000a00 */
[----:B------:R-:W-:Y:S04]  /*5b40*/  LDS.64 R20, [R18+0x208] ;  /* 0x0002080012147984 */ /* 0x000fe80000000a00 */
[----:B------:R-:W-:Y:S04]  /*5b50*/  LDS.64 R22, [R18+0x408] ;  /* 0x0004080012167984 */ /* 0x000fe80000000a00 */
[----:B------:R-:W-:Y:S04]  /*5b60*/  LDS.64 R24, [R18+0x608] ;  /* 0x0006080012187984 */ /* 0x000fe80000000a00 */
[----:B------:R-:W-:Y:S01]  /*5b70*/  @!P0 STS [UR4+0x4000], R0 ;  /* 0x00400000ff008988 */ /* 0x000fe20008000804 */
[----:B------:R-:W-:Y:S01]  /*5b80*/  BAR.SYNC.DEFER_BLOCKING 0x0 ;  /* 0x0000000000007b1d */ /* 0x000fe20000010000 */
[----:B------:R-:W-:-:S04]  /*5b90*/  IADD3 R40, P0, PT, R40, R10, RZ ;  /* 0x0000000a28287210 */ /* 0x000fc80007f1e0ff */
[----:B-1----:R-:W-:Y:S01]  /*5ba0*/  LEA R10, P3, R40, UR6, 0x4 ;  /* 0x00000006280a7c11 */ /* 0x002fe2000f8620ff */
[----:B------:R-:W-:-:S05]  /*5bb0*/  IMAD.X R11, RZ, RZ, R11, P0 ;  /* 0x000000ffff0b7224 */ /* 0x000fca00000e060b */
[----:B------:R-:W-:Y:S01]  /*5bc0*/  LEA.HI.X R11, R40, UR7, R11, 0x4, P3 ;  /* 0x00000007280b7c11 */ /* 0x000fe200098f240b */
[----:B------:R-:W0:Y:S02]  /*5bd0*/  LDS R13, [UR4+0x4000] ;  /* 0x00400004ff0d7984 */ /* 0x000e240008000800 */
[-C--:B0-----:R-:W-:Y:S02]  /*5be0*/  ISETP.GE.AND P0, PT, R12, R13.reuse, PT ;  /* 0x0000000d0c00720c */ /* 0x081fe40003f06270 */
[-C--:B------:R-:W-:Y:S02]  /*5bf0*/  ISETP.GE.AND P1, PT, R19, R13.reuse, PT ;  /* 0x0000000d1300720c */ /* 0x080fe40003f26270 */
[----:B------:R-:W-:-:S09]  /*5c00*/  ISETP.GE.AND P2, PT, R31, R13, PT ;  /* 0x0000000d1f00720c */ /* 0x000fd20003f46270 */
        /* <DEDUP_REMOVED lines=15> */
.L_x_83:
[----:B------:R0:W-:Y:S01]  /*5d00*/  STS.64 [R43], R2 ;  /* 0x000000022b007388 */ /* 0x0001e20000000a00 */
[----:B------:R-:W-:Y:S01]  /*5d10*/  IMAD.MOV.U32 R32, RZ, RZ, R20 ;  /* 0x000000ffff207224 */ /* 0x000fe200078e0014 */
[----:B------:R-:W-:Y:S01]  /*5d20*/  LOP3.LUT R38, R38, 0xffff, RZ, 0xc0, !PT ;  /* 0x0000ffff26267812 */ /* 0x000fe200078ec0ff */
[----:B------:R-:W-:Y:S01]  /*5d30*/  IMAD.MOV.U32 R33, RZ, RZ, R9 ;  /* 0x000000ffff217224 */ /* 0x000fe200078e0009 */
[----:B------:R-:W-:Y:S01]  /*5d40*/  LOP3.LUT R37, R37, 0xffff, RZ, 0xc0, !PT ;  /* 0x0000ffff25257812 */ /* 0x000fe200078ec0ff */
[----:B------:R-:W-:Y:S01]  /*5d50*/  STS.64 [R43+0x30], R10 ;  /* 0x0000300a2b007388 */ /* 0x000fe20000000a00 */
[----:B------:R-:W-:Y:S01]  /*5d60*/  LOP3.LUT R36, R36, 0xffff, RZ, 0xc0, !PT ;  /* 0x0000ffff24247812 */ /* 0x000fe200078ec0ff */
[----:B------:R-:W1:Y:S01]  /*5d70*/  LDCU.64 UR6, c[0x0][0x3b0] ;  /* 0x00007600ff0677ac */ /* 0x000e620008000a00 */
[----:B------:R-:W-:Y:S01]  /*5d80*/  LOP3.LUT R13, R13, 0xffff, RZ, 0xc0, !PT ;  /* 0x0000ffff0d0d7812 */ /* 0x000fe200078ec0ff */
[----:B------:R-:W-:Y:S01]  /*5d90*/  STS.64 [R43+0x10], R32 ;  /* 0x000010202b007388 */ /* 0x000fe20000000a00 */
[----:B------:R-:W-:Y:S01]  /*5da0*/  LOP3.LUT R30, R30, 0xffff, RZ, 0xc0, !PT ;  /* 0x0000ffff1e1e7812 */ /* 0x000fe200078ec0ff */
[----:B0-----:R-:W-:Y:S01]  /*5db0*/  IMAD.MOV.U32 R2, RZ, RZ, R22 ;  /* 0x000000ffff027224 */ /* 0x001fe200078e0016 */
[----:B------:R-:W-:Y:S01]  /*5dc0*/  LOP3.LUT R9, R26, 0xffff, RZ, 0xc0, !PT ;  /* 0x0000ffff1a097812 */ /* 0x000fe200078ec0ff */
[----:B------:R-:W-:Y:S01]  /*5dd0*/  IMAD.MOV.U32 R3, RZ, RZ, R15 ;  /* 0x000000ffff037224 */ /* 0x000fe200078e000f */
[----:B------:R-:W-:Y:S01]  /*5de0*/  LOP3.LUT R29, R29, 0xffff, RZ, 0xc0, !PT ;  /* 0x0000ffff1d1d7812 */ /* 0x000fe200078ec0ff */
[----:B------:R-:W-:Y:S01]  /*5df0*/  IMAD.MOV.U32 R26, RZ, RZ, R6 ;  /* 0x000000ffff1a7224 */ /* 0x000fe200078e0006 */
[----:B------:R-:W-:-:S02]  /*5e00*/  LOP3.LUT R20, R5, 0xffff, RZ, 0xc0, !PT ;  /* 0x0000ffff05147812 */ /* 0x000fc400078ec0ff */
[----:B------:R0:W-:Y:S01]  /*5e10*/  STS.64 [R43+0x20], R2 ;  /* 0x000020022b007388 */ /* 0x0001e20000000a00 */
[----:B------:R-:W-:Y:S02]  /*5e20*/  LOP3.LUT R28, R28, 0xffff, RZ, 0xc0, !PT ;  /* 0x0000ffff1c1c7812 */ /* 0x000fe400078ec0ff */
[----:B------:R-:W-:Y:S02]  /*5e30*/  LOP3.LUT R23, R23, 0xffff, RZ, 0xc0, !PT ;  /* 0x0000ffff17177812 */ /* 0x000fe400078ec0ff */
[----:B------:R-:W-:Y:S02]  /*5e40*/  LOP3.LUT R27, R27, 0xffff, RZ, 0xc0, !PT ;  /* 0x0000ffff1b1b7812 */ /* 0x000fe400078ec0ff */
[----:B------:R-:W-:Y:S02]  /*5e50*/  LOP3.LUT R22, R17, 0xffff, RZ, 0xc0, !PT ;  /* 0x0000ffff11167812 */ /* 0x000fe400078ec0ff */
[----:B------:R-:W-:Y:S02]  /*5e60*/  LOP3.LUT R21, R21, 0xffff, RZ, 0xc0, !PT ;  /* 0x0000ffff15157812 */ /* 0x000fe400078ec0ff */
[----:B------:R-:W-:-:S02]  /*5e70*/  LOP3.LUT R24, R24, 0xffff, RZ, 0xc0, !PT ;  /* 0x0000ffff18187812 */ /* 0x000fc400078ec0ff */
[----:B------:R-:W-:Y:S02]  /*5e80*/  LOP3.LUT R25, R25, 0xffff, RZ, 0xc0, !PT ;  /* 0x0000ffff19197812 */ /* 0x000fe400078ec0ff */
[----:B0-----:R-:W-:Y:S02]  /*5e90*/  LOP3.LUT R2, R7, 0xffff, RZ, 0xc0, !PT ;  /* 0x0000ffff07027812 */ /* 0x001fe400078ec0ff */
[----:B------:R-:W-:Y:S02]  /*5ea0*/  ISETP.NE.AND P0, PT, R41, RZ, PT ;  /* 0x000000ff2900720c */ /* 0x000fe40003f05270 */
[----:B------:R-:W-:Y:S02]  /*5eb0*/  PRMT R37, R37, 0x3340, R38 ;  /* 0x0000334025257816 */ /* 0x000fe40000000026 */
[----:B------:R-:W-:Y:S01]  /*5ec0*/  PRMT R36, R13, 0x3340, R36 ;  /* 0x000033400d247816 */ /* 0x000fe20000000024 */
[----:B------:R-:W-:Y:S01]  /*5ed0*/  IMAD.MOV.U32 R13, RZ, RZ, RZ ;  /* 0x000000ffff0d7224 */ /* 0x000fe200078e00ff */
[----:B------:R-:W-:-:S02]  /*5ee0*/  PRMT R9, R9, 0x3340, R30 ;  /* 0x0000334009097816 */ /* 0x000fc4000000001e */
[----:B------:R-:W-:Y:S01]  /*5ef0*/  PRMT R20, R20, 0x3340, R29 ;  /* 0x0000334014147816 */ /* 0x000fe2000000001d */
[----:B------:R-:W-:Y:S01]  /*5f00*/  IMAD.WIDE.U32 R10, R39, 0x400, R12 ;  /* 0x00000400270a7825 */ /* 0x000fe200078e000c */
[----:B------:R-:W-:Y:S02]  /*5f10*/  PRMT R23, R23, 0x3340, R28 ;  /* 0x0000334017177816 */ /* 0x000fe4000000001c */
[----:B------:R-:W-:Y:S01]  /*5f20*/  PRMT R22, R22, 0x3340, R27 ;  /* 0x0000334016167816 */ /* 0x000fe2000000001b */
[----:B------:R-:W-:Y:S01]  /*5f30*/  IMAD.MOV.U32 R28, RZ, RZ, R8 ;  /* 0x000000ffff1c7224 */ /* 0x000fe200078e0008 */
[----:B------:R-:W-:Y:S01]  /*5f40*/  PRMT R21, R24, 0x3340, R21 ;  /* 0x0000334018157816 */ /* 0x000fe20000000015 */
[----:B------:R-:W-:Y:S01]  /*5f50*/  IMAD.MOV.U32 R24, RZ, RZ, R4 ;  /* 0x000000ffff187224 */ /* 0x000fe200078e0004 */
[----:B------:R-:W-:Y:S02]  /*5f60*/  PRMT R2, R2, 0x3340, R25 ;  /* 0x0000334002027816 */ /* 0x000fe40000000019 */
[----:B------:R-:W-:Y:S01]  /*5f70*/  PRMT R37, R36, 0x5410, R37 ;  /* 0x0000541024257816 */ /* 0x000fe20000000025 */
[----:B------:R-:W-:Y:S01]  /*5f80*/  IMAD.MOV.U32 R36, RZ, RZ, R14 ;  /* 0x000000ffff247224 */ /* 0x000fe200078e000e */
[----:B------:R-:W-:-:S02]  /*5f90*/  PRMT R25, R20, 0x5410, R9 ;  /* 0x0000541014197816 */ /* 0x000fc40000000009 */
[----:B------:R-:W-:Y:S02]  /*5fa0*/  PRMT R27, R22, 0x5410, R23 ;  /* 0x00005410161b7816 */ /* 0x000fe40000000017 */
[----:B------:R-:W-:Y:S01]  /*5fb0*/  PRMT R29, R2, 0x5410, R21 ;  /* 0x00005410021d7816 */ /* 0x000fe20000000015 */
[----:B------:R-:W-:Y:S04]  /*5fc0*/  STS.64 [R43+0x8], R24 ;  /* 0x000008182b007388 */ /* 0x000fe80000000a00 */
[----:B------:R-:W-:Y:S04]  /*5fd0*/  STS.64 [R43+0x18], R26 ;  /* 0x0000181a2b007388 */ /* 0x000fe80000000a00 */
        /* <DEDUP_REMOVED lines=12> */
[----:B------:R-:W-:Y:S06]  /*60a0*/  BAR.SYNC.DEFER_BLOCKING 0x0 ;  /* 0x0000000000007b1d */ /* 0x000fec0000010000 */
[----:B------:R-:W0:Y:S02]  /*60b0*/  LDS R17, [UR4+0x4000] ;  /* 0x00400004ff117984 */ /* 0x000e240008000800 */
[----:B0-----:R-:W-:-:S02]  /*60c0*/  ISETP.GE.AND P0, PT, R12, R17, PT ;  /* 0x000000110c00720c */ /* 0x001fc40003f06270 */
[C---:B-1----:R-:W-:Y:S02]  /*60d0*/  LEA R12, P3, R10.reuse, UR6, 0x4 ;  /* 0x000000060a0c7c11 */ /* 0x042fe4000f8620ff */
[-C--:B------:R-:W-:Y:S02]  /*60e0*/  ISETP.GE.AND P1, PT, R19, R17.reuse, PT ;  /* 0x000000111300720c */ /* 0x080fe40003f26270 */
[-C--:B------:R-:W-:Y:S02]  /*60f0*/  ISETP.GE.AND P2, PT, R31, R17.reuse, PT ;  /* 0x000000111f00720c */ /* 0x080fe40003f46270 */
[----:B------:R-:W-:Y:S02]  /*6100*/  LEA.HI.X R13, R10, UR7, R11, 0x4, P3 ;  /* 0x000000070a0d7c11 */ /* 0x000fe400098f240b */
[----:B------:R-:W-:-:S03]  /*6110*/  ISETP.GE.AND P3, PT, R16, R17, PT ;  /* 0x000000111000720c */ /* 0x000fc60003f66270 */
        /* <DEDUP_REMOVED lines=14> */
.L_x_84:
        /* <DEDUP_REMOVED lines=16> */
.L_x_665:


//--------------------- .text._ZN3cub18CUB_300001_SM_10006detail10merge_sort26DeviceMergeSortMergeKernelINS2_10policy_hubIN6thrust24THRUST_300001_SM_1000_NS10device_ptrI12KeyValuePairEEE9Policy600ES9_PNS0_8NullTypeES9_SD_j18KeyValueComparatorS8_SC_EEvbT2_T3_T4_PT6_PT7_T5_PSH_SH_NS1_7vsmem_tE --------------------------
	.section	.text._ZN3cub18CUB_300001_SM_10006detail10merge_sort26DeviceMergeSortMergeKernelINS2_10policy_hubIN6thrust24THRUST_300001_SM_1000_NS10device_ptrI12KeyValuePairEEE9Policy600ES9_PNS0_8NullTypeES9_SD_j18KeyValueComparatorS8_SC_EEvbT2_T3_T4_PT6_PT7_T5_PSH_SH_NS1_7vsmem_tE,"ax",@progbits
	.align	128
        .global         _ZN3cub18CUB_300001_SM_10006detail10merge_sort26DeviceMergeSortMergeKernelINS2_10policy_hubIN6thrust24THRUST_300001_SM_1000_NS10device_ptrI12KeyValuePairEEE9Policy600ES9_PNS0_8NullTypeES9_SD_j18KeyValueComparatorS8_SC_EEvbT2_T3_T4_PT6_PT7_T5_PSH_SH_NS1_7vsmem_tE
        .type           _ZN3cub18CUB_300001_SM_10006detail10merge_sort26DeviceMergeSortMergeKernelINS2_10policy_hubIN6thrust24THRUST_300001_SM_1000_NS10device_ptrI12KeyValuePairEEE9Policy600ES9_PNS0_8NullTypeES9_SD_j18KeyValueComparatorS8_SC_EEvbT2_T3_T4_PT6_PT7_T5_PSH_SH_NS1_7vsmem_tE,@function
        .size           _ZN3cub18CUB_300001_SM_10006detail10merge_sort26DeviceMergeSortMergeKernelINS2_10policy_hubIN6thrust24THRUST_300001_SM_1000_NS10device_ptrI12KeyValuePairEEE9Policy600ES9_PNS0_8NullTypeES9_SD_j18KeyValueComparatorS8_SC_EEvbT2_T3_T4_PT6_PT7_T5_PSH_SH_NS1_7vsmem_tE,(.L_x_666 - _ZN3cub18CUB_300001_SM_10006detail10merge_sort26DeviceMergeSortMergeKernelINS2_10policy_hubIN6thrust24THRUST_300001_SM_1000_NS10device_ptrI12KeyValuePairEEE9Policy600ES9_PNS0_8NullTypeES9_SD_j18KeyValueComparatorS8_SC_EEvbT2_T3_T4_PT6_PT7_T5_PSH_SH_NS1_7vsmem_tE)
        .other          _ZN3cub18CUB_300001_SM_10006detail10merge_sort26DeviceMergeSortMergeKernelINS2_10policy_hubIN6thrust24THRUST_300001_SM_1000_NS10device_ptrI12KeyValuePairEEE9Policy600ES9_PNS0_8NullTypeES9_SD_j18KeyValueComparatorS8_SC_EEvbT2_T3_T4_PT6_PT7_T5_PSH_SH_NS1_7vsmem_tE,@"STO_CUDA_ENTRY STV_DEFAULT"
_ZN3cub18CUB_300001_SM_10006detail10merge_sort26DeviceMergeSortMergeKernelINS2_10policy_hubIN6thrust24THRUST_300001_SM_1000_NS10device_ptrI12KeyValuePairEEE9Policy600ES9_PNS0_8NullTypeES9_SD_j18KeyValueComparatorS8_SC_EEvbT2_T3_T4_PT6_PT7_T5_PSH_SH_NS1_7vsmem_tE:
.text._ZN3cub18CUB_300001_SM_10006detail10merge_sort26DeviceMergeSortMergeKernelINS2_10policy_hubIN6thrust24THRUST_300001_SM_1000_NS10device_ptrI12KeyValuePairEEE9Policy600ES9_PNS0_8NullTypeES9_SD_j18KeyValueComparatorS8_SC_EEvbT2_T3_T4_PT6_PT7_T5_PSH_SH_NS1_7vsmem_tE:
[----:B------:R-:W-:Y:S01]  /*0000*/  LDC R1, c[0x0][0x37c] ;  /* 0x0000df00ff017b82 */ /* 0x000fe20000000800 */
[----:B------:R-:W0:Y:S01]  /*0010*/  S2R R11, SR_CTAID.X ;  /* 0x00000000000b7919 */ /* 0x000e220000002500 */
[----:B------:R-:W1:Y:S06]  /*0020*/  LDCU UR4, c[0x0][0x370] ;  /* 0x00006e00ff0477ac */ /* 0x000e6c0008000800 */
[----:B------:R-:W2:Y:S01]  /*0030*/  LDC R7, c[0x0][0x3c0] ;  /* 0x0000f000ff077b82 */ /* 0x000ea20000000800 */
[----:B------:R-:W3:Y:S01]  /*0040*/  S2R R0, SR_TID.X ;  /* 0x0000000000007919 */ /* 0x000ee20000002100 */
[----:B------:R-:W4:Y:S01]  /*0050*/  LDCU.64 UR6, c[0x0][0x358] ;  /* 0x00006b00ff0677ac */ /* 0x000f220008000a00 */
[----:B-1----:R-:W-:Y:S01]  /*0060*/  UIADD3 UR4, UPT, UPT, UR4, -0x1, URZ ;  /* 0xffffffff04047890 */ /* 0x002fe2000fffe0ff */
[----:B--2---:R-:W-:-:S05]  /*0070*/  IMAD.SHL.U32 R8, R7, 0x200, RZ ;  /* 0x0000020007087824 */ /* 0x004fca00078e00ff */
[C---:B0-----:R-:W-:Y:S01]  /*0080*/  ISETP.GE.U32.AND P0, PT, R11.reuse, UR4, PT ;  /* 0x000000040b007c0c */ /* 0x041fe2000bf06070 */
[----:B------:R-:W-:-:S12]  /*0090*/  IMAD.SHL.U32 R2, R11, 0x400, RZ ;  /* 0x000004000b027824 */ /* 0x000fd800078e00ff */
[----:B---34-:R-:W-:Y:S05]  /*00a0*/  @P0 BRA `(.L_x_85) ;  /* 0x00000028002c0947 */ /* 0x018fea0003800000 */
[----:B------:R-:W0:Y:S01]  /*00b0*/  LDC.64 R4, c[0x0][0x3b8] ;  /* 0x0000ee00ff047b82 */ /* 0x000e220000000a00 */
[----:B------:R-:W-:Y:S01]  /*00c0*/  IMAD.MOV R10, RZ, RZ, -R7 ;  /* 0x000000ffff0a7224 */ /* 0x000fe200078e0a07 */
[----:B------:R-:W1:Y:S06]  /*00d0*/  LDCU.U8 UR4, c[0x0][0x380] ;  /* 0x00007000ff0477ac */ /* 0x000e6c0008000000 */
[----:B------:R-:W2:Y:S01]  /*00e0*/  LDC R12, c[0x0][0x398] ;  /* 0x0000e600ff0c7b82 */ /* 0x000ea20000000800 */
[----:B0-----:R-:W-:-:S05]  /*00f0*/  IMAD.WIDE.U32 R4, R11, 0x4, R4 ;  /* 0x000000040b047825 */ /* 0x001fca00078e0004 */
[----:B------:R-:W3:Y:S04]  /*0100*/  LDG.E R6, desc[UR6][R4.64+0x4] ;  /* 0x0000040604067981 */ /* 0x000ee8000c1e1900 */
[----:B------:R2:W4:Y:S01]  /*0110*/  LDG.E R3, desc[UR6][R4.64] ;  /* 0x0000000604037981 */ /* 0x000522000c1e1900 */
[CC--:B------:R-:W-:Y:S01]  /*0120*/  LOP3.LUT R7, R11.reuse, R10.reuse, RZ, 0xc0, !PT ;  /* 0x0000000a0b077212 */ /* 0x0c0fe200078ec0ff */
[----:B-1----:R-:W-:Y:S01]  /*0130*/  UPRMT UR4, UR4, 0x8880, URZ ;  /* 0x0000888004047896 */ /* 0x002fe200080000ff */
[C---:B------:R-:W-:Y:S01]  /*0140*/  LOP3.LUT R10, R11.reuse, R10, RZ, 0xfc, !PT ;  /* 0x0000000a0b0a7212 */ /* 0x040fe200078efcff */
[----:B------:R-:W-:Y:S01]  /*0150*/  ACQBULK ;  /* 0x000000000000782e */ /* 0x000fe20000000000 */
[----:B------:R-:W-:Y:S01]  /*0160*/  LOP3.LUT R8, R8, 0xfffffc00, RZ, 0xc0, !PT ;  /* 0xfffffc0008087812 */ /* 0x000fe200078ec0ff */
[----:B------:R-:W-:Y:S01]  /*0170*/  IMAD.IADD R9, R11, 0x1, -R7 ;  /* 0x000000010b097824 */ /* 0x000fe200078e0a07 */
[----:B------:R-:W-:Y:S01]  /*0180*/  ISETP.NE.AND P1, PT, R10, -0x1, PT ;  /* 0xffffffff0a00780c */ /* 0x000fe20003f25270 */
[----:B------:R-:W-:Y:S01]  /*0190*/  IMAD.SHL.U32 R7, R7, 0x400, RZ ;  /* 0x0000040007077824 */ /* 0x000fe200078e00ff */
[----:B------:R-:W-:Y:S01]  /*01a0*/  UISETP.NE.AND UP0, UPT, UR4, URZ, UPT ;  /* 0x000000ff0400728c */ /* 0x000fe2000bf05270 */
[----:B------:R-:W-:-:S02]  /*01b0*/  IMAD.SHL.U32 R9, R9, 0x400, RZ ;  /* 0x0000040009097824 */ /* 0x000fc400078e00ff */
[----:B--2---:R-:W-:Y:S02]  /*01c0*/  IMAD.IADD R5, R12, 0x1, -R7 ;  /* 0x000000010c057824 */ /* 0x004fe400078e0a07 */
[C---:B------:R-:W-:Y:S01]  /*01d0*/  VIADD R4, R9.reuse, 0x3ff ;  /* 0x000003ff09047836 */ /* 0x040fe20000000000 */
[----:B------:R-:W-:Y:S02]  /*01e0*/  ISETP.NE.AND P0, PT, R9, -0x400, PT ;  /* 0xfffffc000900780c */ /* 0x000fe40003f05270 */
[----:B------:R-:W-:-:S05]  /*01f0*/  VIMNMX.U32 R11, PT, PT, R8, R5, !PT ;  /* 0x00000005080b7248 */ /* 0x000fca0007fe0000 */
[----:B------:R-:W-:-:S06]  /*0200*/  IMAD.IADD R11, R11, 0x1, -R8 ;  /* 0x000000010b0b7824 */ /* 0x000fcc00078e0a08 */
[----:B------:R-:W-:Y:S02]  /*0210*/  @P0 VIADD R4, R9, 0x400 ;  /* 0x0000040009040836 */ /* 0x000fe40000000000 */
[----:B---3--:R-:W-:-:S04]  /*0220*/  IMAD.IADD R35, R6, 0x1, -R7 ;  /* 0x0000000106237824 */ /* 0x008fc800078e0a07 */
[----:B------:R-:W-:Y:S01]  /*0230*/  IMAD.IADD R13, R4, 0x1, -R35 ;  /* 0x00000001040d7824 */ /* 0x000fe200078e0a23 */
[----:B------:R-:W-:Y:S01]  /*0240*/  @!P1 VIMNMX.U32 R35, PT, PT, R8, R5, PT ;  /* 0x0000000508239248 */ /* 0x000fe20003fe0000 */
[----:B----4-:R-:W-:-:S03]  /*0250*/  IMAD.IADD R4, R3, 0x1, -R7 ;  /* 0x0000000103047824 */ /* 0x010fc600078e0a07 */
[----:B------:R-:W-:Y:S01]  /*0260*/  SEL R20, R8, R13, !P1 ;  /* 0x0000000d08147207 */ /* 0x000fe20004800000 */
[----:B------:R-:W-:Y:S01]  /*0270*/  IMAD.IADD R35, R35, 0x1, -R4 ;  /* 0x0000000123237824 */ /* 0x000fe200078e0a04 */
[----:B------:R-:W-:Y:S02]  /*0280*/  VIADDMNMX.U32 R3, R9, -R4, R11, PT ;  /* 0x8000000409037246 */ /* 0x000fe4000380000b */
[----:B------:R-:W-:Y:S01]  /*0290*/  VIMNMX.U32 R20, PT, PT, R11, R20, PT ;  /* 0x000000140b147248 */ /* 0x000fe20003fe0000 */
[----:B------:R-:W-:Y:S06]  /*02a0*/  BRA.U !UP0, `(.L_x_86) ;  /* 0x0000000508ac7547 */ /* 0x000fec000b800000 */
[----:B------:R-:W0:Y:S01]  /*02b0*/  LDCU.64 UR4, c[0x0][0x388] ;  /* 0x00007100ff0477ac */ /* 0x000e220008000a00 */
[C---:B------:R-:W-:Y:S01]  /*02c0*/  IMAD.IADD R5, R0.reuse, 0x1, -R35 ;  /* 0x0000000100057824 */ /* 0x040fe200078e0a23 */
[----:B------:R-:W-:Y:S01]  /*02d0*/  IADD3 R10, P1, P2, R3, R7, R8 ;  /* 0x00000007030a7210 */ /* 0x000fe20007a3e008 */
[C---:B------:R-:W-:Y:S01]  /*02e0*/  VIADD R6, R0.reuse, 0x100 ;  /* 0x0000010000067836 */ /* 0x040fe20000000000 */
[C---:B------:R-:W-:Y:S01]  /*02f0*/  IADD3 R7, P3, P4, R0.reuse, R4, R7 ;  /* 0x0000000400077210 */ /* 0x040fe20007c7e007 */
[C---:B------:R-:W-:Y:S01]  /*0300*/  VIADD R8, R0.reuse, 0x200 ;  /* 0x0000020000087836 */ /* 0x040fe20000000000 */
[----:B------:R-:W-:Y:S01]  /*0310*/  IADD3 R9, P0, PT, R5, R10, RZ ;  /* 0x0000000a05097210 */ /* 0x000fe20007f1e0ff */
[----:B------:R-:W-:Y:S01]  /*0320*/  VIADD R4, R0, 0x300 ;  /* 0x0000030000047836 */ /* 0x000fe20000000000 */
[----:B------:R-:W-:Y:S02]  /*0330*/  IADD3.X R10, PT, PT, RZ, RZ, RZ, P1, P2 ;  /* 0x000000ffff0a7210 */ /* 0x000fe40000fe44ff */
[----:B------:R-:W-:-:S02]  /*0340*/  ISETP.GE.AND P1, PT, R6, R35, PT ;  /* 0x000000230600720c */ /* 0x000fc40003f26270 */
[----:B------:R-:W-:Y:S02]  /*0350*/  LEA.HI.X.SX32 R6, R5, R10, 0x1, P0 ;  /* 0x0000000a05067211 */ /* 0x000fe400000f0eff */
[-C--:B------:R-:W-:Y:S02]  /*0360*/  ISETP.GE.AND P0, PT, R0, R35.reuse, PT ;  /* 0x000000230000720c */ /* 0x080fe40003f06270 */
[-C--:B------:R-:W-:Y:S02]  /*0370*/  ISETP.GE.AND P2, PT, R8, R35.reuse, PT ;  /* 0x000000230800720c */ /* 0x080fe40003f46270 */
[----:B------:R-:W-:Y:S02]  /*0380*/  IADD3.X R8, PT, PT, RZ, RZ, RZ, P3, P4 ;  /* 0x000000ffff087210 */ /* 0x000fe40001fe84ff */
[----:B0-----:R-:W-:Y:S02]  /*0390*/  LEA R28, P4, R7, UR4, 0x4 ;  /* 0x00000004071c7c11 */ /* 0x001fe4000f8820ff */
[----:B------:R-:W-:-:S02]  /*03a0*/  ISETP.GE.AND P3, PT, R4, R35, PT ;  /* 0x000000230400720c */ /* 0x000fc40003f66270 */
[----:B------:R-:W-:Y:S02]  /*03b0*/  LEA R26, P5, R9, UR4, 0x4 ;  /* 0x00000004091a7c11 */ /* 0x000fe4000f8a20ff */
[----:B------:R-:W-:Y:S02]  /*03c0*/  LEA.HI.X R29, R7, UR5, R8, 0x4, P4 ;  /* 0x00000005071d7c11 */ /* 0x000fe4000a0f2408 */
[----:B------:R-:W-:-:S03]  /*03d0*/  LEA.HI.X R27, R9, UR5, R6, 0x4, P5 ;  /* 0x00000005091b7c11 */ /* 0x000fc6000a8f2406 */
[----:B------:R-:W2:Y:S04]  /*03e0*/  @!P0 LDG.E R5, desc[UR6][R28.64+0xc] ;  /* 0x00000c061c058981 */ /* 0x000ea8000c1e1900 */
[----:B------:R-:W5:Y:S04]  /*03f0*/  @!P0 LDG.E.64 R16, desc[UR6][R28.64] ;  /* 0x000000061c108981 */ /* 0x000f68000c1e1b00 */
[----:B------:R-:W5:Y:S04]  /*0400*/  @!P0 LDG.E R14, desc[UR6][R28.64+0x8] ;  /* 0x000008061c0e8981 */ /* 0x000f68000c1e1900 */
[----:B------:R-:W3:Y:S04]  /*0410*/  @P0 LDG.E R31, desc[UR6][R26.64+0xc] ;  /* 0x00000c061a1f0981 */ /* 0x000ee8000c1e1900 */
[----:B------:R-:W5:Y:S04]  /*0420*/  @P1 LDG.E.64 R12, desc[UR6][R26.64+0x1000] ;  /* 0x001000061a0c1981 */ /* 0x000f68000c1e1b00 */
[----:B------:R-:W5:Y:S04]  /*0430*/  @P2 LDG.E.64 R10, desc[UR6][R26.64+0x2000] ;  /* 0x002000061a0a2981 */ /* 0x000f68000c1e1b00 */
[----:B------:R-:W5:Y:S04]  /*0440*/  @P3 LDG.E.64 R8, desc[UR6][R26.64+0x3000] ;  /* 0x003000061a083981 */ /* 0x000f68000c1e1b00 */
[----:B------:R-:W5:Y:S04]  /*0450*/  @P1 LDG.E R6, desc[UR6][R26.64+0x1008] ;  /* 0x001008061a061981 */ /* 0x000f68000c1e1900 */
[----:B------:R-:W5:Y:S04]  /*0460*/  @P2 LDG.E R4, desc[UR6][R26.64+0x2008] ;  /* 0x002008061a042981 */ /* 0x000f68000c1e1900 */
[----:B------:R-:W5:Y:S04]  /*0470*/  @P3 LDG.E R18, desc[UR6][R26.64+0x3008] ;  /* 0x003008061a123981 */ /* 0x000f68000c1e1900 */
[----:B------:R-:W4:Y:S04]  /*0480*/  @P1 LDG.E R25, desc[UR6][R26.64+0x100c] ;  /* 0x00100c061a191981 */ /* 0x000f28000c1e1900 */
[----:B------:R-:W4:Y:S04]  /*0490*/  @!P1 LDG.E R32, desc[UR6][R28.64+0x100c] ;  /* 0x00100c061c209981 */ /* 0x000f28000c1e1900 */
[----:B------:R-:W4:Y:S04]  /*04a0*/  @!P2 LDG.E R24, desc[UR6][R28.64+0x200c] ;  /* 0x00200c061c18a981 */ /* 0x000f28000c1e1900 */
[----:B------:R-:W4:Y:S04]  /*04b0*/  @P2 LDG.E R23, desc[UR6][R26.64+0x200c] ;  /* 0x00200c061a172981 */ /* 0x000f28000c1e1900 */
[----:B------:R-:W4:Y:S04]  /*04c0*/  @P3 LDG.E R22, desc[UR6][R26.64+0x300c] ;  /* 0x00300c061a163981 */ /* 0x000f28000c1e1900 */
[----:B------:R-:W4:Y:S01]  /*04d0*/  @!P3 LDG.E R21, desc[UR6][R28.64+0x300c] ;  /* 0x00300c061c15b981 */ /* 0x000f22000c1e1900 */
[----:B--2---:R-:W-:-:S02]  /*04e0*/  @!P0 PRMT R7, R5, 0x7770, RZ ;  /* 0x0000777005078816 */ /* 0x004fc400000000ff */
[C---:B------:R-:W-:Y:S02]  /*04f0*/  @!P0 PRMT R15, R5.reuse, 0x7771, RZ ;  /* 0x00007771050f8816 */ /* 0x040fe400000000ff */
[C---:B------:R-:W-:Y:S01]  /*0500*/  @!P0 PRMT R19, R5.reuse, 0x7772, RZ ;  /* 0x0000777205138816 */ /* 0x040fe200000000ff */
[----:B------:R-:W5:Y:S01]  /*0510*/  @P0 LDG.E.64 R16, desc[UR6][R26.64] ;  /* 0x000000061a100981 */ /* 0x000f62000c1e1b00 */
[----:B------:R-:W-:Y:S02]  /*0520*/  @!P0 PRMT R30, R5, 0x7773, RZ ;  /* 0x00007773051e8816 */ /* 0x000fe400000000ff */
[----:B------:R-:W-:Y:S01]  /*0530*/  @!P0 PRMT R5, R7, 0x7610, R5 ;  /* 0x0000761007058816 */ /* 0x000fe20000000005 */
[----:B------:R3:W5:Y:S01]  /*0540*/  @P0 LDG.E R14, desc[UR6][R26.64+0x8] ;  /* 0x000008061a0e0981 */ /* 0x000762000c1e1900 */
[----:B------:R-:W-:Y:S02]  /*0550*/  @!P0 PRMT R7, R15, 0x7610, R7 ;  /* 0x000076100f078816 */ /* 0x000fe40000000007 */
[----:B------:R-:W-:Y:S01]  /*0560*/  @!P0 PRMT R15, R19, 0x7610, R15 ;  /* 0x00007610130f8816 */ /* 0x000fe2000000000f */
[----:B------:R-:W5:Y:S01]  /*0570*/  @!P1 LDG.E.64 R12, desc[UR6][R28.64+0x1000] ;  /* 0x001000061c0c9981 */ /* 0x000f62000c1e1b00 */
[----:B---3--:R-:W-:-:S03]  /*0580*/  @P0 PRMT R26, R31, 0x7770, RZ ;  /* 0x000077701f1a0816 */ /* 0x008fc600000000ff */
[----:B------:R-:W5:Y:S01]  /*0590*/  @!P2 LDG.E.64 R10, desc[UR6][R28.64+0x2000] ;  /* 0x002000061c0aa981 */ /* 0x000f62000c1e1b00 */
[----:B------:R-:W-:-:S03]  /*05a0*/  @P0 PRMT R27, R31, 0x7771, RZ ;  /* 0x000077711f1b0816 */ /* 0x000fc600000000ff */
[----:B------:R-:W5:Y:S01]  /*05b0*/  @!P3 LDG.E.64 R8, desc[UR6][R28.64+0x3000] ;  /* 0x003000061c08b981 */ /* 0x000f62000c1e1b00 */
[----:B------:R-:W-:-:S03]  /*05c0*/  @P0 PRMT R5, R26, 0x7610, R5 ;  /* 0x000076101a050816 */ /* 0x000fc60000000005 */
[----:B------:R-:W5:Y:S04]  /*05d0*/  @!P1 LDG.E R6, desc[UR6][R28.64+0x1008] ;  /* 0x001008061c069981 */ /* 0x000f68000c1e1900 */
[----:B------:R-:W5:Y:S04]  /*05e0*/  @!P2 LDG.E R4, desc[UR6][R28.64+0x2008] ;  /* 0x002008061c04a981 */ /* 0x000f68000c1e1900 */
[----:B------:R0:W5:Y:S01]  /*05f0*/  @!P3 LDG.E R18, desc[UR6][R28.64+0x3008] ;  /* 0x003008061c12b981 */ /* 0x000162000c1e1900 */
[----:B------:R-:W-:Y:S02]  /*0600*/  @P0 PRMT R7, R27, 0x7610, R7 ;  /* 0x000076101b070816 */ /* 0x000fe40000000007 */
[----:B------:R-:W-:-:S02]  /*0610*/  @!P0 PRMT R19, R30, 0x7610, R19 ;  /* 0x000076101e138816 */ /* 0x000fc40000000013 */
[----:B----4-:R-:W-:Y:S02]  /*0620*/  @P1 PRMT R26, R25, 0x7770, RZ ;  /* 0x00007770191a1816 */ /* 0x010fe400000000ff */
[C---:B0-----:R-:W-:Y:S02]  /*0630*/  @P0 PRMT R28, R31.reuse, 0x7772, RZ ;  /* 0x000077721f1c0816 */ /* 0x041fe400000000ff */
[----:B------:R-:W-:Y:S02]  /*0640*/  @P0 PRMT R31, R31, 0x7773, RZ ;  /* 0x000077731f1f0816 */ /* 0x000fe400000000ff */
[----:B------:R-:W-:Y:S02]  /*0650*/  @P0 PRMT R15, R28, 0x7610, R15 ;  /* 0x000076101c0f0816 */ /* 0x000fe4000000000f */
[C---:B------:R-:W-:Y:S02]  /*0660*/  @P1 PRMT R27, R25.reuse, 0x7771, RZ ;  /* 0x00007771191b1816 */ /* 0x040fe400000000ff */
[----:B------:R-:W-:-:S02]  /*0670*/  @P1 PRMT R28, R25, 0x7772, RZ ;  /* 0x00007772191c1816 */ /* 0x000fc400000000ff */
[----:B------:R-:W-:Y:S02]  /*0680*/  @P1 PRMT R29, R25, 0x7773, RZ ;  /* 0x00007773191d1816 */ /* 0x000fe400000000ff */
[----:B------:R-:W-:Y:S02]  /*0690*/  @P1 PRMT R25, R26, 0x7610, R25 ;  /* 0x000076101a191816 */ /* 0x000fe40000000019 */
[----:B------:R-:W-:Y:S02]  /*06a0*/  @P0 PRMT R19, R31, 0x7610, R19 ;  /* 0x000076101f130816 */ /* 0x000fe40000000013 */
[----:B------:R-:W-:Y:S02]  /*06b0*/  @P1 PRMT R26, R27, 0x7610, R26 ;  /* 0x000076101b1a1816 */ /* 0x000fe4000000001a */
[C---:B------:R-:W-:Y:S02]  /*06c0*/  @!P1 PRMT R30, R32.reuse, 0x7770, RZ ;  /* 0x00007770201e9816 */ /* 0x040fe400000000ff */
[----:B------:R-:W-:-:S02]  /*06d0*/  @!P1 PRMT R31, R32, 0x7771, RZ ;  /* 0x00007771201f9816 */ /* 0x000fc400000000ff */
[----:B------:R-:W-:Y:S02]  /*06e0*/  @!P1 PRMT R33, R32, 0x7772, RZ ;  /* 0x0000777220219816 */ /* 0x000fe400000000ff */
[----:B------:R-:W-:Y:S02]  /*06f0*/  @P1 PRMT R27, R28, 0x7610, R27 ;  /* 0x000076101c1b1816 */ /* 0x000fe4000000001b */
[----:B------:R-:W-:Y:S02]  /*0700*/  @!P1 PRMT R32, R32, 0x7773, RZ ;  /* 0x0000777320209816 */ /* 0x000fe400000000ff */
[----:B------:R-:W-:Y:S02]  /*0710*/  @P1 PRMT R28, R29, 0x7610, R28 ;  /* 0x000076101d1c1816 */ /* 0x000fe4000000001c */
[----:B------:R-:W-:Y:S02]  /*0720*/  @!P1 PRMT R27, R33, 0x7610, R27 ;  /* 0x00007610211b9816 */ /* 0x000fe4000000001b */
[----:B------:R-:W-:-:S02]  /*0730*/  @!P1 PRMT R28, R32, 0x7610, R28 ;  /* 0x00007610201c9816 */ /* 0x000fc4000000001c */
[C---:B------:R-:W-:Y:S02]  /*0740*/  @!P2 PRMT R33, R24.reuse, 0x7770, RZ ;  /* 0x000077701821a816 */ /* 0x040fe400000000ff */
[C---:B------:R-:W-:Y:S02]  /*0750*/  @!P2 PRMT R34, R24.reuse, 0x7771, RZ ;  /* 0x000077711822a816 */ /* 0x040fe400000000ff */
[C---:B------:R-:W-:Y:S02]  /*0760*/  @!P2 PRMT R36, R24.reuse, 0x7772, RZ ;  /* 0x000077721824a816 */ /* 0x040fe400000000ff */
[----:B------:R-:W-:Y:S02]  /*0770*/  @!P2 PRMT R32, R24, 0x7773, RZ ;  /* 0x000077731820a816 */ /* 0x000fe400000000ff */
[----:B------:R-:W-:Y:S02]  /*0780*/  @P2 PRMT R24, R23, 0x7770, RZ ;  /* 0x0000777017182816 */ /* 0x000fe400000000ff */
[----:B------:R-:W-:-:S02]  /*0790*/  @!P1 PRMT R25, R30, 0x7610, R25 ;  /* 0x000076101e199816 */ /* 0x000fc40000000019 */
[----:B------:R-:W-:Y:S02]  /*07a0*/  @P2 PRMT R29, R23, 0x7771, RZ ;  /* 0x00007771171d2816 */ /* 0x000fe400000000ff */
[----:B------:R-:W-:Y:S02]  /*07b0*/  @!P1 PRMT R26, R31, 0x7610, R26 ;  /* 0x000076101f1a9816 */ /* 0x000fe4000000001a */
[C---:B------:R-:W-:Y:S02]  /*07c0*/  @P2 PRMT R30, R23.reuse, 0x7772, RZ ;  /* 0x00007772171e2816 */ /* 0x040fe400000000ff */
[----:B------:R-:W-:Y:S02]  /*07d0*/  @P2 PRMT R31, R23, 0x7773, RZ ;  /* 0x00007773171f2816 */ /* 0x000fe400000000ff */
[----:B------:R-:W-:Y:S02]  /*07e0*/  @P2 PRMT R23, R24, 0x7610, R23 ;  /* 0x0000761018172816 */ /* 0x000fe40000000017 */
[----:B------:R-:W-:-:S02]  /*07f0*/  @P2 PRMT R24, R29, 0x7610, R24 ;  /* 0x000076101d182816 */ /* 0x000fc40000000018 */
[----:B------:R-:W-:Y:S02]  /*0800*/  @P2 PRMT R29, R30, 0x7610, R29 ;  /* 0x000076101e1d2816 */ /* 0x000fe4000000001d */
[----:B------:R-:W-:Y:S02]  /*0810*/  @P2 PRMT R30, R31, 0x7610, R30 ;  /* 0x000076101f1e2816 */ /* 0x000fe4000000001e */
[----:B------:R-:W-:Y:S02]  /*0820*/  @P3 PRMT R31, R22, 0x7771, RZ ;  /* 0x00007771161f3816 */ /* 0x000fe400000000ff */
[----:B------:R-:W-:Y:S02]  /*0830*/  @!P2 PRMT R30, R32, 0x7610, R30 ;  /* 0x00007610201ea816 */ /* 0x000fe4000000001e */
[----:B------:R-:W-:Y:S02]  /*0840*/  @!P2 PRMT R23, R33, 0x7610, R23 ;  /* 0x000076102117a816 */ /* 0x000fe40000000017 */
[----:B------:R-:W-:-:S02]  /*0850*/  @!P2 PRMT R24, R34, 0x7610, R24 ;  /* 0x000076102218a816 */ /* 0x000fc40000000018 */
[----:B------:R-:W-:Y:S02]  /*0860*/  @!P2 PRMT R29, R36, 0x7610, R29 ;  /* 0x00007610241da816 */ /* 0x000fe4000000001d */
[----:B------:R-:W-:Y:S02]  /*0870*/  @P3 PRMT R32, R22, 0x7772, RZ ;  /* 0x0000777216203816 */ /* 0x000fe400000000ff */
[C---:B------:R-:W-:Y:S02]  /*0880*/  @!P3 PRMT R36, R21.reuse, 0x7770, RZ ;  /* 0x000077701524b816 */ /* 0x040fe400000000ff */
[C---:B------:R-:W-:Y:S02]  /*0890*/  @!P3 PRMT R37, R21.reuse, 0x7771, RZ ;  /* 0x000077711525b816 */ /* 0x040fe400000000ff */
[C---:B------:R-:W-:Y:S02]  /*08a0*/  @!P3 PRMT R38, R21.reuse, 0x7772, RZ ;  /* 0x000077721526b816 */ /* 0x040fe400000000ff */
[----:B------:R-:W-:-:S02]  /*08b0*/  @!P3 PRMT R34, R21, 0x7773, RZ ;  /* 0x000077731522b816 */ /* 0x000fc400000000ff */
[C---:B------:R-:W-:Y:S02]  /*08c0*/  @P3 PRMT R33, R22.reuse, 0x7773, RZ ;  /* 0x0000777316213816 */ /* 0x040fe400000000ff */
[----:B------:R-:W-:Y:S02]  /*08d0*/  @P3 PRMT R21, R22, 0x7770, RZ ;  /* 0x0000777016153816 */ /* 0x000fe400000000ff */
[----:B------:R-:W-:Y:S02]  /*08e0*/  @P3 PRMT R22, R31, 0x7610, R22 ;  /* 0x000076101f163816 */ /* 0x000fe40000000016 */
[----:B------:R-:W-:Y:S02]  /*08f0*/  @P3 PRMT R31, R32, 0x7610, R31 ;  /* 0x00007610201f3816 */ /* 0x000fe4000000001f */
[----:B------:R-:W-:Y:S02]  /*0900*/  @P3 PRMT R32, R33, 0x7610, R32 ;  /* 0x0000761021203816 */ /* 0x000fe40000000020 */
[----:B------:R-:W-:-:S02]  /*0910*/  @!P3 PRMT R21, R36, 0x7610, R21 ;  /* 0x000076102415b816 */ /* 0x000fc40000000015 */
[----:B------:R-:W-:Y:S02]  /*0920*/  @!P3 PRMT R22, R37, 0x7610, R22 ;  /* 0x000076102516b816 */ /* 0x000fe40000000016 */
[----:B------:R-:W-:Y:S02]  /*0930*/  @!P3 PRMT R31, R38, 0x7610, R31 ;  /* 0x00007610261fb816 */ /* 0x000fe4000000001f */
[----:B------:R-:W-:Y:S01]  /*0940*/  @!P3 PRMT R32, R34, 0x7610, R32 ;  /* 0x000076102220b816 */ /* 0x000fe20000000020 */
[----:B------:R-:W-:Y:S06]  /*0950*/  BRA `(.L_x_87) ;  /* 0x0000000400a87947 */ /* 0x000fec0003800000 */
.L_x_86:
[----:B------:R-:W0:Y:S01]  /*0960*/  LDCU.64 UR4, c[0x0][0x3a0] ;  /* 0x00007400ff0477ac */ /* 0x000e220008000a00 */
[C---:B------:R-:W-:Y:S01]  /*0970*/  IMAD.IADD R6, R0.reuse, 0x1, -R35 ;  /* 0x0000000100067824 */ /* 0x040fe200078e0a23 */
[----:B------:R-:W-:Y:S01]  /*0980*/  IADD3 R8, P0, P1, R3, R7, R8 ;  /* 0x0000000703087210 */ /* 0x000fe2000791e008 */
[C---:B------:R-:W-:Y:S01]  /*0990*/  VIADD R10, R0.reuse, 0x100 ;  /* 0x00000100000a7836 */ /* 0x040fe20000000000 */
[C---:B------:R-:W-:Y:S01]  /*09a0*/  IADD3 R4, P3, P4, R0.reuse, R4, R7 ;  /* 0x0000000400047210 */ /* 0x040fe20007c7e007 */
[----:B------:R-:W-:Y:S01]  /*09b0*/  VIADD R12, R0, 0x200 ;  /* 0x00000200000c7836 */ /* 0x000fe20000000000 */
[----:B------:R-:W-:Y:S02]  /*09c0*/  IADD3 R8, P2, PT, R6, R8, RZ ;  /* 0x0000000806087210 */ /* 0x000fe40007f5e0ff */
[----:B------:R-:W-:Y:S02]  /*09d0*/  IADD3.X R5, PT, PT, RZ, RZ, RZ, P0, P1 ;  /* 0x000000ffff057210 */ /* 0x000fe400007e24ff */
[----:B------:R-:W-:-:S02]  /*09e0*/  ISETP.GE.AND P0, PT, R10, R35, PT ;  /* 0x000000230a00720c */ /* 0x000fc40003f06270 */
[----:B------:R-:W-:Y:S01]  /*09f0*/  LEA.HI.X.SX32 R7, R6, R5, 0x1, P2 ;  /* 0x0000000506077211 */ /* 0x000fe200010f0eff */
[C---:B------:R-:W-:Y:S01]  /*0a00*/  VIADD R6, R0.reuse, 0x300 ;  /* 0x0000030000067836 */ /* 0x040fe20000000000 */
[-C--:B------:R-:W-:Y:S02]  /*0a10*/  ISETP.GE.AND P2, PT, R0, R35.reuse, PT ;  /* 0x000000230000720c */ /* 0x080fe40003f46270 */
[----:B------:R-:W-:Y:S02]  /*0a20*/  IADD3.X R5, PT, PT, RZ, RZ, RZ, P3, P4 ;  /* 0x000000ffff057210 */ /* 0x000fe40001fe84ff */
[----:B0-----:R-:W-:Y:S02]  /*0a30*/  LEA R28, P3, R4, UR4, 0x4 ;  /* 0x00000004041c7c11 */ /* 0x001fe4000f8620ff */
[-C--:B------:R-:W-:Y:S02]  /*0a40*/  ISETP.GE.AND P1, PT, R12, R35.reuse, PT ;  /* 0x000000230c00720c */ /* 0x080fe40003f26270 */
        /* <DEDUP_REMOVED lines=90> */
[----:B------:R-:W-:-:S07]  /*0ff0*/  @!P5 PRMT R32, R34, 0x7610, R32 ;  /* 0x000076102220d816 */ /* 0x000fce0000000020 */
.L_x_87:
[----:B------:R-:W0:Y:S01]  /*1000*/  S2UR UR5, SR_CgaCtaId ;  /* 0x00000000000579c3 */ /* 0x000e220000008800 */
[----:B------:R-:W-:Y:S01]  /*1010*/  LOP3.LUT R19, R19, 0xffff, RZ, 0xc0, !PT ;  /* 0x0000ffff13137812 */ /* 0x000fe200078ec0ff */
[----:B------:R-:W-:Y:S01]  /*1020*/  UMOV UR4, 0x400 ;  /* 0x0000040000047882 */ /* 0x000fe20000000000 */
[----:B------:R-:W-:Y:S01]  /*1030*/  LOP3.LUT R34, R15, 0xffff, RZ, 0xc0, !PT ;  /* 0x0000ffff0f227812 */ /* 0x000fe200078ec0ff */
[----:B------:R-:W-:Y:S01]  /*1040*/  IMAD.IADD R20, R20, 0x1, -R3 ;  /* 0x0000000114147824 */ /* 0x000fe200078e0a03 */
[----:B------:R-:W-:Y:S02]  /*1050*/  LOP3.LUT R26, R26, 0xffff, RZ, 0xc0, !PT ;  /* 0x0000ffff1a1a7812 */ /* 0x000fe400078ec0ff */
[----:B------:R-:W-:Y:S02]  /*1060*/  LOP3.LUT R25, R25, 0xffff, RZ, 0xc0, !PT ;  /* 0x0000ffff19197812 */ /* 0x000fe400078ec0ff */
[----:B------:R-:W-:Y:S02]  /*1070*/  PRMT R15, R34, 0x3340, R19 ;  /* 0x00003340220f7816 */ /* 0x000fe40000000013 */
[----:B------:R-:W-:-:S02]  /*1080*/  LOP3.LUT R7, R7, 0xffff, RZ, 0xc0, !PT ;  /* 0x0000ffff07077812 */ /* 0x000fc400078ec0ff */
[----:B------:R-:W-:Y:S02]  /*1090*/  LOP3.LUT R34, R5, 0xffff, RZ, 0xc0, !PT ;  /* 0x0000ffff05227812 */ /* 0x000fe400078ec0ff */
[----:B------:R-:W-:Y:S02]  /*10a0*/  PRMT R26, R25, 0x3340, R26 ;  /* 0x00003340191a7816 */ /* 0x000fe4000000001a */
[----:B------:R-:W-:Y:S02]  /*10b0*/  LOP3.LUT R28, R28, 0xffff, RZ, 0xc0, !PT ;  /* 0x0000ffff1c1c7812 */ /* 0x000fe400078ec0ff */
[----:B------:R-:W-:Y:S02]  /*10c0*/  LOP3.LUT R27, R27, 0xffff, RZ, 0xc0, !PT ;  /* 0x0000ffff1b1b7812 */ /* 0x000fe400078ec0ff */
[----:B------:R-:W-:Y:S02]  /*10d0*/  LOP3.LUT R30, R30, 0xffff, RZ, 0xc0, !PT ;  /* 0x0000ffff1e1e7812 */ /* 0x000fe400078ec0ff */
[----:B------:R-:W-:Y:S01]  /*10e0*/  LOP3.LUT R29, R29, 0xffff, RZ, 0xc0, !PT ;  /* 0x0000ffff1d1d7812 */ /* 0x000fe200078ec0ff */
[----:B0-----:R-:W-:Y:S01]  /*10f0*/  ULEA UR4, UR5, UR4, 0x18 ;  /* 0x0000000405047291 */ /* 0x001fe2000f8ec0ff */
[----:B------:R-:W-:-:S02]  /*1100*/  LOP3.LUT R24, R24, 0xffff, RZ, 0xc0, !PT ;  /* 0x0000ffff18187812 */ /* 0x000fc400078ec0ff */
[----:B------:R-:W-:Y:S02]  /*1110*/  LOP3.LUT R23, R23, 0xffff, RZ, 0xc0, !PT ;  /* 0x0000ffff17177812 */ /* 0x000fe400078ec0ff */
[----:B------:R-:W-:Y:S02]  /*1120*/  LOP3.LUT R32, R32, 0xffff, RZ, 0xc0, !PT ;  /* 0x0000ffff20207812 */ /* 0x000fe400078ec0ff */
[----:B------:R-:W-:Y:S02]  /*1130*/  LOP3.LUT R31, R31, 0xffff, RZ, 0xc0, !PT ;  /* 0x0000ffff1f1f7812 */ /* 0x000fe400078ec0ff */
[----:B------:R-:W-:Y:S02]  /*1140*/  LOP3.LUT R22, R22, 0xffff, RZ, 0xc0, !PT ;  /* 0x0000ffff16167812 */ /* 0x000fe400078ec0ff */
[----:B------:R-:W-:Y:S02]  /*1150*/  LOP3.LUT R25, R21, 0xffff, RZ, 0xc0, !PT ;  /* 0x0000ffff15197812 */ /* 0x000fe400078ec0ff */
[----:B------:R-:W-:-:S02]  /*1160*/  PRMT R34, R34, 0x3340, R7 ;  /* 0x0000334022227816 */ /* 0x000fc40000000007 */
[----:B------:R-:W-:Y:S02]  /*1170*/  PRMT R7, R27, 0x3340, R28 ;  /* 0x000033401b077816 */ /* 0x000fe4000000001c */
[----:B------:R-:W-:Y:S02]  /*1180*/  PRMT R5, R29, 0x3340, R30 ;  /* 0x000033401d057816 */ /* 0x000fe4000000001e */
[----:B------:R-:W-:Y:S02]  /*1190*/  PRMT R24, R23, 0x3340, R24 ;  /* 0x0000334017187816 */ /* 0x000fe40000000018 */
[----:B------:R-:W-:Y:S02]  /*11a0*/  PRMT R19, R31, 0x3340, R32 ;  /* 0x000033401f137816 */ /* 0x000fe40000000020 */
[----:B------:R-:W-:Y:S02]  /*11b0*/  PRMT R22, R25, 0x3340, R22 ;  /* 0x0000334019167816 */ /* 0x000fe40000000016 */
[----:B------:R-:W-:-:S02]  /*11c0*/  LEA R21, R0, UR4, 0x4 ;  /* 0x0000000400157c11 */ /* 0x000fc4000f8e20ff */
[----:B------:R-:W-:Y:S02]  /*11d0*/  PRMT R15, R34, 0x5410, R15 ;  /* 0x00005410220f7816 */ /* 0x000fe4000000000f */
[----:B------:R-:W-:Y:S01]  /*11e0*/  PRMT R7, R26, 0x5410, R7 ;  /* 0x000054101a077816 */ /* 0x000fe20000000007 */
[----:B-----5:R-:W-:Y:S01]  /*11f0*/  STS.64 [R21], R16 ;  /* 0x0000001015007388 */ /* 0x020fe20000000a00 */
[----:B------:R-:W-:Y:S02]  /*1200*/  PRMT R5, R24, 0x5410, R5 ;  /* 0x0000541018057816 */ /* 0x000fe40000000005 */
[----:B------:R-:W-:Y:S01]  /*1210*/  PRMT R19, R22, 0x5410, R19 ;  /* 0x0000541016137816 */ /* 0x000fe20000000013 */
[----:B------:R-:W-:Y:S04]  /*1220*/  STS.64 [R21+0x8], R14 ;  /* 0x0000080e15007388 */ /* 0x000fe80000000a00 */
[----:B------:R-:W-:Y:S04]  /*1230*/  STS.64 [R21+0x1000], R12 ;  /* 0x0010000c15007388 */ /* 0x000fe80000000a00 */
        /* <DEDUP_REMOVED lines=8> */
[----:B------:R-:W-:Y:S01]  /*12c0*/  IMAD.SHL.U32 R4, R0, 0x4, RZ ;  /* 0x0000000400047824 */ /* 0x000fe200078e00ff */
[----:B------:R-:W-:Y:S04]  /*12d0*/  BSSY.RECONVERGENT B0, `(.L_x_88) ;  /* 0x0000024000007945 */ /* 0x000fe80003800200 */
[----:B------:R-:W-:Y:S02]  /*12e0*/  VIMNMX R16, PT, PT, R37, R4, PT ;  /* 0x0000000425107248 */ /* 0x000fe40003fe0100 */
        /* <DEDUP_REMOVED lines=10> */
[----:B------:R-:W-:-:S03]  /*1390*/  IMAD.IADD R17, R35, 0x1, R16 ;  /* 0x0000000123117824 */ /* 0x000fc600078e0210 */
[CC--:B------:R-:W-:Y:S02]  /*13a0*/  SHF.L.U32 R11, R4.reuse, R15.reuse, RZ ;  /* 0x0000000f040b7219 */ /* 0x0c0fe400000006ff */
[----:B------:R-:W-:Y:S02]  /*13b0*/  SHF.L.U64.HI R13, R4, R15, 0xffffffff ;  /* 0xffffffff040d7419 */ /* 0x000fe4000001020f */
[----:B------:R-:W-:Y:S02]  /*13c0*/  SEL R11, R11, 0xffffffff, !P0 ;  /* 0xffffffff0b0b7807 */ /* 0x000fe40004000000 */
[----:B------:R-:W-:-:S07]  /*13d0*/  SEL R13, R13, 0xffffffff, !P0 ;  /* 0xffffffff0d0d7807 */ /* 0x000fce0004000000 */
.L_x_90:
[----:B------:R-:W-:-:S05]  /*13e0*/  IMAD.IADD R4, R3, 0x1, -R14 ;  /* 0x0000000103047824 */ /* 0x000fca00078e0a0e */
[----:B------:R-:W-:-:S04]  /*13f0*/  LEA.HI R5, R4, R4, RZ, 0x1 ;  /* 0x0000000404057211 */ /* 0x000fc800078f08ff */
[----:B------:R-:W-:-:S04]  /*1400*/  LEA.HI.SX32 R8, R5, R14, 0x1f ;  /* 0x0000000e05087211 */ /* 0x000fc800078ffaff */
[----:B------:R-:W-:-:S05]  /*1410*/  LOP3.LUT R4, RZ, R8, RZ, 0x33, !PT ;  /* 0x00000008ff047212 */ /* 0x000fca00078e33ff */
[----:B------:R-:W-:Y:S01]  /*1420*/  IMAD.IADD R5, R17, 0x1, R4 ;  /* 0x0000000111057824 */ /* 0x000fe200078e0204 */
[----:B------:R-:W-:-:S04]  /*1430*/  LEA R4, R8, UR4, 0x4 ;  /* 0x0000000408047c11 */ /* 0x000fc8000f8e20ff */
[----:B------:R-:W-:Y:S02]  /*1440*/  LEA R6, R5, UR4, 0x4 ;  /* 0x0000000405067c11 */ /* 0x000fe4000f8e20ff */
[----:B------:R-:W0:Y:S04]  /*1450*/  LDS.64 R4, [R4] ;  /* 0x0000000004047984 */ /* 0x000e280000000a00 */
[----:B------:R-:W1:Y:S01]  /*1460*/  LDS.64 R6, [R6] ;  /* 0x0000000006067984 */ /* 0x000e620000000a00 */
[----:B0-----:R-:W-:Y:S02]  /*1470*/  LOP3.LUT R9, R4, R11, RZ, 0xc0, !PT ;  /* 0x0000000b04097212 */ /* 0x001fe400078ec0ff */
        /* <DEDUP_REMOVED lines=9> */
.L_x_89:
[----:B------:R-:W-:Y:S05]  /*1510*/  BSYNC.RECONVERGENT B0 ;  /* 0x0000000000007941 */ /* 0x000fea0003800200 */
.L_x_88:
[----:B------:R-:W-:Y:S01]  /*1520*/  IADD3 R18, PT, PT, R35, R16, -R14 ;  /* 0x0000001023127210 */ /* 0x000fe20007ffe80e */
[----:B------:R-:W-:Y:S01]  /*1530*/  IMAD.MOV.U32 R4, RZ, RZ, -0x1 ;  /* 0xffffffffff047424 */ /* 0x000fe200078e00ff */
[----:B------:R-:W-:Y:S01]  /*1540*/  LEA R19, R14, UR4, 0x4 ;  /* 0x000000040e137c11 */ /* 0x000fe2000f8e20ff */
[----:B------:R-:W-:Y:S01]  /*1550*/  BSSY.RECONVERGENT B0, `(.L_x_91) ;  /* 0x0000017000007945 */ /* 0x000fe20003800200 */
[C---:B------:R-:W-:Y:S02]  /*1560*/  LEA R17, R18.reuse, UR4, 0x4 ;  /* 0x0000000412117c11 */ /* 0x040fe4000f8e20ff */
[----:B------:R-:W-:Y:S01]  /*1570*/  ISETP.GE.AND P1, PT, R18, R37, PT ;  /* 0x000000251200720c */ /* 0x000fe20003f26270 */
[----:B------:R0:W1:Y:S01]  /*1580*/  LDS.64 R12, [R19+0x8] ;  /* 0x00000800130c7984 */ /* 0x0000620000000a00 */
[----:B------:R-:W-:Y:S02]  /*1590*/  ISETP.GE.AND P2, PT, R21, 0x40, PT ;  /* 0x000000401500780c */ /* 0x000fe40003f46270 */
[CC--:B------:R-:W-:Y:S01]  /*15a0*/  SHF.L.U32 R33, R4.reuse, R15.reuse, RZ ;  /* 0x0000000f04217219 */ /* 0x0c0fe200000006ff */
[----:B------:R0:W2:Y:S01]  /*15b0*/  LDS.64 R10, [R17+0x8] ;  /* 0x00000800110a7984 */ /* 0x0000a20000000a00 */
[----:B------:R-:W-:-:S02]  /*15c0*/  SHF.L.U64.HI R34, R4, R15, 0xffffffff ;  /* 0xffffffff04227419 */ /* 0x000fc4000001020f */
[----:B------:R-:W-:Y:S01]  /*15d0*/  PLOP3.LUT P0, PT, PT, PT, PT, 0x8, 0x80 ;  /* 0x000000000080781c */ /* 0x000fe20003f0e170 */
[----:B------:R0:W3:Y:S01]  /*15e0*/  LDS.64 R8, [R19] ;  /* 0x0000000013087984 */ /* 0x0000e20000000a00 */
[----:B------:R-:W-:Y:S02]  /*15f0*/  SEL R33, R33, 0xffffffff, !P2 ;  /* 0xffffffff21217807 */ /* 0x000fe40005000000 */
[----:B------:R-:W-:Y:S01]  /*1600*/  SEL R34, R34, 0xffffffff, !P2 ;  /* 0xffffffff22227807 */ /* 0x000fe20005000000 */
[----:B------:R0:W4:Y:S01]  /*1610*/  LDS.64 R6, [R17] ;  /* 0x0000000011067984 */ /* 0x0001220000000a00 */
[----:B------:R-:W-:Y:S07]  /*1620*/  @P1 BRA `(.L_x_92) ;  /* 0x0000000000241947 */ /* 0x000fee0003800000 */
        /* <DEDUP_REMOVED lines=9> */
.L_x_92:
[----:B------:R-:W-:Y:S05]  /*16c0*/  BSYNC.RECONVERGENT B0 ;  /* 0x0000000000007941 */ /* 0x000fea0003800200 */
.L_x_91:
[----:B------:R-:W5:Y:S01]  /*16d0*/  @P0 LDS.64 R20, [R17+0x18] ;  /* 0x0000180011140984 */ /* 0x000f620000000a00 */
[----:B---34-:R-:W-:Y:S01]  /*16e0*/  SEL R4, R6, R8, P0 ;  /* 0x0000000806047207 */ /* 0x018fe20000000000 */
[----:B------:R-:W-:Y:S01]  /*16f0*/  VIADD R16, R18, 0x1 ;  /* 0x0000000112107836 */ /* 0x000fe20000000000 */
[----:B------:R-:W-:Y:S01]  /*1700*/  SEL R5, R7, R9, P0 ;  /* 0x0000000907057207 */ /* 0x000fe20000000000 */
[----:B------:R3:W4:Y:S01]  /*1710*/  @!P0 LDS.64 R24, [R19+0x18] ;  /* 0x0000180013188984 */ /* 0x0007220000000a00 */
[----:B------:R-:W-:Y:S01]  /*1720*/  @!P0 IMAD.MOV R16, RZ, RZ, R18 ;  /* 0x000000ffff108224 */ /* 0x000fe200078e0212 */
[----:B------:R-:W-:Y:S01]  /*1730*/  BSSY.RECONVERGENT B0, `(.L_x_93) ;  /* 0x0000016000007945 */ /* 0x000fe20003800200 */
[----:B------:R-:W-:Y:S01]  /*1740*/  VIADD R18, R14, 0x1 ;  /* 0x000000010e127836 */ /* 0x000fe20000000000 */
[----:B------:R3:W0:Y:S01]  /*1750*/  @P0 LDS.64 R6, [R17+0x10] ;  /* 0x0000100011060984 */ /* 0x0006220000000a00 */
[----:B------:R-:W-:Y:S01]  /*1760*/  @P0 IMAD.MOV R18, RZ, RZ, R14 ;  /* 0x000000ffff120224 */ /* 0x000fe200078e020e */
[C---:B------:R-:W-:Y:S01]  /*1770*/  ISETP.GE.AND P1, PT, R16.reuse, R37, PT ;  /* 0x000000251000720c */ /* 0x040fe20003f26270 */
[----:B------:R-:W-:Y:S01]  /*1780*/  VIADD R40, R16, 0x1 ;  /* 0x0000000110287836 */ /* 0x000fe20000000000 */
[----:B------:R3:W0:Y:S01]  /*1790*/  @!P0 LDS.64 R8, [R19+0x10] ;  /* 0x0000100013088984 */ /* 0x0006220000000a00 */
[----:B-1----:R-:W-:Y:S01]  /*17a0*/  PRMT R32, R13, 0x7771, RZ ;  /* 0x000077710d207816 */ /* 0x002fe200000000ff */
[----:B------:R-:W-:Y:S01]  /*17b0*/  VIADD R42, R18, 0x1 ;  /* 0x00000001122a7836 */ /* 0x000fe20000000000 */
[----:B--2---:R-:W-:-:S02]  /*17c0*/  PRMT R31, R11, 0x7771, RZ ;  /* 0x000077710b1f7816 */ /* 0x004fc400000000ff */
[----:B------:R-:W-:Y:S02]  /*17d0*/  PLOP3.LUT P2, PT, PT, PT, PT, 0x8, 0x80 ;  /* 0x000000000080781c */ /* 0x000fe40003f4e170 */
[----:B-----5:R-:W-:-:S04]  /*17e0*/  @P0 PRMT R3, R21, 0x7771, RZ ;  /* 0x0000777115030816 */ /* 0x020fc800000000ff */
[----:B---3--:R-:W-:Y:S07]  /*17f0*/  @P1 BRA `(.L_x_94) ;  /* 0x0000000000241947 */ /* 0x008fee0003800000 */
[----:B------:R-:W-:Y:S02]  /*1800*/  ISETP.GE.AND P3, PT, R18, R35, PT ;  /* 0x000000231200720c */ /* 0x000fe40003f66270 */
[----:B------:R-:W-:-:S11]  /*1810*/  PLOP3.LUT P2, PT, PT, PT, PT, 0x80, 0x8 ;  /* 0x000000000008781c */ /* 0x000fd60003f4f070 */
[-C--:B0-----:R-:W-:Y:S02]  /*1820*/  @!P3 LOP3.LUT R14, R6, R33.reuse, RZ, 0xc0, !PT ;  /* 0x00000021060eb212 */ /* 0x081fe400078ec0ff */
[----:B------:R-:W-:Y:S02]  /*1830*/  @!P3 LOP3.LUT R17, R8, R33, RZ, 0xc0, !PT ;  /* 0x000000210811b212 */ /* 0x000fe400078ec0ff */
[-C--:B------:R-:W-:Y:S02]  /*1840*/  @!P3 LOP3.LUT R15, R7, R34.reuse, RZ, 0xc0, !PT ;  /* 0x00000022070fb212 */ /* 0x080fe400078ec0ff */
[----:B------:R-:W-:Y:S02]  /*1850*/  @!P3 LOP3.LUT R22, R9, R34, RZ, 0xc0, !PT ;  /* 0x000000220916b212 */ /* 0x000fe400078ec0ff */
[----:B------:R-:W-:-:S04]  /*1860*/  @!P3 ISETP.GE.U32.AND P1, PT, R14, R17, PT ;  /* 0x000000110e00b20c */ /* 0x000fc80003f26070 */
[----:B------:R-:W-:-:S04]  /*1870*/  @!P3 ISETP.GE.U32.AND.EX P1, PT, R15, R22, PT, P1 ;  /* 0x000000160f00b20c */ /* 0x000fc80003f26110 */
[----:B------:R-:W-:-:S13]  /*1880*/  @!P3 PLOP3.LUT P2, PT, P1, PT, PT, 0x8, 0x80 ;  /* 0x000000000080b81c */ /* 0x000fda0000f4e170 */
.L_x_94:
[----:B------:R-:W-:Y:S05]  /*1890*/  BSYNC.RECONVERGENT B0 ;  /* 0x0000000000007941 */ /* 0x000fea0003800200 */
.L_x_93:
[----:B------:R-:W-:Y:S01]  /*18a0*/  @!P2 IMAD.MOV R40, RZ, RZ, R16 ;  /* 0x000000ffff28a224 */ /* 0x000fe200078e0210 */
[----:B------:R-:W-:Y:S01]  /*18b0*/  SEL R30, R31, R32, P0 ;  /* 0x000000201f1e7207 */ /* 0x000fe20000000000 */
[----:B------:R-:W-:Y:S01]  /*18c0*/  @P2 IMAD.MOV R42, RZ, RZ, R18 ;  /* 0x000000ffff2a2224 */ /* 0x000fe200078e0212 */
[----:B------:R-:W-:Y:S01]  /*18d0*/  @P0 PRMT R31, R3, 0x7610, R31 ;  /* 0x00007610031f0816 */ /* 0x000fe2000000001f */
[----:B------:R-:W-:Y:S01]  /*18e0*/  BSSY.RECONVERGENT B0, `(.L_x_95) ;  /* 0x000002f000007945 */ /* 0x000fe20003800200 */
[----:B------:R-:W-:Y:S02]  /*18f0*/  ISETP.GE.AND P3, PT, R40, R37, PT ;  /* 0x000000252800720c */ /* 0x000fe40003f66270 */
[----:B------:R-:W-:Y:S02]  /*1900*/  PRMT R29, R13, 0x7772, RZ ;  /* 0x000077720d1d7816 */ /* 0x000fe400000000ff */
[----:B------:R-:W-:Y:S02]  /*1910*/  PRMT R28, R11, 0x7772, RZ ;  /* 0x000077720b1c7816 */ /* 0x000fe400000000ff */
[----:B------:R-:W-:-:S02]  /*1920*/  PRMT R27, R13, 0x7770, RZ ;  /* 0x000077700d1b7816 */ /* 0x000fc400000000ff */
[----:B------:R-:W-:Y:S02]  /*1930*/  @P0 PRMT R3, R21, 0x7772, RZ ;  /* 0x0000777215030816 */ /* 0x000fe400000000ff */
[----:B------:R-:W-:Y:S02]  /*1940*/  PRMT R26, R11, 0x7770, RZ ;  /* 0x000077700b1a7816 */ /* 0x000fe400000000ff */
[----:B------:R-:W-:Y:S02]  /*1950*/  PRMT R13, R13, 0x7773, RZ ;  /* 0x000077730d0d7816 */ /* 0x000fe400000000ff */
[C---:B----4-:R-:W-:Y:S02]  /*1960*/  @!P0 PRMT R14, R25.reuse, 0x7770, RZ ;  /* 0x00007770190e8816 */ /* 0x050fe400000000ff */
[----:B------:R-:W-:Y:S02]  /*1970*/  @!P0 PRMT R15, R25, 0x7771, RZ ;  /* 0x00007771190f8816 */ /* 0x000fe400000000ff */
[----:B------:R-:W-:-:S02]  /*1980*/  @P2 LEA R39, R40, UR4, 0x4 ;  /* 0x0000000428272c11 */ /* 0x000fc4000f8e20ff */
[----:B0-----:R-:W-:Y:S02]  /*1990*/  SEL R17, R28, R29, P0 ;  /* 0x0000001d1c117207 */ /* 0x001fe40000000000 */
[----:B------:R-:W-:Y:S01]  /*19a0*/  SEL R16, R10, R12, P0 ;  /* 0x0000000c0a107207 */ /* 0x000fe20000000000 */
[----:B------:R-:W-:Y:S01]  /*19b0*/  @P0 IMAD.MOV.U32 R10, RZ, RZ, R20 ;  /* 0x000000ffff0a0224 */ /* 0x000fe200078e0014 */
[----:B------:R-:W-:Y:S01]  /*19c0*/  @!P2 LEA R38, R42, UR4, 0x4 ;  /* 0x000000042a26ac11 */ /* 0x000fe2000f8e20ff */
[----:B------:R-:W0:Y:S01]  /*19d0*/  @P2 LDS.64 R18, [R39+0x8] ;  /* 0x0000080027122984 */ /* 0x000e220000000a00 */
[----:B------:R-:W-:Y:S01]  /*19e0*/  @P0 PRMT R28, R3, 0x7610, R28 ;  /* 0x00007610031c0816 */ /* 0x000fe2000000001c */
[----:B------:R-:W-:Y:S01]  /*19f0*/  @!P0 IMAD.MOV.U32 R12, RZ, RZ, R24 ;  /* 0x000000ffff0c8224 */ /* 0x000fe200078e0018 */
[----:B------:R-:W-:Y:S01]  /*1a00*/  SEL R3, R26, R27, P0 ;  /* 0x0000001b1a037207 */ /* 0x000fe20000000000 */
[----:B------:R-:W1:Y:S01]  /*1a10*/  @!P2 LDS.64 R22, [R38+0x8] ;  /* 0x000008002616a984 */ /* 0x000e620000000a00 */
[----:B------:R-:W-:-:S02]  /*1a20*/  PRMT R11, R11, 0x7773, RZ ;  /* 0x000077730b0b7816 */ /* 0x000fc400000000ff */
[----:B------:R-:W-:Y:S02]  /*1a30*/  PRMT R36, R13, 0x7610, R36 ;  /* 0x000076100d247816 */ /* 0x000fe40000000024 */
[----:B------:R-:W-:Y:S02]  /*1a40*/  @P0 PRMT R20, R21, 0x7773, RZ ;  /* 0x0000777315140816 */ /* 0x000fe400000000ff */
[----:B------:R-:W-:Y:S02]  /*1a50*/  @!P0 PRMT R27, R14, 0x7610, R27 ;  /* 0x000076100e1b8816 */ /* 0x000fe4000000001b */
[----:B------:R-:W-:Y:S02]  /*1a60*/  @!P0 PRMT R32, R15, 0x7610, R32 ;  /* 0x000076100f208816 */ /* 0x000fe40000000020 */
[----:B------:R-:W-:Y:S02]  /*1a70*/  @P0 PRMT R21, R21, 0x7770, RZ ;  /* 0x0000777015150816 */ /* 0x000fe400000000ff */
[----:B------:R-:W-:-:S02]  /*1a80*/  SEL R14, R6, R8, P2 ;  /* 0x00000008060e7207 */ /* 0x000fc40001000000 */
[----:B------:R-:W-:Y:S02]  /*1a90*/  SEL R15, R7, R9, P2 ;  /* 0x00000009070f7207 */ /* 0x000fe40001000000 */
[----:B------:R2:W3:Y:S01]  /*1aa0*/  @P2 LDS.64 R6, [R39] ;  /* 0x0000000027062984 */ /* 0x0004e20000000a00 */
[----:B------:R-:W-:Y:S02]  /*1ab0*/  SEL R13, R11, R36, P0 ;  /* 0x000000240b0d7207 */ /* 0x000fe40000000000 */
[----:B------:R-:W-:Y:S01]  /*1ac0*/  @P0 PRMT R11, R20, 0x7610, R11 ;  /* 0x00007610140b0816 */ /* 0x000fe2000000000b */
[----:B------:R4:W0:Y:S01]  /*1ad0*/  @!P2 LDS.64 R8, [R38] ;  /* 0x000000002608a984 */ /* 0x0008220000000a00 */
[----:B------:R-:W-:Y:S02]  /*1ae0*/  @P0 PRMT R26, R21, 0x7610, R26 ;  /* 0x00007610151a0816 */ /* 0x000fe4000000001a */
[----:B------:R-:W-:Y:S02]  /*1af0*/  PLOP3.LUT P1, PT, PT, PT, PT, 0x8, 0x80 ;  /* 0x000000000080781c */ /* 0x000fe40003f2e170 */
[----:B--2---:R-:W-:-:S02]  /*1b00*/  @!P0 PRMT R39, R25, 0x7772, RZ ;  /* 0x0000777219278816 */ /* 0x004fc400000000ff */
[----:B------:R-:W-:Y:S01]  /*1b10*/  @!P0 PRMT R25, R25, 0x7773, RZ ;  /* 0x0000777319198816 */ /* 0x000fe200000000ff */
[----:B----4-:R-:W-:Y:S01]  /*1b20*/  VIADD R38, R42, 0x1 ;  /* 0x000000012a267836 */ /* 0x010fe20000000000 */
[----:B------:R-:W-:Y:S07]  /*1b30*/  @P3 BRA `(.L_x_96) ;  /* 0x0000000000243947 */ /* 0x000fee0003800000 */
[----:B------:R-:W-:-:S13]  /*1b40*/  ISETP.GE.AND P4, PT, R42, R35, PT ;  /* 0x000000232a00720c */ /* 0x000fda0003f86270 */
[-C--:B---3--:R-:W-:Y:S02]  /*1b50*/  @!P4 LOP3.LUT R20, R6, R33.reuse, RZ, 0xc0, !PT ;  /* 0x000000210614c212 */ /* 0x088fe400078ec0ff */
[----:B0-----:R-:W-:-:S04]  /*1b60*/  @!P4 LOP3.LUT R21, R8, R33, RZ, 0xc0, !PT ;  /* 0x000000210815c212 */ /* 0x001fc800078ec0ff */
[----:B------:R-:W-:Y:S02]  /*1b70*/  @!P4 ISETP.GE.U32.AND P1, PT, R20, R21, PT ;  /* 0x000000151400c20c */ /* 0x000fe40003f26070 */
[-C--:B------:R-:W-:Y:S02]  /*1b80*/  @!P4 LOP3.LUT R20, R7, R34.reuse, RZ, 0xc0, !PT ;  /* 0x000000220714c212 */ /* 0x080fe400078ec0ff */
[----:B------:R-:W-:-:S04]  /*1b90*/  @!P4 LOP3.LUT R21, R9, R34, RZ, 0xc0, !PT ;  /* 0x000000220915c212 */ /* 0x000fc800078ec0ff */
[----:B------:R-:W-:Y:S02]  /*1ba0*/  @!P4 ISETP.GE.U32.AND.EX P3, PT, R20, R21, PT, P1 ;  /* 0x000000151400c20c */ /* 0x000fe40003f66110 */
[----:B------:R-:W-:Y:S02]  /*1bb0*/  PLOP3.LUT P1, PT, PT, PT, PT, 0x80, 0x8 ;  /* 0x000000000008781c */ /* 0x000fe40003f2f070 */
[----:B------:R-:W-:-:S13]  /*1bc0*/  @!P4 PLOP3.LUT P1, PT, P3, PT, PT, 0x8, 0x80 ;  /* 0x000000000080c81c */ /* 0x000fda0001f2e170 */
.L_x_96:
[----:B------:R-:W-:Y:S05]  /*1bd0*/  BSYNC.RECONVERGENT B0 ;  /* 0x0000000000007941 */ /* 0x000fea0003800200 */
.L_x_95:
[----:B------:R-:W-:Y:S01]  /*1be0*/  @P1 IMAD.MOV R38, RZ, RZ, R42 ;  /* 0x000000ffff261224 */ /* 0x000fe200078e022a */
[----:B------:R-:W-:Y:S01]  /*1bf0*/  @!P0 PRMT R36, R25, 0x7610, R36 ;  /* 0x0000761019248816 */ /* 0x000fe20000000024 */
[----:B------:R-:W-:Y:S01]  /*1c00*/  VIADD R42, R40, 0x1 ;  /* 0x00000001282a7836 */ /* 0x000fe20000000000 */
[----:B-1----:R-:W-:Y:S01]  /*1c10*/  @!P2 PRMT R21, R23, 0x7771, RZ ;  /* 0x000077711715a816 */ /* 0x002fe200000000ff */
[----:B------:R-:W-:Y:S01]  /*1c20*/  @!P1 IMAD.MOV R42, RZ, RZ, R40 ;  /* 0x000000ffff2a9224 */ /* 0x000fe200078e0228 */
[----:B------:R-:W-:Y:S01]  /*1c30*/  @!P1 LEA R44, R38, UR4, 0x4 ;  /* 0x00000004262c9c11 */ /* 0x000fe2000f8e20ff */
[----:B------:R-:W-:Y:S01]  /*1c40*/  BSSY.RECONVERGENT B0, `(.L_x_97) ;  /* 0x0000040000007945 */ /* 0x000fe20003800200 */
[----:B------:R-:W-:Y:S02]  /*1c50*/  SEL R40, R31, R32, P2 ;  /* 0x000000201f287207 */ /* 0x000fe40001000000 */
[----:B------:R-:W-:Y:S01]  /*1c60*/  @!P0 PRMT R29, R39, 0x7610, R29 ;  /* 0x00007610271d8816 */ /* 0x000fe2000000001d */
[----:B------:R-:W1:Y:S01]  /*1c70*/  @!P1 LDS.64 R24, [R44+0x8] ;  /* 0x000008002c189984 */ /* 0x000e620000000a00 */
[----:B------:R-:W-:-:S02]  /*1c80*/  @!P2 PRMT R32, R21, 0x7610, R32 ;  /* 0x000076101520a816 */ /* 0x000fc40000000020 */
[----:B------:R-:W-:Y:S01]  /*1c90*/  SEL R20, R10, R12, P2 ;  /* 0x0000000c0a147207 */ /* 0x000fe20001000000 */
[----:B------:R-:W-:Y:S01]  /*1ca0*/  @!P2 IMAD.MOV.U32 R12, RZ, RZ, R22 ;  /* 0x000000ffff0ca224 */ /* 0x000fe200078e0016 */
[C---:B------:R-:W-:Y:S01]  /*1cb0*/  @!P2 PRMT R21, R23.reuse, 0x7772, RZ ;  /* 0x000077721715a816 */ /* 0x040fe200000000ff */
[----:B0-----:R-:W-:Y:S01]  /*1cc0*/  @P2 IMAD.MOV.U32 R10, RZ, RZ, R18 ;  /* 0x000000ffff0a2224 */ /* 0x001fe200078e0012 */
[----:B------:R-:W-:Y:S02]  /*1cd0*/  @!P2 PRMT R22, R23, 0x7773, RZ ;  /* 0x000077731716a816 */ /* 0x000fe400000000ff */
[----:B------:R-:W-:Y:S02]  /*1ce0*/  SEL R39, R28, R29, P2 ;  /* 0x0000001d1c277207 */ /* 0x000fe40001000000 */
[----:B------:R-:W-:Y:S02]  /*1cf0*/  @!P2 PRMT R29, R21, 0x7610, R29 ;  /* 0x00007610151da816 */ /* 0x000fe4000000001d */
[----:B------:R-:W-:-:S02]  /*1d00*/  SEL R21, R11, R36, P2 ;  /* 0x000000240b157207 */ /* 0x000fc40001000000 */
[----:B------:R-:W-:Y:S02]  /*1d10*/  @!P2 PRMT R36, R22, 0x7610, R36 ;  /* 0x000076101624a816 */ /* 0x000fe40000000024 */
[C---:B------:R-:W-:Y:S02]  /*1d20*/  @P2 PRMT R22, R19.reuse, 0x7770, RZ ;  /* 0x0000777013162816 */ /* 0x040fe400000000ff */
[----:B------:R-:W-:Y:S02]  /*1d30*/  SEL R41, R26, R27, P2 ;  /* 0x0000001b1a297207 */ /* 0x000fe40001000000 */
[----:B------:R-:W-:Y:S02]  /*1d40*/  @P2 PRMT R26, R22, 0x7610, R26 ;  /* 0x00007610161a2816 */ /* 0x000fe4000000001a */
[----:B------:R-:W-:Y:S02]  /*1d50*/  @P2 PRMT R22, R19, 0x7771, RZ ;  /* 0x0000777113162816 */ /* 0x000fe400000000ff */
[----:B------:R-:W-:-:S02]  /*1d60*/  @!P2 PRMT R23, R23, 0x7770, RZ ;  /* 0x000077701717a816 */ /* 0x000fc400000000ff */
[----:B------:R-:W-:Y:S02]  /*1d70*/  @P2 PRMT R31, R22, 0x7610, R31 ;  /* 0x00007610161f2816 */ /* 0x000fe4000000001f */
[----:B------:R-:W-:Y:S02]  /*1d80*/  @P2 PRMT R22, R19, 0x7772, RZ ;  /* 0x0000777213162816 */ /* 0x000fe400000000ff */
[----:B------:R-:W-:Y:S02]  /*1d90*/  SEL R43, R31, R32, P1 ;  /* 0x000000201f2b7207 */ /* 0x000fe40000800000 */
[----:B------:R-:W-:Y:S02]  /*1da0*/  @P2 PRMT R28, R22, 0x7610, R28 ;  /* 0x00007610161c2816 */ /* 0x000fe4000000001c */
[----:B------:R-:W-:Y:S02]  /*1db0*/  @P2 PRMT R19, R19, 0x7773, RZ ;  /* 0x0000777313132816 */ /* 0x000fe400000000ff */
[----:B------:R-:W-:-:S02]  /*1dc0*/  ISETP.GE.AND P3, PT, R42, R37, PT ;  /* 0x000000252a00720c */ /* 0x000fc40003f66270 */
[----:B------:R-:W-:Y:S02]  /*1dd0*/  SEL R37, R28, R29, P1 ;  /* 0x0000001d1c257207 */ /* 0x000fe40000800000 */
[----:B-1----:R-:W-:Y:S02]  /*1de0*/  @!P1 PRMT R18, R25, 0x7771, RZ ;  /* 0x0000777119129816 */ /* 0x002fe400000000ff */
[----:B------:R-:W-:Y:S02]  /*1df0*/  @P2 PRMT R11, R19, 0x7610, R11 ;  /* 0x00007610130b2816 */ /* 0x000fe4000000000b */
[----:B------:R-:W-:Y:S02]  /*1e00*/  @!P1 PRMT R32, R18, 0x7610, R32 ;  /* 0x0000761012209816 */ /* 0x000fe40000000020 */
[----:B------:R-:W-:Y:S02]  /*1e10*/  @!P1 PRMT R18, R25, 0x7772, RZ ;  /* 0x0000777219129816 */ /* 0x000fe400000000ff */
[----:B------:R-:W-:-:S02]  /*1e20*/  @!P2 PRMT R27, R23, 0x7610, R27 ;  /* 0x00007610171ba816 */ /* 0x000fc4000000001b */
[----:B------:R-:W-:Y:S02]  /*1e30*/  @!P1 PRMT R29, R18, 0x7610, R29 ;  /* 0x00007610121d9816 */ /* 0x000fe4000000001d */
[C---:B------:R-:W-:Y:S02]  /*1e40*/  @!P1 PRMT R18, R25.reuse, 0x7773, RZ ;  /* 0x0000777319129816 */ /* 0x040fe400000000ff */
[----:B------:R-:W-:Y:S02]  /*1e50*/  @!P1 PRMT R25, R25, 0x7770, RZ ;  /* 0x0000777019199816 */ /* 0x000fe400000000ff */
[----:B------:R-:W-:Y:S02]  /*1e60*/  @P1 LEA R42, R42, UR4, 0x4 ;  /* 0x000000042a2a1c11 */ /* 0x000fe4000f8e20ff */
[----:B---3--:R-:W-:Y:S02]  /*1e70*/  SEL R22, R6, R8, P1 ;  /* 0x0000000806167207 */ /* 0x008fe40000800000 */
[----:B------:R-:W-:-:S02]  /*1e80*/  SEL R23, R7, R9, P1 ;  /* 0x0000000907177207 */ /* 0x000fc40000800000 */
[----:B------:R-:W-:Y:S01]  /*1e90*/  SEL R19, R11, R36, P1 ;  /* 0x000000240b137207 */ /* 0x000fe20000800000 */
[----:B------:R0:W-:Y:S01]  /*1ea0*/  @!P1 LDS.64 R8, [R44] ;  /* 0x000000002c089984 */ /* 0x0001e20000000a00 */
[----:B------:R-:W-:Y:S02]  /*1eb0*/  @!P1 PRMT R36, R18, 0x7610, R36 ;  /* 0x0000761012249816 */ /* 0x000fe40000000024 */
[----:B------:R-:W-:Y:S01]  /*1ec0*/  SEL R18, R10, R12, P1 ;  /* 0x0000000c0a127207 */ /* 0x000fe20000800000 */
[----:B------:R-:W-:Y:S01]  /*1ed0*/  @!P1 IMAD.MOV.U32 R12, RZ, RZ, R24 ;  /* 0x000000ffff0c9224 */ /* 0x000fe200078e0018 */
[----:B------:R-:W-:Y:S01]  /*1ee0*/  @P1 LDS.64 R6, [R42] ;  /* 0x000000002a061984 */ /* 0x000fe20000000a00 */
[----:B------:R-:W-:Y:S02]  /*1ef0*/  PLOP3.LUT P0, PT, PT, PT, PT, 0x8, 0x80 ;  /* 0x000000000080781c */ /* 0x000fe40003f0e170 */
[----:B0-----:R-:W-:Y:S02]  /*1f00*/  SEL R44, R26, R27, P1 ;  /* 0x0000001b1a2c7207 */ /* 0x001fe40000800000 */
[----:B------:R-:W-:-:S02]  /*1f10*/  @!P1 PRMT R27, R25, 0x7610, R27 ;  /* 0x00007610191b9816 */ /* 0x000fc4000000001b */
[----:B------:R-:W0:Y:S02]  /*1f20*/  @P1 LDS.64 R24, [R42+0x8] ;  /* 0x000008002a181984 */ /* 0x000e240000000a00 */
[----:B0-----:R-:W-:Y:S01]  /*1f30*/  @P1 IMAD.MOV.U32 R10, RZ, RZ, R24 ;  /* 0x000000ffff0a1224 */ /* 0x001fe200078e0018 */
[----:B------:R-:W-:-:S04]  /*1f40*/  @P1 PRMT R24, R25, 0x7770, RZ ;  /* 0x0000777019181816 */ /* 0x000fc800000000ff */
[----:B------:R-:W-:Y:S02]  /*1f50*/  @P1 PRMT R26, R24, 0x7610, R26 ;  /* 0x00007610181a1816 */ /* 0x000fe4000000001a */
[----:B------:R-:W-:-:S04]  /*1f60*/  @P1 PRMT R24, R25, 0x7771, RZ ;  /* 0x0000777119181816 */ /* 0x000fc800000000ff */
[----:B------:R-:W-:Y:S02]  /*1f70*/  @P1 PRMT R31, R24, 0x7610, R31 ;  /* 0x00007610181f1816 */ /* 0x000fe4000000001f */
[----:B------:R-:W-:-:S04]  /*1f80*/  @P1 PRMT R24, R25, 0x7772, RZ ;  /* 0x0000777219181816 */ /* 0x000fc800000000ff */
[----:B------:R-:W-:Y:S01]  /*1f90*/  @P1 PRMT R28, R24, 0x7610, R28 ;  /* 0x00007610181c1816 */ /* 0x000fe2000000001c */
[----:B------:R-:W-:Y:S06]  /*1fa0*/  @P3 BRA `(.L_x_98) ;  /* 0x0000000000243947 */ /* 0x000fec0003800000 */
        /* <DEDUP_REMOVED lines=9> */
.L_x_98:
[----:B------:R-:W-:Y:S05]  /*2040*/  BSYNC.RECONVERGENT B0 ;  /* 0x0000000000007941 */ /* 0x000fea0003800200 */
.L_x_97:
[----:B------:R-:W-:Y:S01]  /*2050*/  BAR.SYNC.DEFER_BLOCKING 0x0 ;  /* 0x0000000000007b1d */ /* 0x000fe20000010000 */
[----:B------:R-:W-:Y:S02]  /*2060*/  @P1 PRMT R25, R25, 0x7773, RZ ;  /* 0x0000777319191816 */ /* 0x000fe400000000ff */
[----:B------:R-:W-:Y:S01]  /*2070*/  SEL R7, R7, R9, P0 ;  /* 0x0000000907077207 */ /* 0x000fe20000000000 */
[----:B------:R-:W-:Y:S01]  /*2080*/  IMAD.SHL.U32 R9, R0, 0x4, RZ ;  /* 0x0000000400097824 */ /* 0x000fe200078e00ff */
[----:B------:R-:W-:Y:S02]  /*2090*/  @P1 PRMT R11, R25, 0x7610, R11 ;  /* 0x00007610190b1816 */ /* 0x000fe4000000000b */
[----:B------:R-:W-:Y:S02]  /*20a0*/  SEL R6, R6, R8, P0 ;  /* 0x0000000806067207 */ /* 0x000fe40000000000 */
[----:B------:R-:W-:Y:S02]  /*20b0*/  SEL R11, R11, R36, P0 ;  /* 0x000000240b0b7207 */ /* 0x000fe40000000000 */
[----:B------:R-:W-:-:S02]  /*20c0*/  SEL R28, R28, R29, P0 ;  /* 0x0000001d1c1c7207 */ /* 0x000fc40000000000 */
[----:B------:R-:W-:Y:S02]  /*20d0*/  SEL R31, R31, R32, P0 ;  /* 0x000000201f1f7207 */ /* 0x000fe40000000000 */
[----:B------:R-:W-:Y:S02]  /*20e0*/  SEL R26, R26, R27, P0 ;  /* 0x0000001b1a1a7207 */ /* 0x000fe40000000000 */
        /* <DEDUP_REMOVED lines=22> */
[----:B------:R-:W-:-:S02]  /*2250*/  LOP3.LUT R31, R31, 0xffff, RZ, 0xc0, !PT ;  /* 0x0000ffff1f1f7812 */ /* 0x000fc400078ec0ff */
[----:B------:R-:W-:Y:S02]  /*2260*/  LOP3.LUT R26, R26, 0xffff, RZ, 0xc0, !PT ;  /* 0x0000ffff1a1a7812 */ /* 0x000fe400078ec0ff */
[----:B------:R-:W-:Y:S02]  /*2270*/  PRMT R21, R12, 0x3340, R21 ;  /* 0x000033400c157816 */ /* 0x000fe40000000015 */
[----:B------:R-:W-:Y:S02]  /*2280*/  PRMT R40, R41, 0x3340, R40 ;  /* 0x0000334029287816 */ /* 0x000fe40000000028 */
[----:B------:R-:W-:Y:S02]  /*2290*/  PRMT R19, R24, 0x3340, R19 ;  /* 0x0000334018137816 */ /* 0x000fe40000000013 */
[----:B------:R-:W-:Y:S02]  /*22a0*/  PRMT R44, R44, 0x3340, R43 ;  /* 0x000033402c2c7816 */ /* 0x000fe4000000002b */
[----:B------:R-:W-:-:S02]  /*22b0*/  PRMT R11, R28, 0x3340, R11 ;  /* 0x000033401c0b7816 */ /* 0x000fc4000000000b */
[----:B------:R-:W-:Y:S02]  /*22c0*/  PRMT R26, R26, 0x3340, R31 ;  /* 0x000033401a1a7816 */ /* 0x000fe4000000001f */
[----:B------:R-:W-:Y:S02]  /*22d0*/  LEA R3, R3, UR4, 0x4 ;  /* 0x0000000403037c11 */ /* 0x000fe4000f8e20ff */
[----:B------:R-:W-:Y:S02]  /*22e0*/  PRMT R17, R30, 0x5410, R17 ;  /* 0x000054101e117816 */ /* 0x000fe40000000011 */
[----:B------:R-:W-:Y:S01]  /*22f0*/  PRMT R21, R40, 0x5410, R21 ;  /* 0x0000541028157816 */ /* 0x000fe20000000015 */
[----:B------:R-:W-:Y:S01]  /*2300*/  IMAD R8, R8, -0x30, R3 ;  /* 0xffffffd008087824 */ /* 0x000fe200078e0203 */
[----:B------:R-:W-:Y:S01]  /*2310*/  PRMT R19, R44, 0x5410, R19 ;  /* 0x000054102c137816 */ /* 0x000fe20000000013 */
[----:B------:R-:W-:Y:S01]  /*2320*/  STS.64 [R3], R4 ;  /* 0x0000000403007388 */ /* 0x000fe20000000a00 */
[----:B------:R-:W-:-:S02]  /*2330*/  PRMT R11, R26, 0x5410, R11 ;  /* 0x000054101a0b7816 */ /* 0x000fc4000000000b */
[----:B------:R-:W-:Y:S01]  /*2340*/  LOP3.LUT R9, R9, 0x1f, R0, 0xf8, !PT ;  /* 0x0000001f09097812 */ /* 0x000fe200078ef800 */
[----:B------:R-:W-:Y:S03]  /*2350*/  STS.64 [R3+0x8], R16 ;  /* 0x0000081003007388 */ /* 0x000fe60000000a00 */
[----:B------:R-:W-:Y:S01]  /*2360*/  IADD3 R9, P0, PT, R2, R9, RZ ;  /* 0x0000000902097210 */ /* 0x000fe20007f1e0ff */
[----:B------:R-:W-:Y:S04]  /*2370*/  STS.64 [R3+0x10], R14 ;  /* 0x0000100e03007388 */ /* 0x000fe80000000a00 */
[----:B------:R-:W-:Y:S01]  /*2380*/  STS.64 [R3+0x18], R20 ;  /* 0x0000181403007388 */ /* 0x000fe20000000a00 */
[----:B------:R-:W-:Y:S01]  /*2390*/  IMAD.X R0, RZ, RZ, RZ, P0 ;  /* 0x000000ffff007224 */ /* 0x000fe200000e06ff */
[----:B-1----:R-:W-:-:S02]  /*23a0*/  LEA R2, P0, R9, UR8, 0x4 ;  /* 0x0000000809027c11 */ /* 0x002fc4000f8020ff */
[----:B------:R-:W-:Y:S04]  /*23b0*/  STS.64 [R3+0x20], R22 ;  /* 0x0000201603007388 */ /* 0x000fe80000000a00 */
[----:B------:R-:W-:Y:S04]  /*23c0*/  STS.64 [R3+0x28], R18 ;  /* 0x0000281203007388 */ /* 0x000fe80000000a00 */
[----:B------:R-:W-:Y:S04]  /*23d0*/  STS.64 [R3+0x30], R6 ;  /* 0x0000300603007388 */ /* 0x000fe80000000a00 */
[----:B------:R0:W-:Y:S01]  /*23e0*/  STS.64 [R3+0x38], R10 ;  /* 0x0000380a03007388 */ /* 0x0001e20000000a00 */
[----:B------:R-:W-:-:S03]  /*23f0*/  NOP ;  /* 0x0000000000007918 */ /* 0x000fc60000000000 */
[----:B------:R-:W1:Y:S04]  /*2400*/  LDS.64 R4, [R8] ;  /* 0x0000000008047984 */ /* 0x000e680000000a00 */
[----:B------:R-:W2:Y:S01]  /*2410*/  LDS.64 R24, [R8+0x8] ;  /* 0x0000080008187984 */ /* 0x000ea20000000a00 */
[----:B0-----:R-:W-:-:S03]  /*2420*/  LEA.HI.X R3, R9, UR9, R0, 0x4, P0 ;  /* 0x0000000909037c11 */ /* 0x001fc600080f2400 */
[----:B------:R-:W0:Y:S04]  /*2430*/  LDS.64 R12, [R8+0x200] ;  /* 0x00020000080c7984 */ /* 0x000e280000000a00 */
[----:B------:R-:W3:Y:S04]  /*2440*/  LDS.64 R26, [R8+0x208] ;  /* 0x00020800081a7984 */ /* 0x000ee80000000a00 */
[----:B------:R-:W4:Y:S04]  /*2450*/  LDS.64 R14, [R8+0x400] ;  /* 0x00040000080e7984 */ /* 0x000f280000000a00 */
[----:B------:R-:W5:Y:S04]  /*2460*/  LDS.64 R20, [R8+0x408] ;  /* 0x0004080008147984 */ /* 0x000f680000000a00 */
[----:B------:R-:W5:Y:S04]  /*2470*/  LDS.64 R16, [R8+0x600] ;  /* 0x0006000008107984 */ /* 0x000f680000000a00 */
[----:B------:R-:W5:Y:S04]  /*2480*/  LDS.64 R6, [R8+0x608] ;  /* 0x0006080008067984 */ /* 0x000f680000000a00 */
[----:B-1----:R-:W-:Y:S04]  /*2490*/  STG.E.64 desc[UR6][R2.64], R4 ;  /* 0x0000000402007986 */ /* 0x002fe8000c101b06 */
[----:B--2---:R-:W-:Y:S04]  /*24a0*/  STG.E.64 desc[UR6][R2.64+0x8], R24 ;  /* 0x0000081802007986 */ /* 0x004fe8000c101b06 */
[----:B0-----:R-:W-:Y:S04]  /*24b0*/  STG.E.64 desc[UR6][R2.64+0x200], R12 ;  /* 0x0002000c02007986 */ /* 0x001fe8000c101b06 */
[----:B---3--:R-:W-:Y:S04]  /*24c0*/  STG.E.64 desc[UR6][R2.64+0x208], R26 ;  /* 0x0002081a02007986 */ /* 0x008fe8000c101b06 */
[----:B----4-:R-:W-:Y:S04]  /*24d0*/  STG.E.64 desc[UR6][R2.64+0x400], R14 ;  /* 0x0004000e02007986 */ /* 0x010fe8000c101b06 */
[----:B-----5:R-:W-:Y:S04]  /*24e0*/  STG.E.64 desc[UR6][R2.64+0x408], R20 ;  /* 0x0004081402007986 */ /* 0x020fe8000c101b06 */
[----:B------:R-:W-:Y:S04]  /*24f0*/  STG.E.64 desc[UR6][R2.64+0x600], R16 ;  /* 0x0006001002007986 */ /* 0x000fe8000c101b06 */
[----:B------:R-:W-:Y:S01]  /*2500*/  STG.E.64 desc[UR6][R2.64+0x608], R6 ;  /* 0x0006080602007986 */ /* 0x000fe2000c101b06 */
[----:B------:R-:W-:Y:S05]  /*2510*/  EXIT ;  /* 0x000000000000794d */ /* 0x000fea0003800000 */
.L_x_99:
[----:B------:R-:W0:Y:S01]  /*2520*/  S2R R8, SR_LANEID ;  /* 0x0000000000087919 */ /* 0x000e220000000000 */
[----:B------:R-:W-:Y:S01]  /*2530*/  LOP3.LUT R13, R13, 0xffff, RZ, 0xc0, !PT ;  /* 0x0000ffff0d0d7812 */ /* 0x000fe200078ec0ff */
[----:B------:R-:W1:Y:S01]  /*2540*/  LDCU.64 UR8, c[0x0][0x388] ;  /* 0x00007100ff0877ac */ /* 0x000e620008000a00 */
[----:B------:R-:W-:Y:S02]  /*2550*/  LOP3.LUT R12, R17, 0xffff, RZ, 0xc0, !PT ;  /* 0x0000ffff110c7812 */ /* 0x000fe400078ec0ff */
        /* <DEDUP_REMOVED lines=19> */
[----:B------:R-:W-:Y:S02]  /*2690*/  PRMT R11, R28, 0x3340, R11 ;  /* 0x000033401c0b7816 */ /* 0x000fe4000000000b */
[----:B------:R-:W-:Y:S02]  /*26a0*/  PRMT R26, R26, 0x3340, R31 ;  /* 0x000033401a1a7816 */ /* 0x000fe4000000001f */
[----:B------:R-:W-:Y:S01]  /*26b0*/  PRMT R21, R24, 0x3340, R21 ;  /* 0x0000334018157816 */ /* 0x000fe20000000015 */
[----:B------:R-:W-:Y:S01]  /*26c0*/  IMAD.MOV.U32 R24, RZ, RZ, R18 ;  /* 0x000000ffff187224 */ /* 0x000fe200078e0012 */
[----:B------:R-:W-:-:S02]  /*26d0*/  PRMT R40, R41, 0x3340, R40 ;  /* 0x0000334029287816 */ /* 0x000fc40000000028 */
[----:B------:R-:W-:Y:S02]  /*26e0*/  PRMT R19, R32, 0x3340, R19 ;  /* 0x0000334020137816 */ /* 0x000fe40000000013 */
[----:B------:R-:W-:Y:S02]  /*26f0*/  PRMT R44, R44, 0x3340, R43 ;  /* 0x000033402c2c7816 */ /* 0x000fe4000000002b */
[----:B------:R-:W-:Y:S02]  /*2700*/  LEA R3, R3, UR4, 0x4 ;  /* 0x0000000403037c11 */ /* 0x000fe4000f8e20ff */
[----:B------:R-:W-:Y:S01]  /*2710*/  PRMT R27, R26, 0x5410, R11 ;  /* 0x000054101a1b7816 */ /* 0x000fe2000000000b */
[----:B------:R-:W-:Y:S01]  /*2720*/  IMAD.MOV.U32 R26, RZ, RZ, R10 ;  /* 0x000000ffff1a7224 */ /* 0x000fe200078e000a */
[----:B------:R-:W-:Y:S01]  /*2730*/  PRMT R21, R40, 0x5410, R21 ;  /* 0x0000541028157816 */ /* 0x000fe20000000015 */
[----:B------:R-:W-:Y:S01]  /*2740*/  IMAD R8, R8, -0x30, R3 ;  /* 0xffffffd008087824 */ /* 0x000fe200078e0203 */
[----:B------:R-:W-:Y:S01]  /*2750*/  PRMT R25, R44, 0x5410, R19 ;  /* 0x000054102c197816 */ /* 0x000fe20000000013 */
[----:B------:R-:W-:Y:S04]  /*2760*/  STS.64 [R3], R4 ;  /* 0x0000000403007388 */ /* 0x000fe80000000a00 */
[----:B------:R-:W-:Y:S04]  /*2770*/  STS.64 [R3+0x8], R16 ;  /* 0x0000081003007388 */ /* 0x000fe80000000a00 */
[----:B------:R-:W-:Y:S04]  /*2780*/  STS.64 [R3+0x10], R14 ;  /* 0x0000100e03007388 */ /* 0x000fe80000000a00 */
[----:B------:R-:W-:Y:S04]  /*2790*/  STS.64 [R3+0x18], R20 ;  /* 0x0000181403007388 */ /* 0x000fe80000000a00 */
[----:B------:R-:W-:Y:S04]  /*27a0*/  STS.64 [R3+0x20], R22 ;  /* 0x0000201603007388 */ /* 0x000fe80000000a00 */
[----:B------:R-:W-:Y:S04]  /*27b0*/  STS.64 [R3+0x28], R24 ;  /* 0x0000281803007388 */ /* 0x000fe80000000a00 */
[----:B------:R-:W-:Y:S04]  /*27c0*/  STS.64 [R3+0x30], R6 ;  /* 0x0000300603007388 */ /* 0x000fe80000000a00 */
[----:B------:R0:W-:Y:S01]  /*27d0*/  STS.64 [R3+0x38], R26 ;  /* 0x0000381a03007388 */ /* 0x0001e20000000a00 */
[----:B------:R-:W-:-:S03]  /*27e0*/  NOP ;  /* 0x0000000000007918 */ /* 0x000fc60000000000 */
[----:B------:R-:W2:Y:S04]  /*27f0*/  LDS.64 R4, [R8] ;  /* 0x0000000008047984 */ /* 0x000ea80000000a00 */
[----:B------:R-:W3:Y:S01]  /*2800*/  LDS.64 R16, [R8+0x8] ;  /* 0x0000080008107984 */ /* 0x000ee20000000a00 */
[----:B0-----:R-:W-:-:S03]  /*2810*/  LOP3.LUT R3, R0, 0x1f, RZ, 0xc0, !PT ;  /* 0x0000001f00037812 */ /* 0x001fc600078ec0ff */
[----:B------:R-:W0:Y:S02]  /*2820*/  LDS.64 R10, [R8+0x200] ;  /* 0x00020000080a7984 */ /* 0x000e240000000a00 */
[----:B------:R-:W-:Y:S02]  /*2830*/  IMAD.IADD R2, R2, 0x1, R3 ;  /* 0x0000000102027824 */ /* 0x000fe400078e0203 */
[----:B------:R-:W4:Y:S03]  /*2840*/  LDS.64 R18, [R8+0x208] ;  /* 0x0002080008127984 */ /* 0x000f260000000a00 */
[----:B------:R-:W-:Y:S01]  /*2850*/  IADD3 R9, P0, PT, R9, R2, RZ ;  /* 0x0000000209097210 */ /* 0x000fe20007f1e0ff */
[----:B------:R-:W5:Y:S04]  /*2860*/  LDS.64 R12, [R8+0x400] ;  /* 0x00040000080c7984 */ /* 0x000f680000000a00 */
[----:B------:R-:W5:Y:S01]  /*2870*/  LDS.64 R20, [R8+0x408] ;  /* 0x0004080008147984 */ /* 0x000f620000000a00 */
[----:B------:R-:W-:Y:S01]  /*2880*/  IMAD.X R0, RZ, RZ, RZ, P0 ;  /* 0x000000ffff007224 */ /* 0x000fe200000e06ff */
[----:B-1----:R-:W-:-:S02]  /*2890*/  LEA R2, P0, R9, UR8, 0x4 ;  /* 0x0000000809027c11 */ /* 0x002fc4000f8020ff */
[----:B------:R-:W1:Y:S02]  /*28a0*/  LDS.64 R14, [R8+0x600] ;  /* 0x00060000080e7984 */ /* 0x000e640000000a00 */
[----:B------:R-:W-:Y:S02]  /*28b0*/  LEA.HI.X R3, R9, UR9, R0, 0x4, P0 ;  /* 0x0000000909037c11 */ /* 0x000fe400080f2400 */
        /* <DEDUP_REMOVED lines=10> */
.L_x_85:
        /* <DEDUP_REMOVED lines=10> */
[----:B------:R-:W-:Y:S01]  /*2a00*/  BSSY.RECONVERGENT B0, `(.L_x_100) ;  /* 0x00000f9000007945 */ /* 0x000fe20003800200 */
[----:B------:R-:W-:Y:S01]  /*2a10*/  LOP3.LUT R8, R8, 0xfffffc00, RZ, 0xc0, !PT ;  /* 0xfffffc0008087812 */ /* 0x000fe200078ec0ff */
[----:B------:R-:W-:Y:S01]  /*2a20*/  IMAD.IADD R7, R11, 0x1, -R12 ;  /* 0x000000010b077824 */ /* 0x000fe200078e0a0c */
[----:B------:R-:W-:Y:S01]  /*2a30*/  ISETP.NE.AND P1, PT, R10, -0x1, PT ;  /* 0xffffffff0a00780c */ /* 0x000fe20003f25270 */
[----:B------:R-:W-:Y:S01]  /*2a40*/  IMAD.SHL.U32 R9, R12, 0x400, RZ ;  /* 0x000004000c097824 */ /* 0x000fe200078e00ff */
[----:B------:R-:W-:Y:S01]  /*2a50*/  UISETP.NE.AND UP0, UPT, UR4, URZ, UPT ;  /* 0x000000ff0400728c */ /* 0x000fe2000bf05270 */
[----:B------:R-:W-:Y:S01]  /*2a60*/  IMAD.SHL.U32 R14, R7, 0x400, RZ ;  /* 0x00000400070e7824 */ /* 0x000fe200078e00ff */
[----:B------:R-:W-:Y:S01]  /*2a70*/  ACQBULK ;  /* 0x000000000000782e */ /* 0x000fe20000000000 */
[----:B--2---:R-:W-:-:S02]  /*2a80*/  IMAD.IADD R7, R16, 0x1, -R9 ;  /* 0x0000000110077824 */ /* 0x004fc400078e0a09 */
[C---:B0-----:R-:W-:Y:S01]  /*2a90*/  VIADD R5, R14.reuse, 0x3ff ;  /* 0x000003ff0e057836 */ /* 0x041fe20000000000 */
        /* <DEDUP_REMOVED lines=11> */
[----:B------:R-:W-:-:S05]  /*2b50*/  VIMNMX.U32 R5, PT, PT, R10, R5, PT ;  /* 0x000000050a057248 */ /* 0x000fca0003fe0000 */
[----:B------:R-:W-:Y:S01]  /*2b60*/  IMAD.IADD R12, R5, 0x1, -R4 ;  /* 0x00000001050c7824 */ /* 0x000fe200078e0a04 */
[----:B------:R-:W-:Y:S06]  /*2b70*/  BRA.U !UP0, `(.L_x_101) ;  /* 0x0000000508c47547 */ /* 0x000fec000b800000 */
[----:B------:R-:W-:Y:S01]  /*2b80*/  IADD3 R5, P0, P1, R4, R9, R8 ;  /* 0x0000000904057210 */ /* 0x000fe2000791e008 */
[----:B------:R-:W0:Y:S01]  /*2b90*/  LDCU.64 UR4, c[0x0][0x388] ;  /* 0x00007100ff0477ac */ /* 0x000e220008000a00 */
[C---:B------:R-:W-:Y:S01]  /*2ba0*/  IMAD.IADD R4, R0.reuse, 0x1, -R13 ;  /* 0x0000000100047824 */ /* 0x040fe200078e0a0d */
[----:B------:R-:W-:Y:S01]  /*2bb0*/  BSSY.RECONVERGENT B1, `(.L_x_102) ;  /* 0x0000027000017945 */ /* 0x000fe20003800200 */
[----:B------:R-:W-:Y:S01]  /*2bc0*/  IADD3.X R7, PT, PT, RZ, RZ, RZ, P0, P1 ;  /* 0x000000ffff077210 */ /* 0x000fe200007e24ff */
[C---:B------:R-:W-:Y:S01]  /*2bd0*/  VIADD R16, R0.reuse, 0x100 ;  /* 0x0000010000107836 */ /* 0x040fe20000000000 */
[----:B------:R-:W-:Y:S01]  /*2be0*/  IADD3 R6, P0, P2, R0, R3, R9 ;  /* 0x0000000300067210 */ /* 0x000fe20007a1e009 */
[----:B------:R-:W-:Y:S01]  /*2bf0*/  IMAD.IADD R3, R13, 0x1, R12 ;  /* 0x000000010d037824 */ /* 0x000fe200078e020c */
[----:B------:R-:W-:Y:S01]  /*2c00*/  IADD3 R5, P3, PT, R4, R5, RZ ;  /* 0x0000000504057210 */ /* 0x000fe20007f7e0ff */
[C---:B------:R-:W-:Y:S02]  /*2c10*/  VIADD R14, R0.reuse, 0x200 ;  /* 0x00000200000e7836 */ /* 0x040fe40000000000 */
[----:B------:R-:W-:Y:S01]  /*2c20*/  VIADD R18, R0, 0x300 ;  /* 0x0000030000127836 */ /* 0x000fe20000000000 */
[----:B------:R-:W-:-:S02]  /*2c30*/  LEA.HI.X.SX32 R4, R4, R7, 0x1, P3 ;  /* 0x0000000704047211 */ /* 0x000fc400018f0eff */
[-C--:B------:R-:W-:Y:S02]  /*2c40*/  ISETP.GE.AND P3, PT, R0, R3.reuse, PT ;  /* 0x000000030000720c */ /* 0x080fe40003f66270 */
[----:B------:R-:W-:Y:S02]  /*2c50*/  IADD3.X R7, PT, PT, RZ, RZ, RZ, P0, P2 ;  /* 0x000000ffff077210 */ /* 0x000fe400007e44ff */
[----:B------:R-:W-:Y:S02]  /*2c60*/  ISETP.GE.AND P1, PT, R16, R3, PT ;  /* 0x000000031000720c */ /* 0x000fe40003f26270 */
[C---:B0-----:R-:W-:Y:S02]  /*2c70*/  LEA R24, P4, R6.reuse, UR4, 0x4 ;  /* 0x0000000406187c11 */ /* 0x041fe4000f8820ff */
[----:B------:R-:W-:Y:S02]  /*2c80*/  LEA R22, P5, R5, UR4, 0x4 ;  /* 0x0000000405167c11 */ /* 0x000fe4000f8a20ff */
[----:B------:R-:W-:-:S02]  /*2c90*/  LEA.HI.X R25, R6, UR5, R7, 0x4, P4 ;  /* 0x0000000506197c11 */ /* 0x000fc4000a0f2407 */
[----:B------:R-:W-:Y:S02]  /*2ca0*/  LEA.HI.X R23, R5, UR5, R4, 0x4, P5 ;  /* 0x0000000505177c11 */ /* 0x000fe4000a8f2404 */
        /* <DEDUP_REMOVED lines=23> */
.L_x_103:
[----:B------:R-:W-:Y:S05]  /*2e20*/  BSYNC.RECONVERGENT B1 ;  /* 0x0000000000017941 */ /* 0x000fea0003800200 */
.L_x_102:
        /* <DEDUP_REMOVED lines=11> */
[----:B------:R-:W-:Y:S02]  /*2ee0*/  @P1 PRMT R11, R5, 0x7772, RZ ;  /* 0x00007772050b1816 */ /* 0x000fe400000000ff */
[C---:B---3--:R-:W-:Y:S02]  /*2ef0*/  @!P1 PRMT R16, R15.reuse, 0x7770, RZ ;  /* 0x000077700f109816 */ /* 0x048fe400000000ff */
[C---:B------:R-:W-:Y:S02]  /*2f00*/  @!P1 PRMT R19, R15.reuse, 0x7771, RZ ;  /* 0x000077710f139816 */ /* 0x040fe400000000ff */
[----:B------:R-:W-:Y:S02]  /*2f10*/  @!P1 PRMT R20, R15, 0x7772, RZ ;  /* 0x000077720f149816 */ /* 0x000fe400000000ff */
[----:B------:R-:W-:-:S02]  /*2f20*/  @P1 PRMT R5, R5, 0x7773, RZ ;  /* 0x0000777305051816 */ /* 0x000fc400000000ff */
[----:B------:R-:W-:Y:S02]  /*2f30*/  @!P1 PRMT R15, R15, 0x7773, RZ ;  /* 0x000077730f0f9816 */ /* 0x000fe400000000ff */
[----:B------:R-:W-:Y:S02]  /*2f40*/  @!P1 PRMT R21, R16, 0x7610, R21 ;  /* 0x0000761010159816 */ /* 0x000fe40000000015 */
[----:B------:R-:W-:Y:S02]  /*2f50*/  @!P1 PRMT R17, R19, 0x7610, R17 ;  /* 0x0000761013119816 */ /* 0x000fe40000000011 */
[----:B------:R-:W-:Y:S02]  /*2f60*/  @!P1 PRMT R11, R20, 0x7610, R11 ;  /* 0x00007610140b9816 */ /* 0x000fe4000000000b */
[----:B0-----:R-:W-:-:S07]  /*2f70*/  @!P1 PRMT R5, R15, 0x7610, R5 ;  /* 0x000076100f059816 */ /* 0x001fce0000000005 */
.L_x_105:
[----:B------:R-:W-:Y:S05]  /*2f80*/  BSYNC.RECONVERGENT B1 ;  /* 0x0000000000017941 */ /* 0x000fea0003800200 */
.L_x_104:
        /* <DEDUP_REMOVED lines=22> */
.L_x_107:
[----:B------:R-:W-:Y:S05]  /*30f0*/  BSYNC.RECONVERGENT B1 ;  /* 0x0000000000017941 */ /* 0x000fea0003800200 */
.L_x_106:
[----:B------:R-:W-:Y:S05]  /*3100*/  @P0 BRA `(.L_x_108) ;  /* 0x0000000800200947 */ /* 0x000fea0003800000 */
[----:B------:R-:W-:-:S13]  /*3110*/  ISETP.GE.AND P0, PT, R18, R13, PT ;  /* 0x0000000d1200720c */ /* 0x000fda0003f06270 */
[----:B------:R-:W5:Y:S04]  /*3120*/  @P0 LDG.E.64 R18, desc[UR6][R22.64+0x3000] ;  /* 0x0030000616120981 */ /* 0x000f68000c1e1b00 */
        /* <DEDUP_REMOVED lines=15> */
[----:B0-----:R-:W-:Y:S02]  /*3220*/  @P0 PRMT R22, R37, 0x7610, R22 ;  /* 0x0000761025160816 */ /* 0x001fe40000000016 */
[----:B------:R-:W-:Y:S02]  /*3230*/  @P0 PRMT R23, R38, 0x7610, R23 ;  /* 0x0000761026170816 */ /* 0x000fe40000000017 */
[----:B------:R-:W-:-:S02]  /*3240*/  @!P0 PRMT R34, R40, 0x7610, R34 ;  /* 0x0000761028228816 */ /* 0x000fc40000000022 */
[----:B------:R-:W-:Y:S02]  /*3250*/  @!P0 PRMT R35, R41, 0x7610, R35 ;  /* 0x0000761029238816 */ /* 0x000fe40000000023 */
[----:B------:R-:W-:Y:S02]  /*3260*/  @!P0 PRMT R22, R42, 0x7610, R22 ;  /* 0x000076102a168816 */ /* 0x000fe40000000016 */
[----:B------:R-:W-:Y:S01]  /*3270*/  @!P0 PRMT R23, R39, 0x7610, R23 ;  /* 0x0000761027178816 */ /* 0x000fe20000000017 */
[----:B-1----:R-:W-:Y:S06]  /*3280*/  BRA `(.L_x_108) ;  /* 0x0000000400c07947 */ /* 0x002fec0003800000 */
.L_x_101:
[----:B------:R-:W0:Y:S01]  /*3290*/  LDCU.64 UR4, c[0x0][0x3a0] ;  /* 0x00007400ff0477ac */ /* 0x000e220008000a00 */
[----:B------:R-:W-:Y:S01]  /*32a0*/  IADD3 R4, P0, P1, R4, R9, R8 ;  /* 0x0000000904047210 */ /* 0x000fe2000791e008 */
[C---:B------:R-:W-:Y:S01]  /*32b0*/  IMAD.IADD R5, R0.reuse, 0x1, -R13 ;  /* 0x0000000100057824 */ /* 0x040fe200078e0a0d */
[C---:B------:R-:W-:Y:S01]  /*32c0*/  IADD3 R9, P2, P3, R0.reuse, R3, R9 ;  /* 0x0000000300097210 */ /* 0x040fe20007b5e009 */
[----:B------:R-:W-:Y:S01]  /*32d0*/  IMAD.IADD R3, R13, 0x1, R12 ;  /* 0x000000010d037824 */ /* 0x000fe200078e020c */
[----:B------:R-:W-:Y:S01]  /*32e0*/  BSSY.RECONVERGENT B1, `(.L_x_109) ;  /* 0x0000025000017945 */ /* 0x000fe20003800200 */
[C---:B------:R-:W-:Y:S01]  /*32f0*/  VIADD R16, R0.reuse, 0x100 ;  /* 0x0000010000107836 */ /* 0x040fe20000000000 */
[----:B------:R-:W-:Y:S01]  /*3300*/  IADD3 R6, P4, PT, R5, R4, RZ ;  /* 0x0000000405067210 */ /* 0x000fe20007f9e0ff */
[C---:B------:R-:W-:Y:S01]  /*3310*/  VIADD R14, R0.reuse, 0x200 ;  /* 0x00000200000e7836 */ /* 0x040fe20000000000 */
[----:B------:R-:W-:Y:S01]  /*3320*/  IADD3.X R4, PT, PT, RZ, RZ, RZ, P0, P1 ;  /* 0x000000ffff047210 */ /* 0x000fe200007e24ff */
[C---:B------:R-:W-:Y:S01]  /*3330*/  VIADD R18, R0.reuse, 0x300 ;  /* 0x0000030000127836 */ /* 0x040fe20000000000 */
[----:B------:R-:W-:-:S02]  /*3340*/  ISETP.GE.AND P1, PT, R0, R3, PT ;  /* 0x000000030000720c */ /* 0x000fc40003f26270 */
[----:B------:R-:W-:Y:S02]  /*3350*/  LEA.HI.X.SX32 R5, R5, R4, 0x1, P4 ;  /* 0x0000000405057211 */ /* 0x000fe400020f0eff */
        /* <DEDUP_REMOVED lines=29> */
.L_x_110:
[----:B------:R-:W-:Y:S05]  /*3530*/  BSYNC.RECONVERGENT B1 ;  /* 0x0000000000017941 */ /* 0x000fea0003800200 */
.L_x_109:
        /* <DEDUP_REMOVED lines=21> */
.L_x_112:
[----:B------:R-:W-:Y:S05]  /*3690*/  BSYNC.RECONVERGENT B1 ;  /* 0x0000000000017941 */ /* 0x000fea0003800200 */
.L_x_111:
        /* <DEDUP_REMOVED lines=22> */
.L_x_114:
[----:B------:R-:W-:Y:S05]  /*3800*/  BSYNC.RECONVERGENT B1 ;  /* 0x0000000000017941 */ /* 0x000fea0003800200 */
.L_x_113:
[----:B------:R-:W-:Y:S05]  /*3810*/  @P3 BRA `(.L_x_108) ;  /* 0x00000000005c3947 */ /* 0x000fea0003800000 */
[----:B------:R-:W-:-:S13]  /*3820*/  ISETP.GE.AND P0, PT, R18, R13, PT ;  /* 0x0000000d1200720c */ /* 0x000fda0003f06270 */
[----:B------:R-:W2:Y:S04]  /*3830*/  @P0 LDG.E R34, desc[UR6][R24.64+0x300c] ;  /* 0x00300c0618220981 */ /* 0x000ea8000c1e1900 */
[----:B------:R-:W5:Y:S04]  /*3840*/  @P0 LDG.E.64 R18, desc[UR6][R24.64+0x3000] ;  /* 0x0030000618120981 */ /* 0x000f68000c1e1b00 */
[----:B------:R-:W5:Y:S04]  /*3850*/  @P0 LDG.E R20, desc[UR6][R24.64+0x3008] ;  /* 0x0030080618140981 */ /* 0x000f68000c1e1900 */
        /* <DEDUP_REMOVED lines=14> */
[----:B------:R-:W-:Y:S02]  /*3940*/  @P0 PRMT R23, R38, 0x7610, R23 ;  /* 0x0000761026170816 */ /* 0x000fe40000000017 */
[----:B------:R-:W-:-:S02]  /*3950*/  @!P0 PRMT R34, R40, 0x7610, R34 ;  /* 0x0000761028228816 */ /* 0x000fc40000000022 */
[----:B------:R-:W-:Y:S02]  /*3960*/  @!P0 PRMT R35, R41, 0x7610, R35 ;  /* 0x0000761029238816 */ /* 0x000fe40000000023 */
[----:B0-----:R-:W-:Y:S02]  /*3970*/  @!P0 PRMT R22, R42, 0x7610, R22 ;  /* 0x000076102a168816 */ /* 0x001fe40000000016 */
[----:B------:R-:W-:-:S07]  /*3980*/  @!P0 PRMT R23, R39, 0x7610, R23 ;  /* 0x0000761027178816 */ /* 0x000fce0000000017 */
.L_x_108:
[----:B------:R-:W-:Y:S05]  /*3990*/  BSYNC.RECONVERGENT B0 ;  /* 0x0000000000007941 */ /* 0x000fea0003800200 */
.L_x_100:
[----:B------:R-:W0:Y:S01]  /*39a0*/  S2UR UR5, SR_CgaCtaId ;  /* 0x00000000000579c3 */ /* 0x000e220000008800 */
[----:B------:R-:W-:Y:S01]  /*39b0*/  LOP3.LUT R24, R29, 0xffff, RZ, 0xc0, !PT ;  /* 0x0000ffff1d187812 */ /* 0x000fe200078ec0ff */
[----:B------:R-:W-:Y:S01]  /*39c0*/  UMOV UR4, 0x400 ;  /* 0x0000040000047882 */ /* 0x000fe20000000000 */
[----:B------:R-:W-:Y:S02]  /*39d0*/  LOP3.LUT R25, R28, 0xffff, RZ, 0xc0, !PT ;  /* 0x0000ffff1c197812 */ /* 0x000fe400078ec0ff */
[----:B------:R-:W-:Y:S02]  /*39e0*/  LOP3.LUT R17, R17, 0xffff, RZ, 0xc0, !PT ;  /* 0x0000ffff11117812 */ /* 0x000fe400078ec0ff */
[----:B------:R-:W-:Y:S02]  /*39f0*/  PRMT R24, R25, 0x3340, R24 ;  /* 0x0000334019187816 */ /* 0x000fe40000000018 */
[----:B------:R-:W-:Y:S02]  /*3a00*/  LOP3.LUT R36, R21, 0xffff, RZ, 0xc0, !PT ;  /* 0x0000ffff15247812 */ /* 0x000fe400078ec0ff */
[----:B------:R-:W-:-:S02]  /*3a10*/  LOP3.LUT R27, R27, 0xffff, RZ, 0xc0, !PT ;  /* 0x0000ffff1b1b7812 */ /* 0x000fc400078ec0ff */
[----:B------:R-:W-:Y:S02]  /*3a20*/  LOP3.LUT R26, R26, 0xffff, RZ, 0xc0, !PT ;  /* 0x0000ffff1a1a7812 */ /* 0x000fe400078ec0ff */
[----:B------:R-:W-:Y:S02]  /*3a30*/  LOP3.LUT R25, R5, 0xffff, RZ, 0xc0, !PT ;  /* 0x0000ffff05197812 */ /* 0x000fe400078ec0ff */
        /* <DEDUP_REMOVED lines=23> */
[----:B------:R0:W-:Y:S04]  /*3bb0*/  STS.64 [R25+0x8], R4 ;  /* 0x0000080419007388 */ /* 0x0001e80000000a00 */
[----:B------:R-:W-:Y:S04]  /*3bc0*/  STS.64 [R25+0x1000], R8 ;  /* 0x0010000819007388 */ /* 0x000fe80000000a00 */
[----:B------:R-:W-:Y:S04]  /*3bd0*/  STS.64 [R25+0x1008], R10 ;  /* 0x0010080a19007388 */ /* 0x000fe80000000a00 */
[----:B------:R-:W-:Y:S04]  /*3be0*/  STS.64 [R25+0x2000], R14 ;  /* 0x0020000e19007388 */ /* 0x000fe80000000a00 */
[----:B------:R-:W-:Y:S04]  /*3bf0*/  STS.64 [R25+0x2008], R16 ;  /* 0x0020081019007388 */ /* 0x000fe80000000a00 */
[----:B------:R1:W-:Y:S04]  /*3c00*/  STS.64 [R25+0x3000], R18 ;  /* 0x0030001219007388 */ /* 0x0003e80000000a00 */
[----:B------:R2:W-:Y:S01]  /*3c10*/  STS.64 [R25+0x3008], R20 ;  /* 0x0030081419007388 */ /* 0x0005e20000000a00 */
[----:B------:R-:W-:Y:S01]  /*3c20*/  BAR.SYNC.DEFER_BLOCKING 0x0 ;  /* 0x0000000000007b1d */ /* 0x000fe20000010000 */
[----:B0-----:R-:W-:-:S07]  /*3c30*/  IMAD.SHL.U32 R4, R0, 0x4, RZ ;  /* 0x0000000400047824 */ /* 0x001fce00078e00ff */
[----:B-1----:R-:W0:Y:S01]  /*3c40*/  LDC R18, c[0x0][0x3b0] ;  /* 0x0000ec00ff127b82 */ /* 0x002e220000000800 */
[----:B------:R-:W-:Y:S01]  /*3c50*/  BSSY.RECONVERGENT B0, `(.L_x_115) ;  /* 0x0000024000007945 */ /* 0x000fe20003800200 */
        /* <DEDUP_REMOVED lines=8> */
[----:B--2---:R-:W-:Y:S05]  /*3ce0*/  @P0 BRA `(.L_x_116) ;  /* 0x0000000000680947 */ /* 0x004fea0003800000 */
[----:B------:R-:W-:Y:S01]  /*3cf0*/  IMAD.MOV.U32 R7, RZ, RZ, -0x1 ;  /* 0xffffffffff077424 */ /* 0x000fe200078e00ff */
[----:B------:R-:W-:Y:S01]  /*3d00*/  ISETP.GE.AND P0, PT, R18, 0x40, PT ;  /* 0x000000401200780c */ /* 0x000fe20003f06270 */
[----:B------:R-:W-:-:S03]  /*3d10*/  IMAD.IADD R17, R13, 0x1, R15 ;  /* 0x000000010d117824 */ /* 0x000fc600078e020f */
[CC--:B------:R-:W-:Y:S02]  /*3d20*/  SHF.L.U32 R6, R7.reuse, R16.reuse, RZ ;  /* 0x0000001007067219 */ /* 0x0c0fe400000006ff */
[----:B------:R-:W-:Y:S02]  /*3d30*/  SHF.L.U64.HI R7, R7, R16, 0xffffffff ;  /* 0xffffffff07077419 */ /* 0x000fe40000010210 */
[----:B------:R-:W-:Y:S02]  /*3d40*/  SEL R19, R6, 0xffffffff, !P0 ;  /* 0xffffffff06137807 */ /* 0x000fe40004000000 */
[----:B------:R-:W-:-:S07]  /*3d50*/  SEL R21, R7, 0xffffffff, !P0 ;  /* 0xffffffff07157807 */ /* 0x000fce0004000000 */
.L_x_117:
        /* <DEDUP_REMOVED lines=19> */
.L_x_116:
[----:B------:R-:W-:Y:S05]  /*3e90*/  BSYNC.RECONVERGENT B0 ;  /* 0x0000000000007941 */ /* 0x000fea0003800200 */
.L_x_115:
        /* <DEDUP_REMOVED lines=26> */
.L_x_119:
[----:B------:R-:W-:Y:S05]  /*4040*/  BSYNC.RECONVERGENT B0 ;  /* 0x0000000000007941 */ /* 0x000fea0003800200 */
.L_x_118:
        /* <DEDUP_REMOVED lines=25> */
.L_x_121:
[----:B------:R-:W-:Y:S05]  /*41e0*/  BSYNC.RECONVERGENT B0 ;  /* 0x0000000000007941 */ /* 0x000fea0003800200 */
.L_x_120:
[----:B------:R-:W-:Y:S01]  /*41f0*/  @!P1 IMAD.MOV R34, RZ, RZ, R6 ;  /* 0x000000ffff229224 */ /* 0x000fe200078e0206 */
[C---:B-1----:R-:W-:Y:S01]  /*4200*/  PRMT R10, R29.reuse, 0x7770, RZ ;  /* 0x000077701d0a7816 */ /* 0x042fe200000000ff */
[----:B------:R-:W-:Y:S01]  /*4210*/  @P1 IMAD.MOV R42, RZ, RZ, R8 ;  /* 0x000000ffff2a1224 */ /* 0x000fe200078e0208 */
[----:B0-----:R-:W-:Y:S01]  /*4220*/  PRMT R9, R29, 0x7771, RZ ;  /* 0x000077711d097816 */ /* 0x001fe200000000ff */
[----:B------:R-:W-:Y:S01]  /*4230*/  BSSY.RECONVERGENT B0, `(.L_x_122) ;  /* 0x000002c000007945 */ /* 0x000fe20003800200 */
[----:B------:R-:W-:Y:S01]  /*4240*/  ISETP.GE.AND P3, PT, R34, R3, PT ;  /* 0x000000032200720c */ /* 0x000fe20003f66270 */
[----:B------:R-:W-:Y:S01]  /*4250*/  VIADD R40, R42, 0x1 ;  /* 0x000000012a287836 */ /* 0x000fe20000000000 */
[C---:B--2---:R-:W-:Y:S02]  /*4260*/  PRMT R7, R27.reuse, 0x7770, RZ ;  /* 0x000077701b077816 */ /* 0x044fe400000000ff */
[----:B------:R-:W-:Y:S02]  /*4270*/  PRMT R8, R27, 0x7771, RZ ;  /* 0x000077711b087816 */ /* 0x000fe400000000ff */
[----:B----4-:R-:W-:-:S02]  /*4280*/  @P0 PRMT R4, R31, 0x7771, RZ ;  /* 0x000077711f040816 */ /* 0x010fc400000000ff */
[----:B------:R-:W-:Y:S02]  /*4290*/  @!P0 PRMT R14, R33, 0x7770, RZ ;  /* 0x00007770210e8816 */ /* 0x000fe400000000ff */
[----:B------:R-:W-:Y:S02]  /*42a0*/  @P1 LEA R37, R34, UR4, 0x4 ;  /* 0x0000000422251c11 */ /* 0x000fe4000f8e20ff */
[----:B------:R-:W-:Y:S02]  /*42b0*/  SEL R6, R8, R9, P0 ;  /* 0x0000000908067207 */ /* 0x000fe40000000000 */
[----:B------:R-:W-:Y:S01]  /*42c0*/  SEL R5, R7, R10, P0 ;  /* 0x0000000a07057207 */ /* 0x000fe20000000000 */
[----:B------:R-:W0:Y:S01]  /*42d0*/  @P1 LDS.64 R16, [R37+0x8] ;  /* 0x0000080025101984 */ /* 0x000e220000000a00 */
[----:B------:R-:W-:Y:S02]  /*42e0*/  @!P1 LEA R35, R42, UR4, 0x4 ;  /* 0x000000042a239c11 */ /* 0x000fe4000f8e20ff */
[----:B------:R-:W-:-:S02]  /*42f0*/  @P0 PRMT R8, R4, 0x7610, R8 ;  /* 0x0000761004080816 */ /* 0x000fc40000000008 */
[----:B------:R-:W-:Y:S01]  /*4300*/  @!P0 PRMT R10, R14, 0x7610, R10 ;  /* 0x000076100e0a8816 */ /* 0x000fe2000000000a */
[----:B------:R-:W1:Y:S01]  /*4310*/  @!P1 LDS.64 R18, [R35+0x8] ;  /* 0x0000080023129984 */ /* 0x000e620000000a00 */
[C---:B------:R-:W-:Y:S02]  /*4320*/  PRMT R38, R29.reuse, 0x7772, RZ ;  /* 0x000077721d267816 */ /* 0x040fe400000000ff */
[----:B------:R-:W-:Y:S02]  /*4330*/  PRMT R36, R29, 0x7773, RZ ;  /* 0x000077731d247816 */ /* 0x000fe400000000ff */
[----:B------:R-:W-:Y:S02]  /*4340*/  SEL R14, R22, R24, P1 ;  /* 0x00000018160e7207 */ /* 0x000fe40000800000 */
[----:B------:R-:W-:Y:S02]  /*4350*/  SEL R15, R23, R25, P1 ;  /* 0x00000019170f7207 */ /* 0x000fe40000800000 */
[----:B------:R-:W-:Y:S01]  /*4360*/  SEL R4, R26, R28, P0 ;  /* 0x0000001c1a047207 */ /* 0x000fe20000000000 */
[----:B------:R2:W3:Y:S01]  /*4370*/  @P1 LDS.64 R22, [R37] ;  /* 0x0000000025161984 */ /* 0x0004e20000000a00 */
[C---:B------:R-:W-:Y:S01]  /*4380*/  PRMT R29, R27.reuse, 0x7772, RZ ;  /* 0x000077721b1d7816 */ /* 0x040fe200000000ff */
[----:B------:R-:W-:Y:S01]  /*4390*/  @P0 IMAD.MOV.U32 R26, RZ, RZ, R30 ;  /* 0x000000ffff1a0224 */ /* 0x000fe200078e001e */
[----:B------:R-:W-:Y:S01]  /*43a0*/  PRMT R27, R27, 0x7773, RZ ;  /* 0x000077731b1b7816 */ /* 0x000fe200000000ff */
[----:B------:R4:W0:Y:S01]  /*43b0*/  @!P1 LDS.64 R24, [R35] ;  /* 0x0000000023189984 */ /* 0x0008220000000a00 */
[----:B------:R-:W-:-:S02]  /*43c0*/  @P0 PRMT R39, R31, 0x7772, RZ ;  /* 0x000077721f270816 */ /* 0x000fc400000000ff */
[C---:B------:R-:W-:Y:S02]  /*43d0*/  @P0 PRMT R30, R31.reuse, 0x7773, RZ ;  /* 0x000077731f1e0816 */ /* 0x040fe400000000ff */
[----:B--2---:R-:W-:Y:S02]  /*43e0*/  @P0 PRMT R37, R31, 0x7770, RZ ;  /* 0x000077701f250816 */ /* 0x004fe400000000ff */
[----:B------:R-:W-:Y:S02]  /*43f0*/  SEL R31, R27, R36, P0 ;  /* 0x000000241b1f7207 */ /* 0x000fe40000000000 */
[----:B----4-:R-:W-:Y:S02]  /*4400*/  SEL R35, R29, R38, P0 ;  /* 0x000000261d237207 */ /* 0x010fe40000000000 */
[----:B------:R-:W-:Y:S02]  /*4410*/  @P0 PRMT R29, R39, 0x7610, R29 ;  /* 0x00007610271d0816 */ /* 0x000fe4000000001d */
[----:B------:R-:W-:-:S02]  /*4420*/  @P0 PRMT R27, R30, 0x7610, R27 ;  /* 0x000076101e1b0816 */ /* 0x000fc4000000001b */
[----:B------:R-:W-:Y:S02]  /*4430*/  @P0 PRMT R7, R37, 0x7610, R7 ;  /* 0x0000761025070816 */ /* 0x000fe40000000007 */
[----:B------:R-:W-:Y:S01]  /*4440*/  PLOP3.LUT P2, PT, PT, PT, PT, 0x8, 0x80 ;  /* 0x000000000080781c */ /* 0x000fe20003f4e170 */
[----:B------:R-:W-:-:S12]  /*4450*/  @P3 BRA `(.L_x_123) ;  /* 0x0000000000243947 */ /* 0x000fd80003800000 */
        /* <DEDUP_REMOVED lines=9> */
.L_x_123:
[----:B------:R-:W-:Y:S05]  /*44f0*/  BSYNC.RECONVERGENT B0 ;  /* 0x0000000000007941 */ /* 0x000fea0003800200 */
.L_x_122:
[----:B------:R-:W-:Y:S01]  /*4500*/  @P2 IMAD.MOV R40, RZ, RZ, R42 ;  /* 0x000000ffff282224 */ /* 0x000fe200078e022a */
[C---:B------:R-:W-:Y:S01]  /*4510*/  @!P0 PRMT R30, R33.reuse, 0x7771, RZ ;  /* 0x00007771211e8816 */ /* 0x040fe200000000ff */
[----:B------:R-:W-:Y:S01]  /*4520*/  @!P0 IMAD.MOV.U32 R28, RZ, RZ, R32 ;  /* 0x000000ffff1c8224 */ /* 0x000fe200078e0020 */
[C---:B------:R-:W-:Y:S01]  /*4530*/  @!P0 PRMT R32, R33.reuse, 0x7772, RZ ;  /* 0x0000777221208816 */ /* 0x040fe200000000ff */
[----:B------:R-:W-:Y:S01]  /*4540*/  BSSY.RECONVERGENT B0, `(.L_x_124) ;  /* 0x0000049000007945 */ /* 0x000fe20003800200 */
[----:B------:R-:W-:Y:S02]  /*4550*/  @!P0 PRMT R33, R33, 0x7773, RZ ;  /* 0x0000777321218816 */ /* 0x000fe400000000ff */
[----:B------:R-:W-:Y:S02]  /*4560*/  @!P2 LEA R45, R40, UR4, 0x4 ;  /* 0x00000004282dac11 */ /* 0x000fe4000f8e20ff */
[----:B------:R-:W-:Y:S02]  /*4570*/  @!P0 PRMT R38, R32, 0x7610, R38 ;  /* 0x0000761020268816 */ /* 0x000fe40000000026 */
[----:B------:R-:W-:-:S02]  /*4580*/  @!P0 PRMT R36, R33, 0x7610, R36 ;  /* 0x0000761021248816 */ /* 0x000fc40000000024 */
[----:B------:R-:W2:Y:S01]  /*4590*/  @!P2 LDS.64 R32, [R45+0x8] ;  /* 0x000008002d20a984 */ /* 0x000ea20000000a00 */
[----:B------:R-:W-:Y:S02]  /*45a0*/  @!P0 PRMT R9, R30, 0x7610, R9 ;  /* 0x000076101e098816 */ /* 0x000fe40000000009 */
[----:B------:R-:W-:Y:S01]  /*45b0*/  SEL R30, R26, R28, P1 ;  /* 0x0000001c1a1e7207 */ /* 0x000fe20000800000 */
[----:B-1----:R-:W-:Y:S01]  /*45c0*/  @!P1 IMAD.MOV.U32 R28, RZ, RZ, R18 ;  /* 0x000000ffff1c9224 */ /* 0x002fe200078e0012 */
[C---:B------:R-:W-:Y:S01]  /*45d0*/  @!P1 PRMT R18, R19.reuse, 0x7772, RZ ;  /* 0x0000777213129816 */ /* 0x040fe200000000ff */
[----:B0-----:R-:W-:Y:S01]  /*45e0*/  @P1 IMAD.MOV.U32 R26, RZ, RZ, R16 ;  /* 0x000000ffff1a1224 */ /* 0x001fe200078e0010 */
[----:B------:R-:W-:Y:S02]  /*45f0*/  @!P1 PRMT R37, R19, 0x7771, RZ ;  /* 0x0000777113259816 */ /* 0x000fe400000000ff */
[----:B------:R-:W-:Y:S02]  /*4600*/  SEL R39, R29, R38, P1 ;  /* 0x000000261d277207 */ /* 0x000fe40000800000 */
[----:B------:R-:W-:-:S02]  /*4610*/  @!P1 PRMT R38, R18, 0x7610, R38 ;  /* 0x0000761012269816 */ /* 0x000fc40000000026 */
[----:B------:R-:W-:Y:S02]  /*4620*/  @!P1 PRMT R18, R19, 0x7773, RZ ;  /* 0x0000777313129816 */ /* 0x000fe400000000ff */
[----:B------:R-:W-:Y:S02]  /*4630*/  SEL R41, R8, R9, P1 ;  /* 0x0000000908297207 */ /* 0x000fe40000800000 */
[----:B------:R-:W-:Y:S02]  /*4640*/  @!P1 PRMT R9, R37, 0x7610, R9 ;  /* 0x0000761025099816 */ /* 0x000fe40000000009 */
[----:B------:R-:W-:Y:S02]  /*4650*/  SEL R37, R27, R36, P1 ;  /* 0x000000241b257207 */ /* 0x000fe40000800000 */
[----:B------:R-:W-:Y:S02]  /*4660*/  @!P1 PRMT R36, R18, 0x7610, R36 ;  /* 0x0000761012249816 */ /* 0x000fe40000000024 */
[----:B------:R-:W-:-:S02]  /*4670*/  @P1 PRMT R18, R17, 0x7770, RZ ;  /* 0x0000777011121816 */ /* 0x000fc400000000ff */
[----:B------:R-:W-:Y:S02]  /*4680*/  SEL R42, R7, R10, P1 ;  /* 0x0000000a072a7207 */ /* 0x000fe40000800000 */
[----:B------:R-:W-:Y:S02]  /*4690*/  @P1 PRMT R7, R18, 0x7610, R7 ;  /* 0x0000761012071816 */ /* 0x000fe40000000007 */
[----:B------:R-:W-:Y:S02]  /*46a0*/  @P1 PRMT R18, R17, 0x7771, RZ ;  /* 0x0000777111121816 */ /* 0x000fe400000000ff */
[----:B------:R-:W-:Y:S02]  /*46b0*/  @!P1 PRMT R19, R19, 0x7770, RZ ;  /* 0x0000777013139816 */ /* 0x000fe400000000ff */
[----:B------:R-:W-:Y:S02]  /*46c0*/  @P1 PRMT R8, R18, 0x7610, R8 ;  /* 0x0000761012081816 */ /* 0x000fe40000000008 */
[----:B------:R-:W-:-:S02]  /*46d0*/  @P1 PRMT R18, R17, 0x7772, RZ ;  /* 0x0000777211121816 */ /* 0x000fc400000000ff */
[----:B------:R-:W-:Y:S02]  /*46e0*/  @P1 PRMT R17, R17, 0x7773, RZ ;  /* 0x0000777311111816 */ /* 0x000fe400000000ff */
[----:B------:R-:W-:Y:S01]  /*46f0*/  @P1 PRMT R29, R18, 0x7610, R29 ;  /* 0x00007610121d1816 */ /* 0x000fe2000000001d */
[----:B------:R-:W-:Y:S01]  /*4700*/  VIADD R18, R34, 0x1 ;  /* 0x0000000122127836 */ /* 0x000fe20000000000 */
[----:B--2---:R-:W-:Y:S01]  /*4710*/  @!P2 PRMT R16, R33, 0x7771, RZ ;  /* 0x000077712110a816 */ /* 0x004fe200000000ff */
[----:B------:R-:W-:Y:S01]  /*4720*/  @!P2 IMAD.MOV R18, RZ, RZ, R34 ;  /* 0x000000ffff12a224 */ /* 0x000fe200078e0222 */
[----:B------:R-:W-:Y:S02]  /*4730*/  @P1 PRMT R27, R17, 0x7610, R27 ;  /* 0x00007610111b1816 */ /* 0x000fe4000000001b */
[----:B------:R-:W-:Y:S02]  /*4740*/  SEL R17, R8, R9, P2 ;  /* 0x0000000908117207 */ /* 0x000fe40001000000 */
[----:B------:R-:W-:-:S02]  /*4750*/  @!P2 PRMT R9, R16, 0x7610, R9 ;  /* 0x000076101009a816 */ /* 0x000fc40000000009 */
[----:B------:R-:W-:Y:S02]  /*4760*/  @!P2 PRMT R16, R33, 0x7772, RZ ;  /* 0x000077722110a816 */ /* 0x000fe400000000ff */
[----:B------:R-:W-:Y:S02]  /*4770*/  SEL R43, R29, R38, P2 ;  /* 0x000000261d2b7207 */ /* 0x000fe40001000000 */
[----:B------:R-:W-:Y:S02]  /*4780*/  @!P2 PRMT R38, R16, 0x7610, R38 ;  /* 0x000076101026a816 */ /* 0x000fe40000000026 */
[----:B------:R-:W-:Y:S02]  /*4790*/  @!P2 PRMT R16, R33, 0x7773, RZ ;  /* 0x000077732110a816 */ /* 0x000fe400000000ff */
[----:B------:R-:W-:Y:S02]  /*47a0*/  SEL R44, R27, R36, P2 ;  /* 0x000000241b2c7207 */ /* 0x000fe40001000000 */
[----:B------:R-:W-:-:S02]  /*47b0*/  @!P1 PRMT R10, R19, 0x7610, R10 ;  /* 0x00007610130a9816 */ /* 0x000fc4000000000a */
[----:B------:R-:W-:Y:S02]  /*47c0*/  @!P2 PRMT R36, R16, 0x7610, R36 ;  /* 0x000076101024a816 */ /* 0x000fe40000000024 */
[----:B------:R-:W-:Y:S02]  /*47d0*/  @!P2 PRMT R16, R33, 0x7770, RZ ;  /* 0x000077702110a816 */ /* 0x000fe400000000ff */
[----:B------:R-:W-:Y:S02]  /*47e0*/  SEL R33, R7, R10, P2 ;  /* 0x0000000a07217207 */ /* 0x000fe40001000000 */
[----:B------:R-:W-:Y:S02]  /*47f0*/  @!P2 PRMT R10, R16, 0x7610, R10 ;  /* 0x00007610100aa816 */ /* 0x000fe4000000000a */
[----:B------:R-:W-:Y:S01]  /*4800*/  SEL R16, R26, R28, P2 ;  /* 0x0000001c1a107207 */ /* 0x000fe20001000000 */
[----:B------:R-:W-:Y:S01]  /*4810*/  @!P2 IMAD.MOV.U32 R28, RZ, RZ, R32 ;  /* 0x000000ffff1ca224 */ /* 0x000fe200078e0020 */
[----:B------:R-:W-:-:S02]  /*4820*/  @P2 LEA R32, R18, UR4, 0x4 ;  /* 0x0000000412202c11 */ /* 0x000fc4000f8e20ff */
[----:B------:R-:W-:Y:S02]  /*4830*/  ISETP.GE.AND P1, PT, R18, R3, PT ;  /* 0x000000031200720c */ /* 0x000fe40003f26270 */
[----:B---3--:R-:W-:Y:S01]  /*4840*/  SEL R46, R22, R24, P2 ;  /* 0x00000018162e7207 */ /* 0x008fe20001000000 */
[----:B------:R-:W0:Y:S01]  /*4850*/  @P2 LDS.64 R18, [R32+0x8] ;  /* 0x0000080020122984 */ /* 0x000e220000000a00 */
[----:B------:R-:W-:Y:S02]  /*4860*/  SEL R47, R23, R25, P2 ;  /* 0x00000019172f7207 */ /* 0x000fe40001000000 */
[----:B------:R-:W-:Y:S01]  /*4870*/  PLOP3.LUT P0, PT, PT, PT, PT, 0x8, 0x80 ;  /* 0x000000000080781c */ /* 0x000fe20003f0e170 */
[----:B------:R1:W2:Y:S04]  /*4880*/  @!P2 LDS.64 R24, [R45] ;  /* 0x000000002d18a984 */ /* 0x0002a80000000a00 */
[----:B------:R1:W3:Y:S01]  /*4890*/  @P2 LDS.64 R22, [R32] ;  /* 0x0000000020162984 */ /* 0x0002e20000000a00 */
        /* <DEDUP_REMOVED lines=8> */
[----:B------:R-:W-:Y:S01]  /*4920*/  @P2 PRMT R27, R19, 0x7610, R27 ;  /* 0x00007610131b2816 */ /* 0x000fe2000000001b */
[----:B-123--:R-:W-:Y:S06]  /*4930*/  @P1 BRA `(.L_x_125) ;  /* 0x0000000000241947 */ /* 0x00efec0003800000 */
        /* <DEDUP_REMOVED lines=9> */
.L_x_125:
[----:B------:R-:W-:Y:S05]  /*49d0*/  BSYNC.RECONVERGENT B0 ;  /* 0x0000000000007941 */ /* 0x000fea0003800200 */
.L_x_124:
        /* <DEDUP_REMOVED lines=32> */
[----:B------:R-:W-:Y:S02]  /*4be0*/  ISETP.NE.AND P0, PT, R0, RZ, PT ;  /* 0x000000ff0000720c */ /* 0x000fe40003f05270 */
[----:B------:R-:W-:Y:S02]  /*4bf0*/  PRMT R18, R18, 0x3340, R37 ;  /* 0x0000334012127816 */ /* 0x000fe40000000025 */
[----:B------:R-:W-:Y:S02]  /*4c00*/  PRMT R31, R42, 0x3340, R41 ;  /* 0x000033402a1f7816 */ /* 0x000fe40000000029 */
[----:B------:R-:W-:Y:S02]  /*4c10*/  PRMT R43, R43, 0x3340, R44 ;  /* 0x000033402b2b7816 */ /* 0x000fe4000000002c */
[----:B------:R-:W-:-:S02]  /*4c20*/  PRMT R12, R12, 0x3340, R17 ;  /* 0x000033400c0c7816 */ /* 0x000fc40000000011 */
[----:B------:R-:W-:Y:S02]  /*4c30*/  PRMT R27, R24, 0x3340, R27 ;  /* 0x00003340181b7816 */ /* 0x000fe4000000001b */
[----:B------:R-:W-:Y:S02]  /*4c40*/  PRMT R8, R7, 0x3340, R8 ;  /* 0x0000334007087816 */ /* 0x000fe40000000008 */
[----:B------:R-:W-:Y:S02]  /*4c50*/  LEA R11, R11, UR4, 0x4 ;  /* 0x000000040b0b7c11 */ /* 0x000fe4000f8e20ff */
[----:B------:R-:W-:Y:S02]  /*4c60*/  PRMT R5, R5, 0x5410, R6 ;  /* 0x0000541005057816 */ /* 0x000fe40000000006 */
[----:B------:R-:W-:Y:S01]  /*4c70*/  PRMT R31, R31, 0x5410, R18 ;  /* 0x000054101f1f7816 */ /* 0x000fe20000000012 */
[----:B------:R-:W-:Y:S01]  /*4c80*/  IMAD R24, R9, -0x30, R11 ;  /* 0xffffffd009187824 */ /* 0x000fe200078e020b */
[----:B------:R-:W-:Y:S01]  /*4c90*/  PRMT R17, R12, 0x5410, R43 ;  /* 0x000054100c117816 */ /* 0x000fe2000000002b */
[----:B------:R-:W-:Y:S01]  /*4ca0*/  STS.64 [R11], R20 ;  /* 0x000000140b007388 */ /* 0x000fe20000000a00 */
[----:B------:R-:W-:-:S03]  /*4cb0*/  PRMT R27, R8, 0x5410, R27 ;  /* 0x00005410081b7816 */ /* 0x000fc6000000001b */
[----:B------:R-:W-:Y:S04]  /*4cc0*/  STS.64 [R11+0x8], R4 ;  /* 0x000008040b007388 */ /* 0x000fe80000000a00 */
[----:B------:R-:W-:Y:S04]  /*4cd0*/  STS.64 [R11+0x10], R14 ;  /* 0x0000100e0b007388 */ /* 0x000fe80000000a00 */
[----:B------:R-:W-:Y:S04]  /*4ce0*/  STS.64 [R11+0x18], R30 ;  /* 0x0000181e0b007388 */ /* 0x000fe80000000a00 */
[----:B------:R-:W-:Y:S04]  /*4cf0*/  STS.64 [R11+0x20], R46 ;  /* 0x0000202e0b007388 */ /* 0x000fe80000000a00 */
[----:B------:R-:W-:Y:S04]  /*4d00*/  STS.64 [R11+0x28], R16 ;  /* 0x000028100b007388 */ /* 0x000fe80000000a00 */
[----:B------:R0:W-:Y:S04]  /*4d10*/  STS.64 [R11+0x30], R22 ;  /* 0x000030160b007388 */ /* 0x0001e80000000a00 */
[----:B------:R-:W-:Y:S01]  /*4d20*/  STS.64 [R11+0x38], R26 ;  /* 0x0000381a0b007388 */ /* 0x000fe20000000a00 */
[----:B------:R-:W-:-:S03]  /*4d30*/  NOP ;  /* 0x0000000000007918 */ /* 0x000fc60000000000 */
[----:B------:R-:W-:Y:S01]  /*4d40*/  LDS.64 R4, [R24] ;  /* 0x0000000018047984 */ /* 0x000fe20000000a00 */
[----:B0-----:R-:W-:-:S03]  /*4d50*/  LOP3.LUT R23, R0, 0x1f, RZ, 0xc0, !PT ;  /* 0x0000001f00177812 */ /* 0x001fc600078ec0ff */
[----:B------:R-:W-:Y:S02]  /*4d60*/  LDS.64 R6, [R24+0x200] ;  /* 0x0002000018067984 */ /* 0x000fe40000000a00 */
[----:B------:R-:W-:Y:S02]  /*4d70*/  IMAD.IADD R10, R10, 0x1, R23 ;  /* 0x000000010a0a7824 */ /* 0x000fe400078e0217 */
[----:B------:R-:W-:Y:S02]  /*4d80*/  LDS.64 R8, [R24+0x400] ;  /* 0x0004000018087984 */ /* 0x000fe40000000a00 */
[----:B------:R-:W-:Y:S01]  /*4d90*/  VIADD R0, R10, 0x20 ;  /* 0x000000200a007836 */ /* 0x000fe20000000000 */
[----:B------:R-:W-:Y:S01]  /*4da0*/  IADD3 R23, P3, PT, R2, R10, RZ ;  /* 0x0000000a02177210 */ /* 0x000fe20007f7e0ff */
[----:B------:R-:W-:Y:S01]  /*4db0*/  LDS.64 R12, [R24+0x600] ;  /* 0x00060000180c7984 */ /* 0x000fe20000000a00 */
[----:B------:R-:W-:-:S03]  /*4dc0*/  VIADD R22, R10, 0x40 ;  /* 0x000000400a167836 */ /* 0x000fc60000000000 */
[----:B------:R-:W-:Y:S04]  /*4dd0*/  LDS.64 R14, [R24+0x8] ;  /* 0x00000800180e7984 */ /* 0x000fe80000000a00 */
[----:B------:R-:W-:Y:S04]  /*4de0*/  LDS.64 R16, [R24+0x208] ;  /* 0x0002080018107984 */ /* 0x000fe80000000a00 */
[----:B------:R-:W-:Y:S04]  /*4df0*/  LDS.64 R18, [R24+0x408] ;  /* 0x0004080018127984 */ /* 0x000fe80000000a00 */
[----:B------:R-:W-:Y:S04]  /*4e00*/  LDS.64 R20, [R24+0x608] ;  /* 0x0006080018147984 */ /* 0x000fe80000000a00 */
[----:B------:R-:W-:Y:S01]  /*4e10*/  @!P0 STS [UR4+0x4000], R3 ;  /* 0x00400003ff008988 */ /* 0x000fe20008000804 */
[----:B------:R-:W-:Y:S06]  /*4e20*/  BAR.SYNC.DEFER_BLOCKING 0x0 ;  /* 0x0000000000007b1d */ /* 0x000fec0000010000 */
[----:B------:R-:W0:Y:S02]  /*4e30*/  LDS R11, [UR4+0x4000] ;  /* 0x00400004ff0b7984 */ /* 0x000e240008000800 */
[CC--:B0-----:R-:W-:Y:S01]  /*4e40*/  ISETP.GE.AND P0, PT, R10.reuse, R11.reuse, PT ;  /* 0x0000000b0a00720c */ /* 0x0c1fe20003f06270 */
[----:B------:R-:W-:Y:S01]  /*4e50*/  VIADD R10, R10, 0x60 ;  /* 0x000000600a0a7836 */ /* 0x000fe20000000000 */
[----:B------:R-:W-:Y:S01]  /*4e60*/  ISETP.GE.AND P1, PT, R0, R11, PT ;  /* 0x0000000b0000720c */ /* 0x000fe20003f26270 */
[----:B------:R-:W-:Y:S01]  /*4e70*/  IMAD.X R0, RZ, RZ, RZ, P3 ;  /* 0x000000ffff007224 */ /* 0x000fe200018e06ff */
[----:B-1----:R-:W-:-:S02]  /*4e80*/  LEA R2, P3, R23, UR8, 0x4 ;  /* 0x0000000817027c11 */ /* 0x002fc4000f8620ff */
        /* <DEDUP_REMOVED lines=17> */
.L_x_126:
[----:B------:R-:W0:Y:S01]  /*4fa0*/  S2R R9, SR_LANEID ;  /* 0x0000000000097919 */ /* 0x000e220000000000 */
[----:B------:R-:W-:Y:S01]  /*4fb0*/  LOP3.LUT R31, R31, 0xffff, RZ, 0xc0, !PT ;  /* 0x0000ffff1f1f7812 */ /* 0x000fe200078ec0ff */
[----:B------:R-:W1:Y:S01]  /*4fc0*/  LDCU.64 UR8, c[0x0][0x388] ;  /* 0x00007100ff0877ac */ /* 0x000e620008000a00 */
[----:B------:R-:W-:Y:S02]  /*4fd0*/  LOP3.LUT R12, R35, 0xffff, RZ, 0xc0, !PT ;  /* 0x0000ffff230c7812 */ /* 0x000fe400078ec0ff */
[----:B------:R-:W-:Y:S02]  /*4fe0*/  LOP3.LUT R6, R6, 0xffff, RZ, 0xc0, !PT ;  /* 0x0000ffff06067812 */ /* 0x000fe400078ec0ff */
[----:B------:R-:W-:Y:S02]  /*4ff0*/  LOP3.LUT R5, R5, 0xffff, RZ, 0xc0, !PT ;  /* 0x0000ffff05057812 */ /* 0x000fe400078ec0ff */
[----:B------:R-:W-:Y:S02]  /*5000*/  PRMT R12, R12, 0x3340, R31 ;  /* 0x000033400c0c7816 */ /* 0x000fe4000000001f */
[----:B------:R-:W-:-:S02]  /*5010*/  LOP3.LUT R37, R37, 0xffff, RZ, 0xc0, !PT ;  /* 0x0000ffff25257812 */ /* 0x000fc400078ec0ff */
[----:B------:R-:W-:Y:S02]  /*5020*/  LOP3.LUT R18, R39, 0xffff, RZ, 0xc0, !PT ;  /* 0x0000ffff27127812 */ /* 0x000fe400078ec0ff */
[----:B------:R-:W-:Y:S02]  /*5030*/  PRMT R5, R5, 0x3340, R6 ;  /* 0x0000334005057816 */ /* 0x000fe40000000006 */
[----:B------:R-:W-:Y:S02]  /*5040*/  LOP3.LUT R10, R10, 0xf80, RZ, 0xc0, !PT ;  /* 0x00000f800a0a7812 */ /* 0x000fe400078ec0ff */
[----:B------:R-:W-:Y:S02]  /*5050*/  PRMT R6, R18, 0x3340, R37 ;  /* 0x0000334012067816 */ /* 0x000fe40000000025 */
[----:B------:R-:W-:Y:S02]  /*5060*/  PRMT R5, R5, 0x5410, R12 ;  /* 0x0000541005057816 */ /* 0x000fe4000000000c */
        /* <DEDUP_REMOVED lines=11> */
[----:B------:R-:W-:Y:S02]  /*5120*/  ISETP.NE.AND P0, PT, R0, RZ, PT ;  /* 0x000000ff0000720c */ /* 0x000fe40003f05270 */
[----:B------:R-:W-:Y:S01]  /*5130*/  PRMT R41, R42, 0x3340, R41 ;  /* 0x000033402a297816 */ /* 0x000fe20000000029 */
[----:B------:R-:W-:Y:S01]  /*5140*/  IMAD.MOV.U32 R42, RZ, RZ, R16 ;  /* 0x000000ffff2a7224 */ /* 0x000fe200078e0010 */
[----:B------:R-:W-:-:S02]  /*5150*/  PRMT R43, R43, 0x3340, R44 ;  /* 0x000033402b2b7816 */ /* 0x000fc4000000002c */
[----:B------:R-:W-:Y:S02]  /*5160*/  PRMT R12, R12, 0x3340, R17 ;  /* 0x000033400c0c7816 */ /* 0x000fe40000000011 */
[----:B------:R-:W-:Y:S02]  /*5170*/  PRMT R18, R18, 0x3340, R27 ;  /* 0x0000334012127816 */ /* 0x000fe4000000001b */
[----:B------:R-:W-:Y:S02]  /*5180*/  PRMT R7, R7, 0x3340, R8 ;  /* 0x0000334007077816 */ /* 0x000fe40000000008 */
[----:B------:R-:W-:Y:S02]  /*5190*/  LEA R11, R11, UR4, 0x4 ;  /* 0x000000040b0b7c11 */ /* 0x000fe4000f8e20ff */
[----:B------:R-:W-:Y:S02]  /*51a0*/  PRMT R31, R41, 0x5410, R6 ;  /* 0x00005410291f7816 */ /* 0x000fe40000000006 */
        /* <DEDUP_REMOVED lines=15> */
[--C-:B------:R-:W-:Y:S02]  /*52a0*/  IMAD.IADD R0, R10, 0x1, R23.reuse ;  /* 0x000000010a007824 */ /* 0x100fe400078e0217 */
[----:B------:R-:W-:Y:S01]  /*52b0*/  LDS.64 R14, [R24+0x400] ;  /* 0x00040000180e7984 */ /* 0x000fe20000000a00 */
[----:B------:R-:W-:Y:S02]  /*52c0*/  IMAD.IADD R23, R2, 0x1, R23 ;  /* 0x0000000102177824 */ /* 0x000fe400078e0217 */
[C---:B------:R-:W-:Y:S01]  /*52d0*/  VIADD R2, R0.reuse, 0x20 ;  /* 0x0000002000027836 */ /* 0x040fe20000000000 */
[----:B------:R-:W-:Y:S01]  /*52e0*/  LDS.64 R4, [R24+0x600] ;  /* 0x0006000018047984 */ /* 0x000fe20000000a00 */
[----:B------:R-:W-:Y:S01]  /*52f0*/  VIADD R22, R0, 0x40 ;  /* 0x0000004000167836 */ /* 0x000fe20000000000 */
[----:B------:R-:W-:-:S02]  /*5300*/  IADD3 R23, P3, PT, R10, R23, RZ ;  /* 0x000000170a177210 */ /* 0x000fc40007f7e0ff */
[----:B------:R-:W-:Y:S03]  /*5310*/  LDS.64 R12, [R24+0x8] ;  /* 0x00000800180c7984 */ /* 0x000fe60000000a00 */
[----:B------:R-:W-:Y:S01]  /*5320*/  IMAD.X R10, RZ, RZ, RZ, P3 ;  /* 0x000000ffff0a7224 */ /* 0x000fe200018e06ff */
[----:B------:R-:W-:Y:S04]  /*5330*/  LDS.64 R8, [R24+0x208] ;  /* 0x0002080018087984 */ /* 0x000fe80000000a00 */
[----:B------:R-:W-:Y:S04]  /*5340*/  LDS.64 R6, [R24+0x408] ;  /* 0x0004080018067984 */ /* 0x000fe80000000a00 */
[----:B------:R-:W-:Y:S04]  /*5350*/  LDS.64 R20, [R24+0x608] ;  /* 0x0006080018147984 */ /* 0x000fe80000000a00 */
[----:B------:R-:W-:Y:S01]  /*5360*/  @!P0 STS [UR4+0x4000], R3 ;  /* 0x00400003ff008988 */ /* 0x000fe20008000804 */
[----:B------:R-:W-:Y:S06]  /*5370*/  BAR.SYNC.DEFER_BLOCKING 0x0 ;  /* 0x0000000000007b1d */ /* 0x000fec0000010000 */
[----:B------:R-:W0:Y:S02]  /*5380*/  LDS R11, [UR4+0x4000] ;  /* 0x00400004ff0b7984 */ /* 0x000e240008000800 */
[----:B0-----:R-:W-:-:S02]  /*5390*/  ISETP.GE.AND P1, PT, R2, R11, PT ;  /* 0x0000000b0200720c */ /* 0x001fc40003f26270 */
[CC--:B------:R-:W-:Y:S01]  /*53a0*/  ISETP.GE.AND P0, PT, R0.reuse, R11.reuse, PT ;  /* 0x0000000b0000720c */ /* 0x0c0fe20003f06270 */
[----:B------:R-:W-:Y:S01]  /*53b0*/  VIADD R0, R0, 0x60 ;  /* 0x0000006000007836 */ /* 0x000fe20000000000 */
[C---:B-1----:R-:W-:Y:S02]  /*53c0*/  LEA R2, P3, R23.reuse, UR8, 0x4 ;  /* 0x0000000817027c11 */ /* 0x042fe4000f8620ff */
        /* <DEDUP_REMOVED lines=17> */
.L_x_127:
        /* <DEDUP_REMOVED lines=10> */
.L_x_666:


//--------------------- .text._ZN3cub18CUB_300001_SM_10006detail10merge_sort30DeviceMergeSortPartitionKernelIN6thrust24THRUST_300001_SM_1000_NS10device_ptrI12KeyValuePairEEj18KeyValueComparatorS7_EEvbT_PT2_T0_SD_PSD_T1_SD_i --------------------------
	.section	.text._ZN3cub18CUB_300001_SM_10006detail10merge_sort30DeviceMergeSortPartitionKernelIN6thrust24THRUST_300001_SM_1000_NS10device_ptrI12KeyValuePairEEj18KeyValueComparatorS7_EEvbT_PT2_T0_SD_PSD_T1_SD_i,"ax",@progbits
	.align	128
        .global         _ZN3cub18CUB_300001_SM_10006detail10merge_sort30DeviceMergeSortPartitionKernelIN6thrust24THRUST_300001_SM_1000_NS10device_ptrI12KeyValuePairEEj18KeyValueComparatorS7_EEvbT_PT2_T0_SD_PSD_T1_SD_i
        .type           _ZN3cub18CUB_300001_SM_10006detail10merge_sort30DeviceMergeSortPartitionKernelIN6thrust24THRUST_300001_SM_1000_NS10device_ptrI12KeyValuePairEEj18KeyValueComparatorS7_EEvbT_PT2_T0_SD_PSD_T1_SD_i,@function
        .size           _ZN3cub18CUB_300001_SM_10006detail10merge_sort30DeviceMergeSortPartitionKernelIN6thrust24THRUST_300001_SM_1000_NS10device_ptrI12KeyValuePairEEj18KeyValueComparatorS7_EEvbT_PT2_T0_SD_PSD_T1_SD_i,(.L_x_667 - _ZN3cub18CUB_300001_SM_10006detail10merge_sort30DeviceMergeSortPartitionKernelIN6thrust24THRUST_300001_SM_1000_NS10device_ptrI12KeyValuePairEEj18KeyValueComparatorS7_EEvbT_PT2_T0_SD_PSD_T1_SD_i)
        .other          _ZN3cub18CUB_300001_SM_10006detail10merge_sort30DeviceMergeSortPartitionKernelIN6thrust24THRUST_300001_SM_1000_NS10device_ptrI12KeyValuePairEEj18KeyValueComparatorS7_EEvbT_PT2_T0_SD_PSD_T1_SD_i,@"STO_CUDA_ENTRY STV_DEFAULT"
_ZN3cub18CUB_300001_SM_10006detail10merge_sort30DeviceMergeSortPartitionKernelIN6thrust24THRUST_300001_SM_1000_NS10device_ptrI12KeyValuePairEEj18KeyValueComparatorS7_EEvbT_PT2_T0_SD_PSD_T1_SD_i:
.text._ZN3cub18CUB_300001_SM_10006detail10merge_sort30DeviceMergeSortPartitionKernelIN6thrust24THRUST_300001_SM_1000_NS10device_ptrI12KeyValuePairEEj18KeyValueComparatorS7_EEvbT_PT2_T0_SD_PSD_T1_SD_i:
[----:B------:R-:W-:Y:S01]  /*0000*/  LDC R1, c[0x0][0x37c] ;  /* 0x0000df00ff017b82 */ /* 0x000fe20000000800 */
[----:B------:R-:W0:Y:S01]  /*0010*/  S2R R0, SR_CTAID.X ;  /* 0x0000000000007919 */ /* 0x000e220000002500 */
[----:B------:R-:W0:Y:S01]  /*0020*/  LDCU UR4, c[0x0][0x360] ;  /* 0x00006c00ff0477ac */ /* 0x000e220008000800 */
[----:B------:R-:W0:Y:S01]  /*0030*/  S2R R3, SR_TID.X ;  /* 0x0000000000037919 */ /* 0x000e220000002100 */
[----:B------:R-:W1:Y:S01]  /*0040*/  LDCU UR6, c[0x0][0x39c] ;  /* 0x00007380ff0677ac */ /* 0x000e620008000800 */
[----:B0-----:R-:W-:-:S05]  /*0050*/  IMAD R0, R0, UR4, R3 ;  /* 0x0000000400007c24 */ /* 0x001fca000f8e0203 */
[----:B-1----:R-:W-:-:S13]  /*0060*/  ISETP.GE.U32.AND P0, PT, R0, UR6, PT ;  /* 0x0000000600007c0c */ /* 0x002fda000bf06070 */
[----:B------:R-:W-:Y:S05]  /*0070*/  @P0 EXIT ;  /* 0x000000000000094d */ /* 0x000fea0003800000 */
[----:B------:R-:W0:Y:S01]  /*0080*/  LDCU UR5, c[0x0][0x3ac] ;  /* 0x00007580ff0577ac */ /* 0x000e220008000800 */
[----:B------:R-:W-:Y:S01]  /*0090*/  VIADD R2, R0, 0x1 ;  /* 0x0000000100027836 */ /* 0x000fe20000000000 */
[----:B------:R-:W-:Y:S01]  /*00a0*/  ACQBULK ;  /* 0x000000000000782e */ /* 0x000fe20000000000 */
[----:B------:R-:W1:Y:S03]  /*00b0*/  LDCU UR7, c[0x0][0x3b0] ;  /* 0x00007600ff0777ac */ /* 0x000e660008000800 */
[----:B------:R-:W-:Y:S01]  /*00c0*/  ISETP.NE.AND P0, PT, R2, UR6, PT ;  /* 0x0000000602007c0c */ /* 0x000fe2000bf05270 */
[----:B------:R-:W2:Y:S01]  /*00d0*/  LDCU UR10, c[0x0][0x398] ;  /* 0x00007300ff0a77ac */ /* 0x000ea20008000800 */
[----:B------:R-:W3:Y:S01]  /*00e0*/  LDCU.64 UR8, c[0x0][0x358] ;  /* 0x00006b00ff0877ac */ /* 0x000ee20008000a00 */
[----:B0-----:R-:W-:-:S10]  /*00f0*/  UIADD3 UR4, UPT, UPT, -UR5, URZ, URZ ;  /* 0x000000ff05047290 */ /* 0x001fd4000fffe1ff */
[----:B------:R-:W0:Y:S01]  /*0100*/  @!P0 LDC.64 R4, c[0x0][0x3a0] ;  /* 0x0000e800ff048b82 */ /* 0x000e220000000a00 */
[----:B------:R-:W-:Y:S01]  /*0110*/  LOP3.LUT R2, R0, UR4, RZ, 0xc0, !PT ;  /* 0x0000000400027c12 */ /* 0x000fe2000f8ec0ff */
[----:B------:R-:W-:-:S04]  /*0120*/  USHF.R.U32.HI UR4, URZ, 0x1, UR5 ;  /* 0x00000001ff047899 */ /* 0x000fc80008011605 */
[----:B-1----:R-:W-:Y:S01]  /*0130*/  IMAD R3, R2, UR7, RZ ;  /* 0x0000000702037c24 */ /* 0x002fe2000f8e02ff */
[----:B------:R-:W-:-:S04]  /*0140*/  UIMAD UR4, UR4, UR7, URZ ;  /* 0x00000007040472a4 */ /* 0x000fc8000f8e02ff */
[----:B------:R-:W-:-:S04]  /*0150*/  LOP3.LUT R2, RZ, R3, RZ, 0x33, !PT ;  /* 0x00000003ff027212 */ /* 0x000fc800078e33ff */
[----:B------:R-:W-:-:S04]  /*0160*/  VIMNMX.U32 R2, PT, PT, R2, UR4, PT ;  /* 0x0000000402027c48 */ /* 0x000fc8000bfe0000 */
[----:B--2---:R-:W-:Y:S01]  /*0170*/  VIADDMNMX.U32 R2, R2, R3, UR10, PT ;  /* 0x0000000a02027e46 */ /* 0x004fe2000b800003 */
[----:B0-----:R-:W-:Y:S01]  /*0180*/  @!P0 IMAD.WIDE.U32 R4, R0, 0x4, R4 ;  /* 0x0000000400048825 */ /* 0x001fe200078e0004 */
[----:B------:R-:W-:Y:S02]  /*0190*/  VIMNMX.U32 R3, PT, PT, R3, UR10, PT ;  /* 0x0000000a03037c48 */ /* 0x000fe4000bfe0000 */
[----:B------:R-:W-:Y:S02]  /*01a0*/  LOP3.LUT R6, RZ, R2, RZ, 0x33, !PT ;  /* 0x00000002ff067212 */ /* 0x000fe400078e33ff */
[----:B---3--:R0:W-:Y:S02]  /*01b0*/  @!P0 STG.E desc[UR8][R4.64], R2 ;  /* 0x0000000204008986 */ /* 0x0081e4000c101908 */
[----:B------:R-:W-:-:S04]  /*01c0*/  VIMNMX.U32 R7, PT, PT, R6, UR4, PT ;  /* 0x0000000406077c48 */ /* 0x000fc8000bfe0000 */
[----:B------:R-:W-:Y:S01]  /*01d0*/  VIADDMNMX.U32 R7, R7, R2, UR10, PT ;  /* 0x0000000a07077e46 */ /* 0x000fe2000b800002 */
[----:B------:R-:W-:Y:S06]  /*01e0*/  @!P0 EXIT ;  /* 0x000000000000894d */ /* 0x000fec0003800000 */
[----:B------:R-:W1:Y:S01]  /*01f0*/  LDCU.U8 UR6, c[0x0][0x380] ;  /* 0x00007000ff0677ac */ /* 0x000e620008000000 */
[----:B------:R-:W-:Y:S01]  /*0200*/  BSSY.RECONVERGENT B0, `(.L_x_128) ;  /* 0x000005a000007945 */ /* 0x000fe20003800200 */
[----:B------:R-:W-:-:S06]  /*0210*/  UIADD3 UR4, UPT, UPT, UR5, -0x1, URZ ;  /* 0xffffffff05047890 */ /* 0x000fcc000fffe0ff */
[----:B0-----:R-:W-:-:S05]  /*0220*/  LOP3.LUT R4, R0, UR4, RZ, 0xc0, !PT ;  /* 0x0000000400047c12 */ /* 0x001fca000f8ec0ff */
[----:B------:R-:W-:Y:S01]  /*0230*/  IMAD R4, R4, UR7, RZ ;  /* 0x0000000704047c24 */ /* 0x000fe2000f8e02ff */
[----:B-1----:R-:W-:-:S04]  /*0240*/  UPRMT UR6, UR6, 0x8880, URZ ;  /* 0x0000888006067896 */ /* 0x002fc800080000ff */
[----:B------:R-:W-:-:S03]  /*0250*/  VIADDMNMX.U32 R4, R7, -R3, R4, PT ;  /* 0x8000000307047246 */ /* 0x000fc60003800004 */
[----:B------:R-:W-:Y:S02]  /*0260*/  UMOV UR4, UR6 ;  /* 0x0000000600047c82 */ /* 0x000fe40008000000 */
[----:B------:R-:W-:-:S09]  /*0270*/  UISETP.NE.AND UP0, UPT, UR4, URZ, UPT ;  /* 0x000000ff0400728c */ /* 0x000fd2000bf05270 */
[----:B------:R-:W-:Y:S05]  /*0280*/  BRA.U !UP0, `(.L_x_129) ;  /* 0x0000000108a87547 */ /* 0x000fea000b800000 */
[----:B------:R-:W-:Y:S01]  /*0290*/  IMAD.IADD R7, R7, 0x1, -R2 ;  /* 0x0000000107077824 */ /* 0x000fe200078e0a02 */
[----:B------:R-:W-:Y:S01]  /*02a0*/  VIADDMNMX.U32 R5, R2, -R3, R4, PT ;  /* 0x8000000302057246 */ /* 0x000fe20003800004 */
[----:B------:R-:W0:Y:S01]  /*02b0*/  LDCU.64 UR4, c[0x0][0x388] ;  /* 0x00007100ff0477ac */ /* 0x000e220008000a00 */
[----:B------:R-:W-:Y:S02]  /*02c0*/  BSSY.RECONVERGENT B1, `(.L_x_130) ;  /* 0x0000025000017945 */ /* 0x000fe40003800200 */
[----:B------:R-:W-:-:S05]  /*02d0*/  VIMNMX.U32 R6, PT, PT, R4, R7, !PT ;  /* 0x0000000704067248 */ /* 0x000fca0007fe0000 */
[----:B------:R-:W-:-:S05]  /*02e0*/  IMAD.IADD R6, R6, 0x1, -R7 ;  /* 0x0000000106067824 */ /* 0x000fca00078e0a07 */
[----:B------:R-:W-:-:S13]  /*02f0*/  ISETP.GE.U32.AND P0, PT, R6, R5, PT ;  /* 0x000000050600720c */ /* 0x000fda0003f06070 */
[----:B0-----:R-:W-:Y:S05]  /*0300*/  @P0 BRA `(.L_x_131) ;  /* 0x0000000000800947 */ /* 0x001fea0003800000 */
[----:B------:R-:W0:Y:S01]  /*0310*/  LDC R9, c[0x0][0x3a8] ;  /* 0x0000ea00ff097b82 */ /* 0x000e220000000800 */
[----:B------:R-:W-:Y:S01]  /*0320*/  IMAD.MOV.U32 R8, RZ, RZ, -0x1 ;  /* 0xffffffffff087424 */ /* 0x000fe200078e00ff */
[C---:B0-----:R-:W-:Y:S02]  /*0330*/  IADD3 R7, PT, PT, -R9.reuse, 0x40, RZ ;  /* 0x0000004009077810 */ /* 0x041fe40007ffe1ff */
[----:B------:R-:W-:Y:S02]  /*0340*/  ISETP.GE.AND P0, PT, R9, 0x40, PT ;  /* 0x000000400900780c */ /* 0x000fe40003f06270 */
[CC--:B------:R-:W-:Y:S02]  /*0350*/  SHF.L.U32 R15, R8.reuse, R7.reuse, RZ ;  /* 0x00000007080f7219 */ /* 0x0c0fe400000006ff */
[----:B------:R-:W-:Y:S02]  /*0360*/  SHF.L.U64.HI R17, R8, R7, 0xffffffff ;  /* 0xffffffff08117419 */ /* 0x000fe40000010207 */
[----:B------:R-:W-:-:S02]  /*0370*/  SEL R15, R15, 0xffffffff, !P0 ;  /* 0xffffffff0f0f7807 */ /* 0x000fc40004000000 */
[----:B------:R-:W-:-:S07]  /*0380*/  SEL R17, R17, 0xffffffff, !P0 ;  /* 0xffffffff11117807 */ /* 0x000fce0004000000 */
.L_x_132:
[----:B------:R-:W-:-:S05]  /*0390*/  IMAD.IADD R7, R5, 0x1, -R6 ;  /* 0x0000000105077824 */ /* 0x000fca00078e0a06 */
[----:B------:R-:W-:-:S04]  /*03a0*/  LEA.HI R12, R7, R6, RZ, 0x1f ;  /* 0x00000006070c7211 */ /* 0x000fc800078ff8ff */
[-C--:B------:R-:W-:Y:S02]  /*03b0*/  LOP3.LUT R7, RZ, R12.reuse, RZ, 0x33, !PT ;  /* 0x0000000cff077212 */ /* 0x080fe400078e33ff */
[----:B------:R-:W-:-:S03]  /*03c0*/  IADD3 R9, P1, PT, R3, R12, RZ ;  /* 0x0000000c03097210 */ /* 0x000fc60007f3e0ff */
[----:B------:R-:W-:Y:S02]  /*03d0*/  IMAD.IADD R7, R4, 0x1, R7 ;  /* 0x0000000104077824 */ /* 0x000fe400078e0207 */
[----:B------:R-:W-:Y:S01]  /*03e0*/  IMAD.X R16, RZ, RZ, RZ, P1 ;  /* 0x000000ffff107224 */ /* 0x000fe200008e06ff */
[C---:B------:R-:W-:Y:S02]  /*03f0*/  LEA R10, P1, R9.reuse, UR4, 0x4 ;  /* 0x00000004090a7c11 */ /* 0x040fe4000f8220ff */
[----:B------:R-:W-:Y:S02]  /*0400*/  IADD3 R7, P0, PT, R2, R7, RZ ;  /* 0x0000000702077210 */ /* 0x000fe40007f1e0ff */
[----:B------:R-:W-:-:S03]  /*0410*/  LEA.HI.X R11, R9, UR5, R16, 0x4, P1 ;  /* 0x00000005090b7c11 */ /* 0x000fc600088f2410 */
[----:B------:R-:W-:Y:S01]  /*0420*/  IMAD.X R14, RZ, RZ, RZ, P0 ;  /* 0x000000ffff0e7224 */ /* 0x000fe200000e06ff */
[C---:B------:R-:W-:Y:S02]  /*0430*/  LEA R8, P0, R7.reuse, UR4, 0x4 ;  /* 0x0000000407087c11 */ /* 0x040fe4000f8020ff */
[----:B------:R-:W2:Y:S02]  /*0440*/  LDG.E.64 R10, desc[UR8][R10.64] ;  /* 0x000000080a0a7981 */ /* 0x000ea4000c1e1b00 */
[----:B------:R-:W-:-:S06]  /*0450*/  LEA.HI.X R9, R7, UR5, R14, 0x4, P0 ;  /* 0x0000000507097c11 */ /* 0x000fcc00080f240e */
[----:B------:R-:W3:Y:S01]  /*0460*/  LDG.E.64 R8, desc[UR8][R8.64] ;  /* 0x0000000808087981 */ /* 0x000ee2000c1e1b00 */
[----:B--2---:R-:W-:Y:S02]  /*0470*/  LOP3.LUT R7, R10, R15, RZ, 0xc0, !PT ;  /* 0x0000000f0a077212 */ /* 0x004fe400078ec0ff */
[----:B------:R-:W-:Y:S02]  /*0480*/  LOP3.LUT R13, R11, R17, RZ, 0xc0, !PT ;  /* 0x000000110b0d7212 */ /* 0x000fe400078ec0ff */
[----:B---3--:R-:W-:Y:S02]  /*0490*/  LOP3.LUT R14, R8, R15, RZ, 0xc0, !PT ;  /* 0x0000000f080e7212 */ /* 0x008fe400078ec0ff */
[----:B------:R-:W-:Y:S02]  /*04a0*/  LOP3.LUT R16, R9, R17, RZ, 0xc0, !PT ;  /* 0x0000001109107212 */ /* 0x000fe400078ec0ff */
[----:B------:R-:W-:-:S04]  /*04b0*/  ISETP.GE.U32.AND P0, PT, R14, R7, PT ;  /* 0x000000070e00720c */ /* 0x000fc80003f06070 */
[----:B------:R-:W-:-:S04]  /*04c0*/  ISETP.GE.U32.AND.EX P0, PT, R16, R13, PT, P0 ;  /* 0x0000000d1000720c */ /* 0x000fc80003f06100 */
[----:B------:R-:W-:-:S09]  /*04d0*/  SEL R5, R12, R5, !P0 ;  /* 0x000000050c057207 */ /* 0x000fd20004000000 */
[----:B------:R-:W-:-:S05]  /*04e0*/  @P0 VIADD R6, R12, 0x1 ;  /* 0x000000010c060836 */ /* 0x000fca0000000000 */
[----:B------:R-:W-:-:S13]  /*04f0*/  ISETP.GE.U32.AND P0, PT, R6, R5, PT ;  /* 0x000000050600720c */ /* 0x000fda0003f06070 */
[----:B------:R-:W-:Y:S05]  /*0500*/  @!P0 BRA `(.L_x_132) ;  /* 0xfffffffc00a08947 */ /* 0x000fea000383ffff */
.L_x_131:
[----:B------:R-:W-:Y:S05]  /*0510*/  BSYNC.RECONVERGENT B1 ;  /* 0x0000000000017941 */ /* 0x000fea0003800200 */
.L_x_130:
[----:B------:R-:W-:Y:S05]  /*0520*/  BRA `(.L_x_133) ;  /* 0x00000000009c7947 */ /* 0x000fea0003800000 */
.L_x_129:
[----:B------:R-:W-:Y:S01]  /*0530*/  IMAD.IADD R7, R7, 0x1, -R2 ;  /* 0x0000000107077824 */ /* 0x000fe200078e0a02 */
[----:B------:R-:W-:Y:S01]  /*0540*/  VIADDMNMX.U32 R5, R2, -R3, R4, PT ;  /* 0x8000000302057246 */ /* 0x000fe20003800004 */
[----:B------:R-:W0:Y:S03]  /*0550*/  LDCU.64 UR4, c[0x0][0x390] ;  /* 0x00007200ff0477ac */ /* 0x000e260008000a00 */
        /* <DEDUP_REMOVED lines=12> */
.L_x_134:
        /* <DEDUP_REMOVED lines=24> */
.L_x_133:
[----:B------:R-:W-:Y:S05]  /*07a0*/  BSYNC.RECONVERGENT B0 ;  /* 0x0000000000007941 */ /* 0x000fea0003800200 */
.L_x_128:
[----:B------:R-:W0:Y:S01]  /*07b0*/  LDC.64 R4, c[0x0][0x3a0] ;  /* 0x0000e800ff047b82 */ /* 0x000e220000000a00 */
[----:B------:R-:W-:Y:S02]  /*07c0*/  IMAD.IADD R3, R3, 0x1, R6 ;  /* 0x0000000103037824 */ /* 0x000fe400078e0206 */
[----:B0-----:R-:W-:-:S05]  /*07d0*/  IMAD.WIDE.U32 R4, R0, 0x4, R4 ;  /* 0x0000000400047825 */ /* 0x001fca00078e0004 */
[----:B------:R-:W-:Y:S01]  /*07e0*/  STG.E desc[UR8][R4.64], R3 ;  /* 0x0000000304007986 */ /* 0x000fe2000c101908 */
[----:B------:R-:W-:Y:S05]  /*07f0*/  EXIT ;  /* 0x000000000000794d */ /* 0x000fea0003800000 */
.L_x_135:
        /* <DEDUP_REMOVED lines=16> */
.L_x_667:


//--------------------- .text._ZN3cub18CUB_300001_SM_10006detail10merge_sort30DeviceMergeSortBlockSortKernelINS2_10policy_hubIN6thrust24THRUST_300001_SM_1000_NS10device_ptrI12KeyValuePairEEE9Policy600ES9_PNS0_8NullTypeES9_SD_j18KeyValueComparatorS8_SC_EEvbT0_T1_T2_T3_T4_PT6_PT7_T5_NS1_7vsmem_tE --------------------------
	.section	.text._ZN3cub18CUB_300001_SM_10006detail10merge_sort30DeviceMergeSortBlockSortKernelINS2_10policy_hubIN6thrust24THRUST_300001_SM_1000_NS10device_ptrI12KeyValuePairEEE9Policy600ES9_PNS0_8NullTypeES9_SD_j18KeyValueComparatorS8_SC_EEvbT0_T1_T2_T3_T4_PT6_PT7_T5_NS1_7vsmem_tE,"ax",@progbits
	.align	128
        .global         _ZN3cub18CUB_300001_SM_10006detail10merge_sort30DeviceMergeSortBlockSortKernelINS2_10policy_hubIN6thrust24THRUST_300001_SM_1000_NS10device_ptrI12KeyValuePairEEE9Policy600ES9_PNS0_8NullTypeES9_SD_j18KeyValueComparatorS8_SC_EEvbT0_T1_T2_T3_T4_PT6_PT7_T5_NS1_7vsmem_tE
        .type           _ZN3cub18CUB_300001_SM_10006detail10merge_sort30DeviceMergeSortBlockSortKernelINS2_10policy_hubIN6thrust24THRUST_300001_SM_1000_NS10device_ptrI12KeyValuePairEEE9Policy600ES9_PNS0_8NullTypeES9_SD_j18KeyValueComparatorS8_SC_EEvbT0_T1_T2_T3_T4_PT6_PT7_T5_NS1_7vsmem_tE,@function
        .size           _ZN3cub18CUB_300001_SM_10006detail10merge_sort30DeviceMergeSortBlockSortKernelINS2_10policy_hubIN6thrust24THRUST_300001_SM_1000_NS10device_ptrI12KeyValuePairEEE9Policy600ES9_PNS0_8NullTypeES9_SD_j18KeyValueComparatorS8_SC_EEvbT0_T1_T2_T3_T4_PT6_PT7_T5_NS1_7vsmem_tE,(.L_x_668 - _ZN3cub18CUB_300001_SM_10006detail10merge_sort30DeviceMergeSortBlockSortKernelINS2_10policy_hubIN6thrust24THRUST_300001_SM_1000_NS10device_ptrI12KeyValuePairEEE9Policy600ES9_PNS0_8NullTypeES9_SD_j18KeyValueComparatorS8_SC_EEvbT0_T1_T2_T3_T4_PT6_PT7_T5_NS1_7vsmem_tE)
        .other          _ZN3cub18CUB_300001_SM_10006detail10merge_sort30DeviceMergeSortBlockSortKernelINS2_10policy_hubIN6thrust24THRUST_300001_SM_1000_NS10device_ptrI12KeyValuePairEEE9Policy600ES9_PNS0_8NullTypeES9_SD_j18KeyValueComparatorS8_SC_EEvbT0_T1_T2_T3_T4_PT6_PT7_T5_NS1_7vsmem_tE,@"STO_CUDA_ENTRY STV_DEFAULT"
_ZN3cub18CUB_300001_SM_10006detail10merge_sort30DeviceMergeSortBlockSortKernelINS2_10policy_hubIN6thrust24THRUST_300001_SM_1000_NS10device_ptrI12KeyValuePairEEE9Policy600ES9_PNS0_8NullTypeES9_SD_j18KeyValueComparatorS8_SC_EEvbT0_T1_T2_T3_T4_PT6_PT7_T5_NS1_7vsmem_tE:
.text._ZN3cub18CUB_300001_SM_10006detail10merge_sort30DeviceMergeSortBlockSortKernelINS2_10policy_hubIN6thrust24THRUST_300001_SM_1000_NS10device_ptrI12KeyValuePairEEE9Policy600ES9_PNS0_8NullTypeES9_SD_j18KeyValueComparatorS8_SC_EEvbT0_T1_T2_T3_T4_PT6_PT7_T5_NS1_7vsmem_tE:
[----:B------:R-:W-:Y:S01]  /*0000*/  LDC R1, c[0x0][0x37c] ;  /* 0x0000df00ff017b82 */ /* 0x000fe20000000800 */
[----:B------:R-:W0:Y:S01]  /*0010*/  S2R R7, SR_CTAID.X ;  /* 0x0000000000077919 */ /* 0x000e220000002500 */
[----:B------:R-:W1:Y:S01]  /*0020*/  LDCU UR4, c[0x0][0x370] ;  /* 0x00006e00ff0477ac */ /* 0x000e620008000800 */
[----:B------:R-:W2:Y:S01]  /*0030*/  LDCU.64 UR8, c[0x0][0x358] ;  /* 0x00006b00ff0877ac */ /* 0x000ea20008000a00 */
[----:B-1----:R-:W-:-:S06]  /*0040*/  UIADD3 UR4, UPT, UPT, UR4, -0x1, URZ ;  /* 0xffffffff04047890 */ /* 0x002fcc000fffe0ff */
[C---:B0-----:R-:W-:Y:S01]  /*0050*/  ISETP.GE.U32.AND P0, PT, R7.reuse, UR4, PT ;  /* 0x0000000407007c0c */ /* 0x041fe2000bf06070 */
[----:B------:R-:W-:-:S12]  /*0060*/  IMAD.SHL.U32 R7, R7, 0x400, RZ ;  /* 0x0000040007077824 */ /* 0x000fd800078e00ff */
[----:B--2---:R-:W-:Y:S05]  /*0070*/  @P0 BRA `(.L_x_136) ;  /* 0x0000002800840947 */ /* 0x004fea0003800000 */
[----:B------:R-:W0:Y:S01]  /*0080*/  S2R R0, SR_TID.X ;  /* 0x0000000000007919 */ /* 0x000e220000002100 */
[----:B------:R-:W1:Y:S01]  /*0090*/  LDCU.64 UR4, c[0x0][0x388] ;  /* 0x00007100ff0477ac */ /* 0x000e620008000a00 */
[----:B------:R-:W-:Y:S01]  /*00a0*/  ACQBULK ;  /* 0x000000000000782e */ /* 0x000fe20000000000 */
[----:B0-----:R-:W-:-:S05]  /*00b0*/  IMAD.SHL.U32 R2, R0, 0x4, RZ ;  /* 0x0000000400027824 */ /* 0x001fca00078e00ff */
[----:B------:R-:W-:-:S04]  /*00c0*/  LOP3.LUT R5, R2, 0xf80, RZ, 0xc0, !PT ;  /* 0x00000f8002057812 */ /* 0x000fc800078ec0ff */
[----:B------:R-:W-:-:S04]  /*00d0*/  LOP3.LUT R2, R5, 0x1f, R0, 0xf8, !PT ;  /* 0x0000001f05027812 */ /* 0x000fc800078ef800 */
[----:B------:R-:W-:-:S05]  /*00e0*/  IADD3 R7, P0, PT, R7, R2, RZ ;  /* 0x0000000207077210 */ /* 0x000fca0007f1e0ff */
[----:B------:R-:W-:Y:S01]  /*00f0*/  IMAD.X R4, RZ, RZ, RZ, P0 ;  /* 0x000000ffff047224 */ /* 0x000fe200000e06ff */
        /* <DEDUP_REMOVED lines=229> */
.L_x_148:
        /* <DEDUP_REMOVED lines=64> */
.L_x_139:
        /* <DEDUP_REMOVED lines=20> */
.L_x_138:
[----:B------:R-:W-:Y:S05]  /*1490*/  BSYNC.RECONVERGENT B0 ;  /* 0x0000000000007941 */ /* 0x000fea0003800200 */
.L_x_137:
        /* <DEDUP_REMOVED lines=24> */
.L_x_141:
[----:B------:R-:W-:Y:S05]  /*1620*/  BSYNC.RECONVERGENT B0 ;  /* 0x0000000000007941 */ /* 0x000fea0003800200 */
.L_x_140:
        /* <DEDUP_REMOVED lines=24> */
.L_x_143:
[----:B------:R-:W-:Y:S05]  /*17b0*/  BSYNC.RECONVERGENT B0 ;  /* 0x0000000000007941 */ /* 0x000fea0003800200 */
.L_x_142:
        /* <DEDUP_REMOVED lines=42> */
.L_x_145:
[----:B------:R-:W-:Y:S05]  /*1a60*/  BSYNC.RECONVERGENT B0 ;  /* 0x0000000000007941 */ /* 0x000fea0003800200 */
.L_x_144:
        /* <DEDUP_REMOVED lines=98> */
.L_x_147:
[----:B------:R-:W-:Y:S05]  /*2090*/  BSYNC.RECONVERGENT B0 ;  /* 0x0000000000007941 */ /* 0x000fea0003800200 */
.L_x_146:
        /* <DEDUP_REMOVED lines=18> */
[----:B------:R-:W-:Y:S01]  /*21c0*/  LOP3.LUT R17, R17, 0xffff, RZ, 0xc0, !PT ;  /* 0x0000ffff11117812 */ /* 0x000fe200078ec0ff */
[----:B------:R-:W-:Y:S01]  /*21d0*/  IMAD.MOV.U32 R20, RZ, RZ, R26 ;  /* 0x000000ffff147224 */ /* 0x000fe200078e001a */
[----:B------:R-:W-:Y:S01]  /*21e0*/  LOP3.LUT R0, R15, 0xffff, RZ, 0xc0, !PT ;  /* 0x0000ffff0f007812 */ /* 0x000fe200078ec0ff */
[----:B------:R-:W-:Y:S01]  /*21f0*/  IMAD.MOV.U32 R21, RZ, RZ, R3 ;  /* 0x000000ffff157224 */ /* 0x000fe200078e0003 */
[----:B------:R-:W-:Y:S01]  /*2200*/  LOP3.LUT R13, R13, 0xffff, RZ, 0xc0, !PT ;  /* 0x0000ffff0d0d7812 */ /* 0x000fe200078ec0ff */
[----:B------:R-:W-:Y:S01]  /*2210*/  STS.64 [R19], R6 ;  /* 0x0000000613007388 */ /* 0x000fe20000000a00 */
[----:B------:R-:W-:Y:S01]  /*2220*/  LOP3.LUT R22, R5, 0xffff, RZ, 0xc0, !PT ;  /* 0x0000ffff05167812 */ /* 0x000fe200078ec0ff */
[----:B------:R-:W-:Y:S01]  /*2230*/  IMAD.MOV.U32 R32, RZ, RZ, R4 ;  /* 0x000000ffff207224 */ /* 0x000fe200078e0004 */
[----:B------:R-:W-:Y:S01]  /*2240*/  PRMT R0, R0, 0x3340, R17 ;  /* 0x0000334000007816 */ /* 0x000fe20000000011 */
[----:B------:R0:W-:Y:S01]  /*2250*/  STS.64 [R19+0x20], R20 ;  /* 0x0000201413007388 */ /* 0x0001e20000000a00 */
[----:B------:R-:W-:Y:S01]  /*2260*/  PRMT R13, R22, 0x3340, R13 ;  /* 0x00003340160d7816 */ /* 0x000fe2000000000d */
[----:B------:R-:W-:Y:S01]  /*2270*/  IMAD.MOV.U32 R22, RZ, RZ, R16 ;  /* 0x000000ffff167224 */ /* 0x000fe200078e0010 */
[----:B------:R-:W-:Y:S01]  /*2280*/  LOP3.LUT R36, R36, 0xffff, RZ, 0xc0, !PT ;  /* 0x0000ffff24247812 */ /* 0x000fe200078ec0ff */
[----:B------:R1:W-:Y:S01]  /*2290*/  STS.64 [R19+0x10], R24 ;  /* 0x0000101813007388 */ /* 0x0003e20000000a00 */
[----:B------:R-:W-:Y:S01]  /*22a0*/  LOP3.LUT R33, R33, 0xffff, RZ, 0xc0, !PT ;  /* 0x0000ffff21217812 */ /* 0x000fe200078ec0ff */
[----:B------:R-:W2:Y:S01]  /*22b0*/  LDCU.64 UR4, c[0x0][0x398] ;  /* 0x00007300ff0477ac */ /* 0x000ea20008000a00 */
[----:B------:R-:W-:Y:S01]  /*22c0*/  LOP3.LUT R27, R27, 0xffff, RZ, 0xc0, !PT ;  /* 0x0000ffff1b1b7812 */ /* 0x000fe200078ec0ff */
[----:B------:R-:W-:Y:S01]  /*22d0*/  STS.64 [R19+0x30], R8 ;  /* 0x0000300813007388 */ /* 0x000fe20000000a00 */
[----:B------:R-:W-:-:S02]  /*22e0*/  LOP3.LUT R26, R37, 0xffff, RZ, 0xc0, !PT ;  /* 0x0000ffff251a7812 */ /* 0x000fc400078ec0ff */
[----:B------:R-:W-:Y:S01]  /*22f0*/  LOP3.LUT R38, R38, 0xffff, RZ, 0xc0, !PT ;  /* 0x0000ffff26267812 */ /* 0x000fe200078ec0ff */
[----:B0-----:R-:W-:Y:S01]  /*2300*/  IMAD.MOV.U32 R20, RZ, RZ, R2 ;  /* 0x000000ffff147224 */ /* 0x001fe200078e0002 */
[----:B------:R-:W-:Y:S02]  /*2310*/  PRMT R21, R13, 0x5410, R0 ;  /* 0x000054100d157816 */ /* 0x000fe40000000000 */
[----:B------:R-:W0:Y:S01]  /*2320*/  S2R R0, SR_TID.X ;  /* 0x0000000000007919 */ /* 0x000e220000002100 */
[----:B------:R-:W-:Y:S01]  /*2330*/  LOP3.LUT R39, R39, 0xffff, RZ, 0xc0, !PT ;  /* 0x0000ffff27277812 */ /* 0x000fe200078ec0ff */
[----:B-1----:R-:W-:Y:S01]  /*2340*/  IMAD.MOV.U32 R24, RZ, RZ, R12 ;  /* 0x000000ffff187224 */ /* 0x002fe200078e000c */
[----:B------:R-:W-:Y:S01]  /*2350*/  LOP3.LUT R40, R40, 0xffff, RZ, 0xc0, !PT ;  /* 0x0000ffff28287812 */ /* 0x000fe200078ec0ff */
[----:B------:R-:W-:Y:S01]  /*2360*/  STS.64 [R19+0x8], R20 ;  /* 0x0000081413007388 */ /* 0x000fe20000000a00 */
[----:B------:R-:W-:Y:S02]  /*2370*/  LOP3.LUT R3, R42, 0xffff, RZ, 0xc0, !PT ;  /* 0x0000ffff2a037812 */ /* 0x000fe400078ec0ff */
[----:B------:R-:W-:-:S02]  /*2380*/  LOP3.LUT R23, R23, 0xffff, RZ, 0xc0, !PT ;  /* 0x0000ffff17177812 */ /* 0x000fc400078ec0ff */
[----:B------:R-:W-:Y:S02]  /*2390*/  LOP3.LUT R6, R11, 0xffff, RZ, 0xc0, !PT ;  /* 0x0000ffff0b067812 */ /* 0x000fe400078ec0ff */
[----:B------:R-:W-:Y:S01]  /*23a0*/  LOP3.LUT R14, R14, 0xffff, RZ, 0xc0, !PT ;  /* 0x0000ffff0e0e7812 */ /* 0x000fe200078ec0ff */
[----:B------:R-:W1:Y:S01]  /*23b0*/  S2R R11, SR_CTAID.X ;  /* 0x00000000000b7919 */ /* 0x000e620000002500 */
[----:B------:R-:W-:Y:S02]  /*23c0*/  LOP3.LUT R5, R10, 0xffff, RZ, 0xc0, !PT ;  /* 0x0000ffff0a057812 */ /* 0x000fe400078ec0ff */
        /* <DEDUP_REMOVED lines=9> */
[----:B------:R-:W-:Y:S01]  /*2460*/  STS.64 [R19+0x18], R32 ;  /* 0x0000182013007388 */ /* 0x000fe20000000a00 */
[----:B0-----:R-:W-:-:S03]  /*2470*/  IMAD.SHL.U32 R10, R0, 0x4, RZ ;  /* 0x00000004000a7824 */ /* 0x001fc600078e00ff */
[----:B------:R0:W-:Y:S04]  /*2480*/  STS.64 [R19+0x28], R22 ;  /* 0x0000281613007388 */ /* 0x0001e80000000a00 */
[----:B------:R-:W-:Y:S01]  /*2490*/  STS.64 [R19+0x38], R24 ;  /* 0x0000381813007388 */ /* 0x000fe20000000a00 */
[----:B------:R-:W-:-:S03]  /*24a0*/  NOP ;  /* 0x0000000000007918 */ /* 0x000fc60000000000 */
[----:B------:R-:W3:Y:S01]  /*24b0*/  LDS.64 R2, [R18] ;  /* 0x0000000012027984 */ /* 0x000ee20000000a00 */
[----:B0-----:R-:W-:-:S03]  /*24c0*/  LOP3.LUT R22, R0, 0x1f, RZ, 0xc0, !PT ;  /* 0x0000001f00167812 */ /* 0x001fc600078ec0ff */
[----:B------:R-:W0:Y:S02]  /*24d0*/  LDS.64 R12, [R18+0x8] ;  /* 0x00000800120c7984 */ /* 0x000e240000000a00 */
[----:B-1----:R-:W-:Y:S01]  /*24e0*/  IMAD R0, R11, 0x400, R22 ;  /* 0x000004000b007824 */ /* 0x002fe200078e0216 */
[----:B------:R-:W-:Y:S01]  /*24f0*/  LOP3.LUT R11, R10, 0xf80, RZ, 0xc0, !PT ;  /* 0x00000f800a0b7812 */ /* 0x000fe200078ec0ff */
[----:B------:R-:W1:Y:S03]  /*2500*/  LDS.64 R4, [R18+0x200] ;  /* 0x0002000012047984 */ /* 0x000e660000000a00 */
[----:B------:R-:W-:Y:S01]  /*2510*/  IADD3 R0, P0, PT, R11, R0, RZ ;  /* 0x000000000b007210 */ /* 0x000fe20007f1e0ff */
[----:B------:R-:W4:Y:S04]  /*2520*/  LDS.64 R14, [R18+0x208] ;  /* 0x00020800120e7984 */ /* 0x000f280000000a00 */
[----:B------:R-:W5:Y:S01]  /*2530*/  LDS.64 R6, [R18+0x400] ;  /* 0x0004000012067984 */ /* 0x000f620000000a00 */
[----:B------:R-:W-:Y:S01]  /*2540*/  IMAD.X R11, RZ, RZ, RZ, P0 ;  /* 0x000000ffff0b7224 */ /* 0x000fe200000e06ff */
[----:B--2---:R-:W-:-:S02]  /*2550*/  LEA R10, P0, R0, UR4, 0x4 ;  /* 0x00000004000a7c11 */ /* 0x004fc4000f8020ff */
[----:B------:R-:W2:Y:S02]  /*2560*/  LDS.64 R16, [R18+0x408] ;  /* 0x0004080012107984 */ /* 0x000ea40000000a00 */
[----:B------:R-:W-:Y:S02]  /*2570*/  LEA.HI.X R11, R0, UR5, R11, 0x4, P0 ;  /* 0x00000005000b7c11 */ /* 0x000fe400080f240b */
[----:B------:R-:W2:Y:S04]  /*2580*/  LDS.64 R8, [R18+0x600] ;  /* 0x0006000012087984 */ /* 0x000ea80000000a00 */
[----:B------:R-:W2:Y:S04]  /*2590*/  LDS.64 R20, [R18+0x608] ;  /* 0x0006080012147984 */ /* 0x000ea80000000a00 */
[----:B---3--:R-:W-:Y:S04]  /*25a0*/  STG.E.64 desc[UR8][R10.64], R2 ;  /* 0x000000020a007986 */ /* 0x008fe8000c101b08 */
[----:B0-----:R-:W-:Y:S04]  /*25b0*/  STG.E.64 desc[UR8][R10.64+0x8], R12 ;  /* 0x0000080c0a007986 */ /* 0x001fe8000c101b08 */
[----:B-1----:R-:W-:Y:S04]  /*25c0*/  STG.E.64 desc[UR8][R10.64+0x200], R4 ;  /* 0x000200040a007986 */ /* 0x002fe8000c101b08 */
[----:B----4-:R-:W-:Y:S04]  /*25d0*/  STG.E.64 desc[UR8][R10.64+0x208], R14 ;  /* 0x0002080e0a007986 */ /* 0x010fe8000c101b08 */
[----:B-----5:R-:W-:Y:S04]  /*25e0*/  STG.E.64 desc[UR8][R10.64+0x400], R6 ;  /* 0x000400060a007986 */ /* 0x020fe8000c101b08 */
[----:B--2---:R-:W-:Y:S04]  /*25f0*/  STG.E.64 desc[UR8][R10.64+0x408], R16 ;  /* 0x000408100a007986 */ /* 0x004fe8000c101b08 */
[----:B------:R-:W-:Y:S04]  /*2600*/  STG.E.64 desc[UR8][R10.64+0x600], R8 ;  /* 0x000600080a007986 */ /* 0x000fe8000c101b08 */
[----:B------:R-:W-:Y:S01]  /*2610*/  STG.E.64 desc[UR8][R10.64+0x608], R20 ;  /* 0x000608140a007986 */ /* 0x000fe2000c101b08 */
[----:B------:R-:W-:Y:S05]  /*2620*/  EXIT ;  /* 0x000000000000794d */ /* 0x000fea0003800000 */
.L_x_149:
[----:B------:R-:W-:Y:S01]  /*2630*/  LOP3.LUT R17, R17, 0xffff, RZ, 0xc0, !PT ;  /* 0x0000ffff11117812 */ /* 0x000fe200078ec0ff */
[----:B------:R0:W-:Y:S01]  /*2640*/  STS.64 [R19], R6 ;  /* 0x0000000613007388 */ /* 0x0001e20000000a00 */
[----:B------:R-:W-:Y:S01]  /*2650*/  LOP3.LUT R0, R15, 0xffff, RZ, 0xc0, !PT ;  /* 0x0000ffff0f007812 */ /* 0x000fe200078ec0ff */
[----:B------:R-:W-:Y:S01]  /*2660*/  IMAD.MOV.U32 R20, RZ, RZ, R26 ;  /* 0x000000ffff147224 */ /* 0x000fe200078e001a */
[----:B------:R-:W-:Y:S01]  /*2670*/  LOP3.LUT R13, R13, 0xffff, RZ, 0xc0, !PT ;  /* 0x0000ffff0d0d7812 */ /* 0x000fe200078ec0ff */
[----:B------:R-:W-:Y:S01]  /*2680*/  IMAD.MOV.U32 R21, RZ, RZ, R3 ;  /* 0x000000ffff157224 */ /* 0x000fe200078e0003 */
[----:B------:R-:W-:Y:S01]  /*2690*/  LOP3.LUT R22, R5, 0xffff, RZ, 0xc0, !PT ;  /* 0x0000ffff05167812 */ /* 0x000fe200078ec0ff */
[----:B------:R1:W-:Y:S01]  /*26a0*/  STS.64 [R19+0x10], R24 ;  /* 0x0000101813007388 */ /* 0x0003e20000000a00 */
[----:B------:R-:W-:Y:S01]  /*26b0*/  PRMT R0, R0, 0x3340, R17 ;  /* 0x0000334000007816 */ /* 0x000fe20000000011 */
[----:B------:R-:W-:Y:S01]  /*26c0*/  IMAD.MOV.U32 R32, RZ, RZ, R4 ;  /* 0x000000ffff207224 */ /* 0x000fe200078e0004 */
[----:B------:R-:W-:Y:S01]  /*26d0*/  PRMT R13, R22, 0x3340, R13 ;  /* 0x00003340160d7816 */ /* 0x000fe2000000000d */
[----:B------:R2:W-:Y:S01]  /*26e0*/  STS.64 [R19+0x20], R20 ;  /* 0x0000201413007388 */ /* 0x0005e20000000a00 */
[----:B------:R-:W-:Y:S01]  /*26f0*/  LOP3.LUT R36, R36, 0xffff, RZ, 0xc0, !PT ;  /* 0x0000ffff24247812 */ /* 0x000fe200078ec0ff */
[----:B------:R-:W3:Y:S01]  /*2700*/  LDCU.64 UR4, c[0x0][0x3b0] ;  /* 0x00007600ff0477ac */ /* 0x000ee20008000a00 */
[----:B0-----:R-:W-:Y:S01]  /*2710*/  LOP3.LUT R6, R11, 0xffff, RZ, 0xc0, !PT ;  /* 0x0000ffff0b067812 */ /* 0x001fe200078ec0ff */
[----:B------:R-:W0:Y:S01]  /*2720*/  S2R R22, SR_CTAID.X ;  /* 0x0000000000167919 */ /* 0x000e220000002500 */
[----:B------:R-:W-:-:S02]  /*2730*/  PRMT R11, R13, 0x5410, R0 ;  /* 0x000054100d0b7816 */ /* 0x000fc40000000000 */
[----:B------:R-:W-:Y:S01]  /*2740*/  LOP3.LUT R33, R33, 0xffff, RZ, 0xc0, !PT ;  /* 0x0000ffff21217812 */ /* 0x000fe200078ec0ff */
[----:B------:R-:W4:Y:S01]  /*2750*/  S2R R0, SR_TID.X ;  /* 0x0000000000007919 */ /* 0x000f220000002100 */
[----:B------:R-:W-:Y:S01]  /*2760*/  LOP3.LUT R27, R27, 0xffff, RZ, 0xc0, !PT ;  /* 0x0000ffff1b1b7812 */ /* 0x000fe200078ec0ff */
[----:B-1----:R-:W-:Y:S01]  /*2770*/  IMAD.MOV.U32 R24, RZ, RZ, R12 ;  /* 0x000000ffff187224 */ /* 0x002fe200078e000c */
[----:B------:R-:W-:Y:S01]  /*2780*/  LOP3.LUT R26, R37, 0xffff, RZ, 0xc0, !PT ;  /* 0x0000ffff251a7812 */ /* 0x000fe200078ec0ff */
[----:B--2---:R-:W-:Y:S01]  /*2790*/  IMAD.MOV.U32 R20, RZ, RZ, R16 ;  /* 0x000000ffff147224 */ /* 0x004fe200078e0010 */
[----:B------:R-:W-:Y:S01]  /*27a0*/  LOP3.LUT R38, R38, 0xffff, RZ, 0xc0, !PT ;  /* 0x0000ffff26267812 */ /* 0x000fe200078ec0ff */
[----:B------:R-:W-:Y:S01]  /*27b0*/  STS.64 [R19+0x30], R8 ;  /* 0x0000300813007388 */ /* 0x000fe20000000a00 */
[----:B------:R-:W-:Y:S02]  /*27c0*/  LOP3.LUT R39, R39, 0xffff, RZ, 0xc0, !PT ;  /* 0x0000ffff27277812 */ /* 0x000fe400078ec0ff */
[----:B------:R-:W-:-:S02]  /*27d0*/  LOP3.LUT R40, R40, 0xffff, RZ, 0xc0, !PT ;  /* 0x0000ffff28287812 */ /* 0x000fc400078ec0ff */
[----:B------:R-:W-:Y:S02]  /*27e0*/  LOP3.LUT R3, R42, 0xffff, RZ, 0xc0, !PT ;  /* 0x0000ffff2a037812 */ /* 0x000fe400078ec0ff */
[----:B------:R-:W-:Y:S02]  /*27f0*/  LOP3.LUT R23, R23, 0xffff, RZ, 0xc0, !PT ;  /* 0x0000ffff17177812 */ /* 0x000fe400078ec0ff */
[----:B------:R-:W-:Y:S02]  /*2800*/  LOP3.LUT R14, R14, 0xffff, RZ, 0xc0, !PT ;  /* 0x0000ffff0e0e7812 */ /* 0x000fe400078ec0ff */
[----:B------:R-:W-:Y:S01]  /*2810*/  LOP3.LUT R5, R10, 0xffff, RZ, 0xc0, !PT ;  /* 0x0000ffff0a057812 */ /* 0x000fe200078ec0ff */
[----:B------:R-:W-:Y:S01]  /*2820*/  IMAD.MOV.U32 R10, RZ, RZ, R2 ;  /* 0x000000ffff0a7224 */ /* 0x000fe200078e0002 */
[----:B------:R-:W-:Y:S02]  /*2830*/  PRMT R33, R33, 0x3340, R36 ;  /* 0x0000334021217816 */ /* 0x000fe40000000024 */
[----:B------:R-:W-:-:S02]  /*2840*/  PRMT R26, R26, 0x3340, R27 ;  /* 0x000033401a1a7816 */ /* 0x000fc4000000001b */
[----:B------:R-:W-:Y:S01]  /*2850*/  PRMT R38, R39, 0x3340, R38 ;  /* 0x0000334027267816 */ /* 0x000fe20000000026 */
[----:B------:R4:W-:Y:S01]  /*2860*/  STS.64 [R19+0x8], R10 ;  /* 0x0000080a13007388 */ /* 0x0009e20000000a00 */
[----:B------:R-:W-:Y:S02]  /*2870*/  PRMT R3, R3, 0x3340, R40 ;  /* 0x0000334003037816 */ /* 0x000fe40000000028 */
[----:B------:R-:W-:Y:S02]  /*2880*/  PRMT R6, R6, 0x3340, R23 ;  /* 0x0000334006067816 */ /* 0x000fe40000000017 */
[----:B------:R-:W-:Y:S02]  /*2890*/  PRMT R5, R5, 0x3340, R14 ;  /* 0x0000334005057816 */ /* 0x000fe4000000000e */
[----:B------:R-:W-:Y:S02]  /*28a0*/  PRMT R33, R26, 0x5410, R33 ;  /* 0x000054101a217816 */ /* 0x000fe40000000021 */
[----:B------:R-:W-:-:S02]  /*28b0*/  PRMT R21, R3, 0x5410, R38 ;  /* 0x0000541003157816 */ /* 0x000fc40000000026 */
[----:B------:R-:W-:Y:S01]  /*28c0*/  PRMT R25, R5, 0x5410, R6 ;  /* 0x0000541005197816 */ /* 0x000fe20000000006 */
[----:B------:R-:W-:Y:S01]  /*28d0*/  STS.64 [R19+0x18], R32 ;  /* 0x0000182013007388 */ /* 0x000fe20000000a00 */
[----:B----4-:R-:W-:-:S03]  /*28e0*/  IMAD.SHL.U32 R10, R0, 0x4, RZ ;  /* 0x00000004000a7824 */ /* 0x010fc600078e00ff */
[----:B------:R-:W-:Y:S02]  /*28f0*/  STS.64 [R19+0x28], R20 ;  /* 0x0000281413007388 */ /* 0x000fe40000000a00 */
[----:B------:R-:W-:Y:S02]  /*2900*/  LOP3.LUT R11, R10, 0xf80, RZ, 0xc0, !PT ;  /* 0x00000f800a0b7812 */ /* 0x000fe400078ec0ff */
[----:B------:R-:W-:Y:S01]  /*2910*/  STS.64 [R19+0x38], R24 ;  /* 0x0000381813007388 */ /* 0x000fe20000000a00 */
[----:B------:R-:W-:-:S03]  /*2920*/  NOP ;  /* 0x0000000000007918 */ /* 0x000fc60000000000 */
[----:B------:R-:W1:Y:S01]  /*2930*/  LDS.64 R2, [R18] ;  /* 0x0000000012027984 */ /* 0x000e620000000a00 */
[----:B------:R-:W-:-:S03]  /*2940*/  LOP3.LUT R11, R11, 0x1f, R0, 0xf8, !PT ;  /* 0x0000001f0b0b7812 */ /* 0x000fc600078ef800 */
[----:B------:R-:W2:Y:S01]  /*2950*/  LDS.64 R12, [R18+0x8] ;  /* 0x00000800120c7984 */ /* 0x000ea20000000a00 */
[----:B0-----:R-:W-:-:S03]  /*2960*/  LEA R11, P0, R22, R11, 0xa ;  /* 0x0000000b160b7211 */ /* 0x001fc600078050ff */
[----:B------:R-:W0:Y:S02]  /*2970*/  LDS.64 R4, [R18+0x200] ;  /* 0x0002000012047984 */ /* 0x000e240000000a00 */
[----:B------:R-:W-:Y:S01]  /*2980*/  IMAD.X R0, RZ, RZ, RZ, P0 ;  /* 0x000000ffff007224 */ /* 0x000fe200000e06ff */
[C---:B---3--:R-:W-:Y:S01]  /*2990*/  LEA R10, P0, R11.reuse, UR4, 0x4 ;  /* 0x000000040b0a7c11 */ /* 0x048fe2000f8020ff */
[----:B------:R-:W3:Y:S03]  /*29a0*/  LDS.64 R14, [R18+0x208] ;  /* 0x00020800120e7984 */ /* 0x000ee60000000a00 */
[----:B------:R-:W-:Y:S01]  /*29b0*/  LEA.HI.X R11, R11, UR5, R0, 0x4, P0 ;  /* 0x000000050b0b7c11 */ /* 0x000fe200080f2400 */
        /* <DEDUP_REMOVED lines=13> */
.L_x_136:
        /* <DEDUP_REMOVED lines=16> */
[C---:B0-----:R-:W-:Y:S01]  /*2b90*/  VIADD R5, R13.reuse, 0x40 ;  /* 0x000000400d057836 */ /* 0x041fe20000000000 */
[----:B------:R-:W-:-:S04]  /*2ba0*/  ISETP.GE.AND P0, PT, R13, R0, PT ;  /* 0x000000000d00720c */ /* 0x000fc80003f06270 */
[----:B------:R-:W-:Y:S01]  /*2bb0*/  ISETP.GE.AND P2, PT, R5, R0, PT ;  /* 0x000000000500720c */ /* 0x000fe20003f46270 */
[----:B------:R-:W-:-:S05]  /*2bc0*/  VIADD R5, R13, 0x60 ;  /* 0x000000600d057836 */ /* 0x000fca0000000000 */
[----:B------:R-:W-:-:S03]  /*2bd0*/  ISETP.GE.AND P3, PT, R5, R0, PT ;  /* 0x000000000500720c */ /* 0x000fc60003f66270 */
[----:B------:R-:W2:Y:S01]  /*2be0*/  @!P0 LDG.E.64 R16, desc[UR8][R22.64+0x8] ;  /* 0x0000080816108981 */ /* 0x000ea2000c1e1b00 */
[----:B---3--:R-:W-:-:S04]  /*2bf0*/  IMAD.MOV.U32 R4, RZ, RZ, R2 ;  /* 0x000000ffff047224 */ /* 0x008fc800078e0002 */
[----:B------:R-:W-:-:S06]  /*2c00*/  IMAD.MOV.U32 R6, RZ, RZ, R4 ;  /* 0x000000ffff067224 */ /* 0x000fcc00078e0004 */
[----:B------:R-:W3:Y:S01]  /*2c10*/  @!P1 LDG.E.64 R6, desc[UR8][R22.64+0x208] ;  /* 0x0002080816069981 */ /* 0x000ee2000c1e1b00 */
[----:B------:R-:W-:Y:S02]  /*2c20*/  IMAD.MOV.U32 R12, RZ, RZ, R4 ;  /* 0x000000ffff0c7224 */ /* 0x000fe400078e0004 */
[----:B----4-:R-:W-:Y:S01]  /*2c30*/  IMAD.MOV.U32 R8, RZ, RZ, R10 ;  /* 0x000000ffff087224 */ /* 0x010fe200078e000a */
[----:B------:R-:W4:Y:S01]  /*2c40*/  @!P3 LDG.E.64 R4, desc[UR8][R22.64+0x608] ;  /* 0x000608081604b981 */ /* 0x000f22000c1e1b00 */
[----:B------:R-:W-:-:S03]  /*2c50*/  IMAD.MOV.U32 R9, RZ, RZ, R11 ;  /* 0x000000ffff097224 */ /* 0x000fc600078e000b */
[----:B------:R-:W5:Y:S04]  /*2c60*/  @!P2 LDG.E.64 R12, desc[UR8][R22.64+0x408] ;  /* 0x00040808160ca981 */ /* 0x000f68000c1e1b00 */
[----:B------:R-:W5:Y:S01]  /*2c70*/  @!P0 LDG.E.64 R10, desc[UR8][R22.64] ;  /* 0x00000008160a8981 */ /* 0x000f62000c1e1b00 */
[--C-:B------:R-:W-:Y:S02]  /*2c80*/  IMAD.MOV.U32 R20, RZ, RZ, R8.reuse ;  /* 0x000000ffff147224 */ /* 0x100fe400078e0008 */
[--C-:B------:R-:W-:Y:S02]  /*2c90*/  IMAD.MOV.U32 R21, RZ, RZ, R9.reuse ;  /* 0x000000ffff157224 */ /* 0x100fe400078e0009 */
[----:B------:R-:W-:Y:S02]  /*2ca0*/  IMAD.MOV.U32 R14, RZ, RZ, R8 ;  /* 0x000000ffff0e7224 */ /* 0x000fe400078e0008 */
[----:B------:R-:W-:-:S02]  /*2cb0*/  IMAD.MOV.U32 R15, RZ, RZ, R9 ;  /* 0x000000ffff0f7224 */ /* 0x000fc400078e0009 */
[----:B------:R-:W5:Y:S04]  /*2cc0*/  @!P1 LDG.E.64 R20, desc[UR8][R22.64+0x200] ;  /* 0x0002000816149981 */ /* 0x000f68000c1e1b00 */
[----:B------:R-:W5:Y:S04]  /*2cd0*/  @!P2 LDG.E.64 R14, desc[UR8][R22.64+0x400] ;  /* 0x00040008160ea981 */ /* 0x000f68000c1e1b00 */
[----:B------:R0:W5:Y:S01]  /*2ce0*/  @!P3 LDG.E.64 R8, desc[UR8][R22.64+0x600] ;  /* 0x000600081608b981 */ /* 0x000162000c1e1b00 */
[----:B------:R-:W1:Y:S01]  /*2cf0*/  S2R R19, SR_LANEID ;  /* 0x0000000000137919 */ /* 0x000e620000000000 */
[----:B------:R-:W2:Y:S01]  /*2d00*/  S2UR UR5, SR_CgaCtaId ;  /* 0x00000000000579c3 */ /* 0x000ea20000008800 */
[----:B------:R-:W-:-:S02]  /*2d10*/  PRMT R28, R3, 0x7770, RZ ;  /* 0x00007770031c7816 */ /* 0x000fc400000000ff */
[C---:B------:R-:W-:Y:S02]  /*2d20*/  PRMT R27, R3.reuse, 0x7771, RZ ;  /* 0x00007771031b7816 */ /* 0x040fe400000000ff */
[C---:B------:R-:W-:Y:S02]  /*2d30*/  PRMT R26, R3.reuse, 0x7772, RZ ;  /* 0x00007772031a7816 */ /* 0x040fe400000000ff */
[----:B------:R-:W-:Y:S02]  /*2d40*/  PRMT R25, R3, 0x7773, RZ ;  /* 0x0000777303197816 */ /* 0x000fe400000000ff */
[----:B------:R-:W-:Y:S02]  /*2d50*/  PRMT R3, R28, 0x7610, R3 ;  /* 0x000076101c037816 */ /* 0x000fe40000000003 */
[----:B0-----:R-:W-:Y:S02]  /*2d60*/  PRMT R22, R27, 0x7610, R22 ;  /* 0x000076101b167816 */ /* 0x001fe40000000016 */
[----:B------:R-:W-:-:S02]  /*2d70*/  PRMT R23, R26, 0x7610, R23 ;  /* 0x000076101a177816 */ /* 0x000fc40000000017 */
[----:B------:R-:W-:Y:S02]  /*2d80*/  PRMT R24, R25, 0x7610, R24 ;  /* 0x0000761019187816 */ /* 0x000fe40000000018 */
[----:B------:R-:W-:Y:S02]  /*2d90*/  PRMT R33, R3, 0x7610, R33 ;  /* 0x0000761003217816 */ /* 0x000fe40000000021 */
[----:B------:R-:W-:Y:S02]  /*2da0*/  PRMT R32, R22, 0x7610, R32 ;  /* 0x0000761016207816 */ /* 0x000fe40000000020 */
[----:B------:R-:W-:Y:S02]  /*2db0*/  PRMT R30, R23, 0x7610, R30 ;  /* 0x00007610171e7816 */ /* 0x000fe4000000001e */
[----:B------:R-:W-:Y:S01]  /*2dc0*/  PRMT R29, R24, 0x7610, R29 ;  /* 0x00007610181d7816 */ /* 0x000fe2000000001d */
[----:B------:R-:W-:Y:S02]  /*2dd0*/  UMOV UR4, 0x400 ;  /* 0x0000040000047882 */ /* 0x000fe40000000000 */
[----:B--2---:R-:W-:Y:S01]  /*2de0*/  ULEA UR4, UR5, UR4, 0x18 ;  /* 0x0000000405047291 */ /* 0x004fe2000f8ec0ff */
[----:B-1----:R-:W-:Y:S01]  /*2df0*/  IMAD.IADD R18, R18, 0x1, R19 ;  /* 0x0000000112127824 */ /* 0x002fe200078e0213 */
[----:B------:R-:W-:-:S02]  /*2e00*/  @!P0 PRMT R28, R17, 0x7770, RZ ;  /* 0x00007770111c8816 */ /* 0x000fc400000000ff */
[C---:B------:R-:W-:Y:S02]  /*2e10*/  @!P0 PRMT R27, R17.reuse, 0x7771, RZ ;  /* 0x00007771111b8816 */ /* 0x040fe400000000ff */
[----:B------:R-:W-:Y:S02]  /*2e20*/  LEA R18, R18, UR4, 0x4 ;  /* 0x0000000412127c11 */ /* 0x000fe4000f8e20ff */
[C---:B------:R-:W-:Y:S02]  /*2e30*/  @!P0 PRMT R26, R17.reuse, 0x7772, RZ ;  /* 0x00007772111a8816 */ /* 0x040fe400000000ff */
[----:B------:R-:W-:Y:S02]  /*2e40*/  @!P0 PRMT R25, R17, 0x7773, RZ ;  /* 0x0000777311198816 */ /* 0x000fe400000000ff */
[----:B------:R-:W-:Y:S02]  /*2e50*/  LOP3.LUT R28, R28, 0xffff, RZ, 0xc0, !PT ;  /* 0x0000ffff1c1c7812 */ /* 0x000fe400078ec0ff */
[----:B------:R-:W-:-:S02]  /*2e60*/  LOP3.LUT R25, R25, 0xffff, RZ, 0xc0, !PT ;  /* 0x0000ffff19197812 */ /* 0x000fc400078ec0ff */
[----:B------:R-:W-:Y:S02]  /*2e70*/  LOP3.LUT R27, R27, 0xffff, RZ, 0xc0, !PT ;  /* 0x0000ffff1b1b7812 */ /* 0x000fe400078ec0ff */
[----:B------:R-:W-:Y:S02]  /*2e80*/  LOP3.LUT R26, R26, 0xffff, RZ, 0xc0, !PT ;  /* 0x0000ffff1a1a7812 */ /* 0x000fe400078ec0ff */
[----:B------:R-:W-:Y:S02]  /*2e90*/  PRMT R28, R28, 0x3340, R27 ;  /* 0x000033401c1c7816 */ /* 0x000fe4000000001b */
[----:B------:R-:W-:Y:S01]  /*2ea0*/  PRMT R25, R26, 0x3340, R25 ;  /* 0x000033401a197816 */ /* 0x000fe20000000019 */
[----:B------:R-:W-:Y:S02]  /*2eb0*/  @!P0 IMAD.MOV.U32 R2, RZ, RZ, R16 ;  /* 0x000000ffff028224 */ /* 0x000fe400078e0010 */
[----:B------:R-:W-:Y:S01]  /*2ec0*/  IMAD R19, R19, 0x30, R18 ;  /* 0x0000003013137824 */ /* 0x000fe200078e0212 */
[----:B---3--:R-:W-:-:S02]  /*2ed0*/  @!P1 PRMT R33, R7, 0x7770, RZ ;  /* 0x0000777007219816 */ /* 0x008fc400000000ff */
[C---:B------:R-:W-:Y:S02]  /*2ee0*/  @!P1 PRMT R32, R7.reuse, 0x7771, RZ ;  /* 0x0000777107209816 */ /* 0x040fe400000000ff */
[C---:B------:R-:W-:Y:S02]  /*2ef0*/  @!P1 PRMT R30, R7.reuse, 0x7772, RZ ;  /* 0x00007772071e9816 */ /* 0x040fe400000000ff */
[----:B------:R-:W-:Y:S02]  /*2f00*/  @!P1 PRMT R29, R7, 0x7773, RZ ;  /* 0x00007773071d9816 */ /* 0x000fe400000000ff */
[----:B------:R-:W-:Y:S02]  /*2f10*/  LOP3.LUT R33, R33, 0xffff, RZ, 0xc0, !PT ;  /* 0x0000ffff21217812 */ /* 0x000fe400078ec0ff */
[----:B------:R-:W-:Y:S02]  /*2f20*/  LOP3.LUT R32, R32, 0xffff, RZ, 0xc0, !PT ;  /* 0x0000ffff20207812 */ /* 0x000fe400078ec0ff */
[----:B------:R-:W-:-:S02]  /*2f30*/  LOP3.LUT R29, R29, 0xffff, RZ, 0xc0, !PT ;  /* 0x0000ffff1d1d7812 */ /* 0x000fc400078ec0ff */
[----:B------:R-:W-:Y:S02]  /*2f40*/  LOP3.LUT R30, R30, 0xffff, RZ, 0xc0, !PT ;  /* 0x0000ffff1e1e7812 */ /* 0x000fe400078ec0ff */
[--C-:B------:R-:W-:Y:S02]  /*2f50*/  PRMT R34, R33, 0x3340, R32.reuse ;  /* 0x0000334021227816 */ /* 0x100fe40000000020 */
[--C-:B------:R-:W-:Y:S02]  /*2f60*/  PRMT R33, R30, 0x3340, R29.reuse ;  /* 0x000033401e217816 */ /* 0x100fe4000000001d */
[----:B------:R-:W-:Y:S02]  /*2f70*/  PRMT R32, R3, 0x7610, R32 ;  /* 0x0000761003207816 */ /* 0x000fe40000000020 */
[----:B------:R-:W-:Y:S02]  /*2f80*/  PRMT R30, R22, 0x7610, R30 ;  /* 0x00007610161e7816 */ /* 0x000fe4000000001e */
[----:B------:R-:W-:-:S02]  /*2f90*/  PRMT R29, R23, 0x7610, R29 ;  /* 0x00007610171d7816 */ /* 0x000fc4000000001d */
[----:B------:R-:W-:Y:S02]  /*2fa0*/  PRMT R7, R24, 0x7610, R7 ;  /* 0x0000761018077816 */ /* 0x000fe40000000007 */
[C---:B----4-:R-:W-:Y:S02]  /*2fb0*/  @!P3 PRMT R3, R5.reuse, 0x7770, RZ ;  /* 0x000077700503b816 */ /* 0x050fe400000000ff */
[C---:B------:R-:W-:Y:S02]  /*2fc0*/  @!P3 PRMT R22, R5.reuse, 0x7771, RZ ;  /* 0x000077710516b816 */ /* 0x040fe400000000ff */
[C---:B------:R-:W-:Y:S02]  /*2fd0*/  @!P3 PRMT R23, R5.reuse, 0x7772, RZ ;  /* 0x000077720517b816 */ /* 0x040fe400000000ff */
[----:B------:R-:W-:Y:S02]  /*2fe0*/  @!P3 PRMT R24, R5, 0x7773, RZ ;  /* 0x000077730518b816 */ /* 0x000fe400000000ff */
[----:B-----5:R-:W-:-:S02]  /*2ff0*/  @!P2 PRMT R32, R13, 0x7770, RZ ;  /* 0x000077700d20a816 */ /* 0x020fc400000000ff */
[C---:B------:R-:W-:Y:S02]  /*3000*/  @!P2 PRMT R30, R13.reuse, 0x7771, RZ ;  /* 0x000077710d1ea816 */ /* 0x040fe400000000ff */
[C---:B------:R-:W-:Y:S02]  /*3010*/  @!P2 PRMT R29, R13.reuse, 0x7772, RZ ;  /* 0x000077720d1da816 */ /* 0x040fe400000000ff */
[----:B------:R-:W-:Y:S01]  /*3020*/  @!P2 PRMT R7, R13, 0x7773, RZ ;  /* 0x000077730d07a816 */ /* 0x000fe200000000ff */
[----:B------:R0:W-:Y:S01]  /*3030*/  STS.64 [R18], R10 ;  /* 0x0000000a12007388 */ /* 0x0001e20000000a00 */
[----:B------:R-:W-:Y:S01]  /*3040*/  PRMT R35, R34, 0x5410, R33 ;  /* 0x0000541022237816 */ /* 0x000fe20000000021 */
[----:B------:R-:W-:Y:S01]  /*3050*/  IMAD.MOV.U32 R34, RZ, RZ, R6 ;  /* 0x000000ffff227224 */ /* 0x000fe200078e0006 */
[----:B------:R-:W-:Y:S02]  /*3060*/  LOP3.LUT R3, R3, 0xffff, RZ, 0xc0, !PT ;  /* 0x0000ffff03037812 */ /* 0x000fe400078ec0ff */
[----:B------:R-:W-:-:S02]  /*3070*/  LOP3.LUT R22, R22, 0xffff, RZ, 0xc0, !PT ;  /* 0x0000ffff16167812 */ /* 0x000fc400078ec0ff */
[----:B------:R-:W-:Y:S02]  /*3080*/  LOP3.LUT R24, R24, 0xffff, RZ, 0xc0, !PT ;  /* 0x0000ffff18187812 */ /* 0x000fe400078ec0ff */
[----:B------:R-:W-:Y:S02]  /*3090*/  LOP3.LUT R23, R23, 0xffff, RZ, 0xc0, !PT ;  /* 0x0000ffff17177812 */ /* 0x000fe400078ec0ff */
[----:B------:R-:W-:Y:S02]  /*30a0*/  LOP3.LUT R30, R30, 0xffff, RZ, 0xc0, !PT ;  /* 0x0000ffff1e1e7812 */ /* 0x000fe400078ec0ff */
[----:B0-----:R-:W-:Y:S02]  /*30b0*/  LOP3.LUT R11, R32, 0xffff, RZ, 0xc0, !PT ;  /* 0x0000ffff200b7812 */ /* 0x001fe400078ec0ff */
[----:B------:R-:W-:Y:S02]  /*30c0*/  LOP3.LUT R7, R7, 0xffff, RZ, 0xc0, !PT ;  /* 0x0000ffff07077812 */ /* 0x000fe400078ec0ff */
[----:B------:R-:W-:-:S02]  /*30d0*/  LOP3.LUT R6, R29, 0xffff, RZ, 0xc0, !PT ;  /* 0x0000ffff1d067812 */ /* 0x000fc400078ec0ff */
[----:B------:R-:W-:Y:S02]  /*30e0*/  PRMT R22, R3, 0x3340, R22 ;  /* 0x0000334003167816 */ /* 0x000fe40000000016 */
[----:B------:R-:W-:Y:S02]  /*30f0*/  PRMT R23, R23, 0x3340, R24 ;  /* 0x0000334017177816 */ /* 0x000fe40000000018 */
[----:B------:R-:W-:Y:S02]  /*3100*/  PRMT R11, R11, 0x3340, R30 ;  /* 0x000033400b0b7816 */ /* 0x000fe4000000001e */
[----:B------:R-:W-:Y:S01]  /*3110*/  PRMT R6, R6, 0x3340, R7 ;  /* 0x0000334006067816 */ /* 0x000fe20000000007 */
[----:B------:R-:W-:Y:S01]  /*3120*/  IMAD.MOV.U32 R10, RZ, RZ, R12 ;  /* 0x000000ffff0a7224 */ /* 0x000fe200078e000c */
[----:B------:R-:W-:Y:S01]  /*3130*/  PRMT R23, R22, 0x5410, R23 ;  /* 0x0000541016177816 */ /* 0x000fe20000000017 */
[----:B------:R-:W-:Y:S01]  /*3140*/  IMAD.MOV.U32 R22, RZ, RZ, R4 ;  /* 0x000000ffff167224 */ /* 0x000fe200078e0004 */
[----:B------:R-:W-:-:S02]  /*3150*/  PRMT R11, R11, 0x5410, R6 ;  /* 0x000054100b0b7816 */ /* 0x000fc40000000006 */
[----:B------:R-:W-:Y:S01]  /*3160*/  PRMT R3, R28, 0x5410, R25 ;  /* 0x000054101c037816 */ /* 0x000fe20000000019 */
[----:B------:R-:W-:Y:S04]  /*3170*/  STS.64 [R18+0x200], R20 ;  /* 0x0002001412007388 */ /* 0x000fe80000000a00 */
[----:B------:R-:W-:Y:S04]  /*3180*/  STS.64 [R18+0x208], R34 ;  /* 0x0002082212007388 */ /* 0x000fe80000000a00 */
        /* <DEDUP_REMOVED lines=10> */
[----:B------:R-:W-:Y:S04]  /*3230*/  LDS.64 R12, [R19+0x20] ;  /* 0x00002000130c7984 */ /* 0x000fe80000000a00 */
[----:B------:R-:W4:Y:S04]  /*3240*/  LDS.64 R4, [R19] ;  /* 0x0000000013047984 */ /* 0x000f280000000a00 */
[----:B------:R-:W4:Y:S04]  /*3250*/  LDS.64 R34, [R19+0x10] ;  /* 0x0000100013227984 */ /* 0x000f280000000a00 */
[----:B------:R5:W4:Y:S01]  /*3260*/  LDS.64 R10, [R19+0x30] ;  /* 0x00003000130a7984 */ /* 0x000b220000000a00 */
[C---:B0-----:R-:W-:Y:S01]  /*3270*/  PRMT R6, R21.reuse, 0x7772, RZ ;  /* 0x0000777215067816 */ /* 0x041fe200000000ff */
[----:B------:R-:W-:Y:S01]  /*3280*/  IMAD.MOV.U32 R2, RZ, RZ, R20 ;  /* 0x000000ffff027224 */ /* 0x000fe200078e0014 */
[----:B------:R-:W-:-:S02]  /*3290*/  PRMT R3, R21, 0x7770, RZ ;  /* 0x0000777015037816 */ /* 0x000fc400000000ff */
[----:B------:R-:W-:Y:S02]  /*32a0*/  PRMT R7, R21, 0x7771, RZ ;  /* 0x0000777115077816 */ /* 0x000fe400000000ff */
[C---:B-1----:R-:W-:Y:S02]  /*32b0*/  PRMT R48, R33.reuse, 0x7773, RZ ;  /* 0x0000777321307816 */ /* 0x042fe400000000ff */
[C---:B------:R-:W-:Y:S02]  /*32c0*/  PRMT R47, R33.reuse, 0x7772, RZ ;  /* 0x00007772212f7816 */ /* 0x040fe400000000ff */
[----:B------:R-:W-:Y:S02]  /*32d0*/  PRMT R46, R33, 0x7771, RZ ;  /* 0x00007771212e7816 */ /* 0x000fe400000000ff */
[C---:B--2---:R-:W-:Y:S01]  /*32e0*/  PRMT R42, R17.reuse, 0x7773, RZ ;  /* 0x00007773112a7816 */ /* 0x044fe200000000ff */
[----:B---3--:R-:W-:Y:S01]  /*32f0*/  IMAD.MOV.U32 R14, RZ, RZ, R24 ;  /* 0x000000ffff0e7224 */ /* 0x008fe200078e0018 */
[----:B------:R-:W-:-:S02]  /*3300*/  PRMT R41, R17, 0x7772, RZ ;  /* 0x0000777211297816 */ /* 0x000fc400000000ff */
[C---:B------:R-:W-:Y:S02]  /*3310*/  PRMT R40, R17.reuse, 0x7771, RZ ;  /* 0x0000777111287816 */ /* 0x040fe400000000ff */
[----:B------:R-:W-:Y:S02]  /*3320*/  PRMT R43, R17, 0x7770, RZ ;  /* 0x00007770112b7816 */ /* 0x000fe400000000ff */
[----:B------:R-:W-:Y:S02]  /*3330*/  PRMT R21, R21, 0x7773, RZ ;  /* 0x0000777315157816 */ /* 0x000fe400000000ff */
[----:B------:R-:W-:Y:S02]  /*3340*/  PRMT R33, R33, 0x7770, RZ ;  /* 0x0000777021217816 */ /* 0x000fe400000000ff */
[C---:B------:R-:W-:Y:S02]  /*3350*/  PRMT R39, R25.reuse, 0x7770, RZ ;  /* 0x0000777019277816 */ /* 0x040fe400000000ff */
[----:B------:R-:W-:-:S02]  /*3360*/  PRMT R38, R25, 0x7771, RZ ;  /* 0x0000777119267816 */ /* 0x000fc400000000ff */
[C---:B------:R-:W-:Y:S02]  /*3370*/  PRMT R37, R25.reuse, 0x7772, RZ ;  /* 0x0000777219257816 */ /* 0x040fe400000000ff */
[----:B------:R-:W-:Y:S02]  /*3380*/  PRMT R36, R25, 0x7773, RZ ;  /* 0x0000777319247816 */ /* 0x000fe400000000ff */
[----:B------:R-:W-:Y:S01]  /*3390*/  PRMT R17, R6, 0x7610, R17 ;  /* 0x0000761006117816 */ /* 0x000fe20000000011 */
[----:B------:R-:W-:Y:S08]  /*33a0*/  BAR.SYNC.DEFER_BLOCKING 0x0 ;  /* 0x0000000000007b1d */ /* 0x000ff00000010000 */
[----:B-----5:R-:W0:Y:S01]  /*33b0*/  LDC R19, c[0x0][0x3c0] ;  /* 0x0000f000ff137b82 */ /* 0x020e220000000800 */
[----:B------:R-:W-:Y:S01]  /*33c0*/  VIADD R9, R31, 0x1 ;  /* 0x000000011f097836 */ /* 0x000fe20000000000 */
[----:B------:R-:W-:Y:S01]  /*33d0*/  BSSY.RECONVERGENT B0, `(.L_x_150) ;  /* 0x000002d000007945 */ /* 0x000fe20003800200 */
[----:B------:R-:W-:Y:S01]  /*33e0*/  IMAD.MOV.U32 R6, RZ, RZ, -0x1 ;  /* 0xffffffffff067424 */ /* 0x000fe200078e00ff */
[----:B------:R-:W-:Y:S01]  /*33f0*/  PRMT R22, R21, 0x7610, R22 ;  /* 0x0000761015167816 */ /* 0x000fe20000000016 */
[--C-:B----4-:R-:W-:Y:S01]  /*3400*/  IMAD.MOV.U32 R20, RZ, RZ, R4.reuse ;  /* 0x000000ffff147224 */ /* 0x110fe200078e0004 */
[----:B------:R-:W-:Y:S01]  /*3410*/  ISETP.GE.U32.AND P0, PT, R9, R0, PT ;  /* 0x000000000900720c */ /* 0x000fe20003f06070 */
[----:B------:R-:W-:Y:S01]  /*3420*/  IMAD.MOV.U32 R9, RZ, RZ, R5 ;  /* 0x000000ffff097224 */ /* 0x000fe200078e0005 */
[----:B------:R-:W-:Y:S01]  /*3430*/  PREEXIT ;  /* 0x000000000000782d */ /* 0x000fe20000000000 */
[----:B------:R-:W-:Y:S01]  /*3440*/  PRMT R23, R17, 0x7610, R23 ;  /* 0x0000761011177816 */ /* 0x000fe20000000017 */
[----:B------:R-:W-:Y:S01]  /*3450*/  IMAD.MOV.U32 R24, RZ, RZ, R4 ;  /* 0x000000ffff187224 */ /* 0x000fe200078e0004 */
[----:B------:R-:W-:Y:S01]  /*3460*/  PRMT R25, R7, 0x7610, R25 ;  /* 0x0000761007197816 */ /* 0x000fe20000000019 */
[----:B------:R-:W-:Y:S01]  /*3470*/  IMAD.MOV.U32 R15, RZ, RZ, R5 ;  /* 0x000000ffff0f7224 */ /* 0x000fe200078e0005 */
[C---:B------:R-:W-:Y:S01]  /*3480*/  PRMT R26, R3.reuse, 0x7610, R26 ;  /* 0x00007610031a7816 */ /* 0x040fe2000000001a */
[----:B------:R-:W-:Y:S01]  /*3490*/  IMAD.MOV.U32 R8, RZ, RZ, R2 ;  /* 0x000000ffff087224 */ /* 0x000fe200078e0002 */
[----:B------:R-:W-:-:S02]  /*34a0*/  PRMT R27, R3, 0x7610, R27 ;  /* 0x00007610031b7816 */ /* 0x000fc4000000001b */
[----:B------:R-:W-:Y:S02]  /*34b0*/  PRMT R28, R7, 0x7610, R28 ;  /* 0x00007610071c7816 */ /* 0x000fe4000000001c */
[----:B------:R-:W-:Y:S02]  /*34c0*/  PRMT R29, R17, 0x7610, R29 ;  /* 0x00007610111d7816 */ /* 0x000fe4000000001d */
[----:B------:R-:W-:Y:S02]  /*34d0*/  PRMT R30, R21, 0x7610, R30 ;  /* 0x00007610151e7816 */ /* 0x000fe4000000001e */
[C---:B0-----:R-:W-:Y:S02]  /*34e0*/  ISETP.GE.AND P1, PT, R19.reuse, 0x40, PT ;  /* 0x000000401300780c */ /* 0x041fe40003f26270 */
[----:B------:R-:W-:-:S04]  /*34f0*/  IADD3 R19, PT, PT, -R19, 0x40, RZ ;  /* 0x0000004013137810 */ /* 0x000fc80007ffe1ff */
[CC--:B------:R-:W-:Y:S02]  /*3500*/  SHF.L.U32 R45, R6.reuse, R19.reuse, RZ ;  /* 0x00000013062d7219 */ /* 0x0c0fe400000006ff */
[----:B------:R-:W-:Y:S01]  /*3510*/  SHF.L.U64.HI R44, R6, R19, 0xffffffff ;  /* 0xffffffff062c7419 */ /* 0x000fe20000010213 */
[----:B------:R-:W-:Y:S01]  /*3520*/  IMAD.MOV.U32 R6, RZ, RZ, R2 ;  /* 0x000000ffff067224 */ /* 0x000fe200078e0002 */
[----:B------:R-:W-:Y:S02]  /*3530*/  SEL R45, R45, 0xffffffff, !P1 ;  /* 0xffffffff2d2d7807 */ /* 0x000fe40004800000 */
[----:B------:R-:W-:Y:S01]  /*3540*/  SEL R44, R44, 0xffffffff, !P1 ;  /* 0xffffffff2c2c7807 */ /* 0x000fe20004800000 */
[----:B------:R-:W-:Y:S06]  /*3550*/  @P0 BRA `(.L_x_151) ;  /* 0x0000000000500947 */ /* 0x000fec0003800000 */
        /* <DEDUP_REMOVED lines=11> */
[----:B------:R-:W-:Y:S02]  /*3610*/  PRMT R26, R33, 0x7610, R26 ;  /* 0x00007610211a7816 */ /* 0x000fe4000000001a */
[----:B------:R-:W-:-:S07]  /*3620*/  PRMT R22, R48, 0x7610, R22 ;  /* 0x0000761030167816 */ /* 0x000fce0000000016 */
[----:B------:R-:W-:Y:S01]  /*3630*/  @!P0 IMAD.MOV.U32 R24, RZ, RZ, R34 ;  /* 0x000000ffff188224 */ /* 0x000fe200078e0022 */
[----:B------:R-:W-:Y:S01]  /*3640*/  @!P0 PRMT R29, R47, 0x7610, R29 ;  /* 0x000076102f1d8816 */ /* 0x000fe2000000001d */
[----:B------:R-:W-:Y:S01]  /*3650*/  @!P0 IMAD.MOV.U32 R15, RZ, RZ, R35 ;  /* 0x000000ffff0f8224 */ /* 0x000fe200078e0023 */
[----:B------:R-:W-:Y:S01]  /*3660*/  @!P0 PRMT R28, R46, 0x7610, R28 ;  /* 0x000076102e1c8816 */ /* 0x000fe2000000001c */
[----:B------:R-:W-:Y:S01]  /*3670*/  @!P0 IMAD.MOV.U32 R8, RZ, RZ, R32 ;  /* 0x000000ffff088224 */ /* 0x000fe200078e0020 */
[----:B------:R-:W-:Y:S02]  /*3680*/  @!P0 PRMT R27, R33, 0x7610, R27 ;  /* 0x00007610211b8816 */ /* 0x000fe4000000001b */
[----:B------:R-:W-:-:S07]  /*3690*/  @!P0 PRMT R30, R48, 0x7610, R30 ;  /* 0x00007610301e8816 */ /* 0x000fce000000001e */
.L_x_151:
[----:B------:R-:W-:Y:S05]  /*36a0*/  BSYNC.RECONVERGENT B0 ;  /* 0x0000000000007941 */ /* 0x000fea0003800200 */
.L_x_150:
[C---:B------:R-:W-:Y:S01]  /*36b0*/  VIADD R33, R31.reuse, 0x2 ;  /* 0x000000021f217836 */ /* 0x040fe20000000000 */
[----:B------:R-:W-:Y:S01]  /*36c0*/  BSSY.RECONVERGENT B0, `(.L_x_152) ;  /* 0x000001f000007945 */ /* 0x000fe20003800200 */
[C---:B------:R-:W-:Y:S01]  /*36d0*/  VIADD R35, R31.reuse, 0x3 ;  /* 0x000000031f237836 */ /* 0x040fe20000000000 */
[-C--:B------:R-:W-:Y:S01]  /*36e0*/  ISETP.GE.U32.AND P2, PT, R31, R0.reuse, PT ;  /* 0x000000001f00720c */ /* 0x080fe20003f46070 */
[----:B------:R-:W-:Y:S01]  /*36f0*/  IMAD.MOV.U32 R31, RZ, RZ, R8 ;  /* 0x000000ffff1f7224 */ /* 0x000fe200078e0008 */
[-C--:B------:R-:W-:Y:S01]  /*3700*/  ISETP.GE.U32.AND P0, PT, R33, R0.reuse, PT ;  /* 0x000000002100720c */ /* 0x080fe20003f06070 */
[----:B------:R-:W-:Y:S01]  /*3710*/  IMAD.MOV.U32 R32, RZ, RZ, R24 ;  /* 0x000000ffff207224 */ /* 0x000fe200078e0018 */
[----:B------:R-:W-:Y:S01]  /*3720*/  ISETP.GE.U32.AND P1, PT, R35, R0, PT ;  /* 0x000000002300720c */ /* 0x000fe20003f26070 */
[----:B------:R-:W-:Y:S01]  /*3730*/  IMAD.MOV.U32 R33, RZ, RZ, R15 ;  /* 0x000000ffff217224 */ /* 0x000fe200078e000f */
[----:B------:R-:W-:Y:S02]  /*3740*/  PRMT R34, R27, 0x5410, R28 ;  /* 0x000054101b227816 */ /* 0x000fe4000000001c */
[----:B------:R-:W-:-:S07]  /*3750*/  PRMT R35, R29, 0x5410, R30 ;  /* 0x000054101d237816 */ /* 0x000fce000000001e */
[----:B------:R-:W-:Y:S05]  /*3760*/  @P0 BRA `(.L_x_153) ;  /* 0x0000000000500947 */ /* 0x000fea0003800000 */
        /* <DEDUP_REMOVED lines=13> */
[----:B------:R-:W-:Y:S01]  /*3840*/  @!P0 PRMT R35, R41, 0x7610, R35 ;  /* 0x0000761029238816 */ /* 0x000fe20000000023 */
[----:B------:R-:W-:Y:S01]  /*3850*/  @!P0 IMAD.MOV.U32 R32, RZ, RZ, R12 ;  /* 0x000000ffff208224 */ /* 0x000fe200078e000c */
[----:B------:R-:W-:Y:S01]  /*3860*/  @!P0 PRMT R34, R34, 0x5410, R40 ;  /* 0x0000541022228816 */ /* 0x000fe20000000028 */
[----:B------:R-:W-:Y:S01]  /*3870*/  @!P0 IMAD.MOV.U32 R33, RZ, RZ, R13 ;  /* 0x000000ffff218224 */ /* 0x000fe200078e000d */
[----:B------:R-:W-:Y:S01]  /*3880*/  @!P0 PRMT R35, R35, 0x5410, R42 ;  /* 0x0000541023238816 */ /* 0x000fe2000000002a */
[----:B------:R-:W-:Y:S01]  /*3890*/  @!P0 IMAD.MOV.U32 R31, RZ, RZ, R16 ;  /* 0x000000ffff1f8224 */ /* 0x000fe200078e0010 */
[----:B------:R-:W-:-:S07]  /*38a0*/  @!P0 PRMT R34, R43, 0x7610, R34 ;  /* 0x000076102b228816 */ /* 0x000fce0000000022 */
.L_x_153:
[----:B------:R-:W-:Y:S05]  /*38b0*/  BSYNC.RECONVERGENT B0 ;  /* 0x0000000000007941 */ /* 0x000fea0003800200 */
.L_x_152:
        /* <DEDUP_REMOVED lines=9> */
[-C--:B------:R-:W-:Y:S02]  /*3950*/  LOP3.LUT R12, R20, R45.reuse, RZ, 0xc0, !PT ;  /* 0x0000002d140c7212 */ /* 0x080fe400078ec0ff */
[----:B------:R-:W-:Y:S02]  /*3960*/  LOP3.LUT R31, R4, R45, RZ, 0xc0, !PT ;  /* 0x0000002d041f7212 */ /* 0x000fe400078ec0ff */
[-C--:B------:R-:W-:Y:S02]  /*3970*/  LOP3.LUT R13, R9, R44.reuse, RZ, 0xc0, !PT ;  /* 0x0000002c090d7212 */ /* 0x080fe400078ec0ff */
[----:B------:R-:W-:Y:S02]  /*3980*/  ISETP.GE.U32.AND P0, PT, R12, R31, PT ;  /* 0x0000001f0c00720c */ /* 0x000fe40003f06070 */
[----:B------:R-:W-:Y:S02]  /*3990*/  LOP3.LUT R16, R5, R44, RZ, 0xc0, !PT ;  /* 0x0000002c05107212 */ /* 0x000fe400078ec0ff */
[----:B------:R-:W-:-:S02]  /*39a0*/  LOP3.LUT R12, R10, R45, RZ, 0xc0, !PT ;  /* 0x0000002d0a0c7212 */ /* 0x000fc400078ec0ff */
[----:B------:R-:W-:Y:S02]  /*39b0*/  LOP3.LUT R31, R24, R45, RZ, 0xc0, !PT ;  /* 0x0000002d181f7212 */ /* 0x000fe400078ec0ff */
[----:B------:R-:W-:Y:S01]  /*39c0*/  ISETP.GE.U32.AND.EX P0, PT, R13, R16, PT, P0 ;  /* 0x000000100d00720c */ /* 0x000fe20003f06100 */
[----:B------:R-:W-:Y:S01]  /*39d0*/  IMAD.MOV.U32 R16, RZ, RZ, R20 ;  /* 0x000000ffff107224 */ /* 0x000fe200078e0014 */
[----:B------:R-:W-:Y:S02]  /*39e0*/  ISETP.GE.U32.AND P2, PT, R12, R31, PT ;  /* 0x0000001f0c00720c */ /* 0x000fe40003f46070 */
[-C--:B------:R-:W-:Y:S02]  /*39f0*/  LOP3.LUT R13, R11, R44.reuse, RZ, 0xc0, !PT ;  /* 0x0000002c0b0d7212 */ /* 0x080fe400078ec0ff */
[----:B------:R-:W-:Y:S02]  /*3a00*/  LOP3.LUT R12, R15, R44, RZ, 0xc0, !PT ;  /* 0x0000002c0f0c7212 */ /* 0x000fe400078ec0ff */
[----:B------:R-:W-:-:S02]  /*3a10*/  PRMT R26, R26, 0x5410, R22 ;  /* 0x000054101a1a7816 */ /* 0x000fc40000000016 */
[----:B------:R-:W-:Y:S01]  /*3a20*/  ISETP.GE.U32.AND.EX P2, PT, R13, R12, PT, P2 ;  /* 0x0000000c0d00720c */ /* 0x000fe20003f46120 */
[----:B------:R-:W-:Y:S01]  /*3a30*/  IMAD.MOV.U32 R12, RZ, RZ, R6 ;  /* 0x000000ffff0c7224 */ /* 0x000fe200078e0006 */
[----:B------:R-:W-:Y:S01]  /*3a40*/  PRMT R28, R28, 0x5410, R25 ;  /* 0x000054101c1c7816 */ /* 0x000fe20000000019 */
[----:B------:R-:W-:Y:S01]  /*3a50*/  @!P0 IMAD.MOV.U32 R16, RZ, RZ, R4 ;  /* 0x000000ffff108224 */ /* 0x000fe200078e0004 */
[--C-:B------:R-:W-:Y:S01]  /*3a60*/  @!P0 PRMT R26, R26, 0x5410, R21.reuse ;  /* 0x000054101a1a8816 */ /* 0x100fe20000000015 */
[----:B------:R-:W-:Y:S01]  /*3a70*/  @!P0 IMAD.MOV.U32 R12, RZ, RZ, R2 ;  /* 0x000000ffff0c8224 */ /* 0x000fe200078e0002 */
[----:B------:R-:W-:Y:S01]  /*3a80*/  @!P0 PRMT R21, R22, 0x7610, R21 ;  /* 0x0000761016158816 */ /* 0x000fe20000000015 */
[----:B------:R-:W-:Y:S01]  /*3a90*/  IMAD.MOV.U32 R22, RZ, RZ, R10 ;  /* 0x000000ffff167224 */ /* 0x000fe200078e000a */
[----:B------:R-:W-:Y:S01]  /*3aa0*/  PRMT R30, R30, 0x5410, R23 ;  /* 0x000054101e1e7816 */ /* 0x000fe20000000017 */
[----:B------:R-:W-:Y:S01]  /*3ab0*/  @!P0 IMAD.MOV.U32 R2, RZ, RZ, R6 ;  /* 0x000000ffff028224 */ /* 0x000fe200078e0006 */
[----:B------:R-:W-:Y:S01]  /*3ac0*/  @!P0 PRMT R28, R28, 0x5410, R7 ;  /* 0x000054101c1c8816 */ /* 0x000fe20000000007 */
        /* <DEDUP_REMOVED lines=11> */
[----:B------:R-:W-:Y:S01]  /*3b80*/  PRMT R27, R27, 0x5410, R26 ;  /* 0x000054101b1b7816 */ /* 0x000fe2000000001a */
[----:B------:R-:W-:Y:S01]  /*3b90*/  @!P2 IMAD.MOV.U32 R15, RZ, RZ, R11 ;  /* 0x000000ffff0fa224 */ /* 0x000fe200078e000b */
[----:B------:R-:W-:Y:S01]  /*3ba0*/  ISETP.GE.U32.AND P1, PT, R23, R6, PT ;  /* 0x000000061700720c */ /* 0x000fe20003f26070 */
[----:B------:R-:W-:Y:S01]  /*3bb0*/  @!P0 IMAD.MOV.U32 R4, RZ, RZ, R20 ;  /* 0x000000ffff048224 */ /* 0x000fe200078e0014 */
[-C--:B------:R-:W-:Y:S01]  /*3bc0*/  LOP3.LUT R6, R13, R44.reuse, RZ, 0xc0, !PT ;  /* 0x0000002c0d067212 */ /* 0x080fe200078ec0ff */
[----:B------:R-:W-:Y:S01]  /*3bd0*/  @!P0 IMAD.MOV.U32 R5, RZ, RZ, R9 ;  /* 0x000000ffff058224 */ /* 0x000fe200078e0009 */
[----:B------:R-:W-:-:S02]  /*3be0*/  LOP3.LUT R11, R15, R44, RZ, 0xc0, !PT ;  /* 0x0000002c0f0b7212 */ /* 0x000fc400078ec0ff */
[--C-:B------:R-:W-:Y:S02]  /*3bf0*/  @!P0 PRMT R27, R27, 0x5410, R3.reuse ;  /* 0x000054101b1b8816 */ /* 0x100fe40000000003 */
[----:B------:R-:W-:Y:S02]  /*3c00*/  @!P0 PRMT R3, R26, 0x7610, R3 ;  /* 0x000076101a038816 */ /* 0x000fe40000000003 */
[----:B------:R-:W-:Y:S01]  /*3c10*/  ISETP.GE.U32.AND.EX P1, PT, R11, R6, PT, P1 ;  /* 0x000000060b00720c */ /* 0x000fe20003f26110 */
        /* <DEDUP_REMOVED lines=8> */
[----:B------:R-:W-:Y:S01]  /*3ca0*/  IMAD.MOV.U32 R14, RZ, RZ, R11 ;  /* 0x000000ffff0e7224 */ /* 0x000fe200078e000b */
[----:B------:R-:W-:Y:S01]  /*3cb0*/  @!P2 PRMT R34, R29, 0x7610, R34 ;  /* 0x000076101d22a816 */ /* 0x000fe20000000022 */
[----:B------:R-:W-:Y:S01]  /*3cc0*/  IMAD.MOV.U32 R31, RZ, RZ, R8 ;  /* 0x000000ffff1f7224 */ /* 0x000fe200078e0008 */
[----:B------:R-:W-:Y:S01]  /*3cd0*/  @!P2 PRMT R29, R37, 0x7610, R29 ;  /* 0x00007610251da816 */ /* 0x000fe2000000001d */
[----:B------:R-:W-:Y:S01]  /*3ce0*/  @!P1 IMAD.MOV.U32 R6, RZ, RZ, R16 ;  /* 0x000000ffff069224 */ /* 0x000fe200078e0010 */
[----:B------:R-:W-:Y:S01]  /*3cf0*/  PRMT R32, R32, 0x5410, R30 ;  /* 0x0000541020207816 */ /* 0x000fe2000000001e */
[----:B------:R-:W-:Y:S01]  /*3d00*/  @!P1 IMAD.MOV.U32 R16, RZ, RZ, R24 ;  /* 0x000000ffff109224 */ /* 0x000fe200078e0018 */
[----:B------:R-:W-:Y:S01]  /*3d10*/  PRMT R33, R29, 0x7610, R33 ;  /* 0x000076101d217816 */ /* 0x000fe20000000021 */
[----:B------:R-:W-:Y:S01]  /*3d20*/  @!P1 IMAD.MOV.U32 R31, RZ, RZ, R12 ;  /* 0x000000ffff1f9224 */ /* 0x000fe200078e000c */
[----:B------:R-:W-:Y:S01]  /*3d30*/  @!P1 PRMT R32, R32, 0x7610, R26 ;  /* 0x0000761020209816 */ /* 0x000fe2000000001a */
[----:B------:R-:W-:Y:S01]  /*3d40*/  IMAD.MOV.U32 R20, RZ, RZ, R16 ;  /* 0x000000ffff147224 */ /* 0x000fe200078e0010 */
[----:B------:R-:W-:Y:S01]  /*3d50*/  @!P1 PRMT R26, R26, 0x5410, R30 ;  /* 0x000054101a1a9816 */ /* 0x000fe2000000001e */
[----:B------:R-:W-:Y:S01]  /*3d60*/  @!P1 IMAD.MOV.U32 R12, RZ, RZ, R8 ;  /* 0x000000ffff0c9224 */ /* 0x000fe200078e0008 */
[----:B------:R-:W-:-:S02]  /*3d70*/  @!P1 PRMT R33, R30, 0x7632, R33 ;  /* 0x000076321e219816 */ /* 0x000fc40000000021 */
[----:B------:R-:W-:Y:S02]  /*3d80*/  PRMT R35, R39, 0x7610, R35 ;  /* 0x0000761027237816 */ /* 0x000fe40000000023 */
[----:B------:R-:W-:Y:S01]  /*3d90*/  @!P1 PRMT R30, R30, 0x5410, R29 ;  /* 0x000054101e1e9816 */ /* 0x000fe2000000001d */
[----:B------:R-:W-:Y:S01]  /*3da0*/  IMAD.MOV.U32 R29, RZ, RZ, R15 ;  /* 0x000000ffff1d7224 */ /* 0x000fe200078e000f */
[-C--:B------:R-:W-:Y:S01]  /*3db0*/  LOP3.LUT R23, R22, R45.reuse, RZ, 0xc0, !PT ;  /* 0x0000002d16177212 */ /* 0x080fe200078ec0ff */
[----:B------:R-:W-:Y:S01]  /*3dc0*/  @!P1 IMAD.MOV.U32 R29, RZ, RZ, R13 ;  /* 0x000000ffff1d9224 */ /* 0x000fe200078e000d */
[----:B------:R-:W-:Y:S01]  /*3dd0*/  LOP3.LUT R10, R6, R45, RZ, 0xc0, !PT ;  /* 0x0000002d060a7212 */ /* 0x000fe200078ec0ff */
[----:B------:R-:W-:Y:S01]  /*3de0*/  @!P1 IMAD.MOV.U32 R13, RZ, RZ, R15 ;  /* 0x000000ffff0d9224 */ /* 0x000fe200078e000f */
[----:B------:R-:W-:Y:S02]  /*3df0*/  @!P2 PRMT R34, R34, 0x5410, R28 ;  /* 0x000054102222a816 */ /* 0x000fe4000000001c */
[----:B------:R-:W-:-:S02]  /*3e00*/  @!P2 PRMT R35, R27, 0x7610, R35 ;  /* 0x000076101b23a816 */ /* 0x000fc40000000023 */
[----:B------:R-:W-:Y:S02]  /*3e10*/  @!P2 PRMT R28, R38, 0x7610, R28 ;  /* 0x00007610261ca816 */ /* 0x000fe4000000001c */
[----:B------:R-:W-:Y:S02]  /*3e20*/  @!P2 PRMT R27, R39, 0x7610, R27 ;  /* 0x00007610271ba816 */ /* 0x000fe4000000001b */
[----:B------:R-:W-:Y:S02]  /*3e30*/  ISETP.GE.U32.AND P2, PT, R23, R10, PT ;  /* 0x0000000a1700720c */ /* 0x000fe40003f46070 */
[-C--:B------:R-:W-:Y:S02]  /*3e40*/  LOP3.LUT R23, R25, R44.reuse, RZ, 0xc0, !PT ;  /* 0x0000002c19177212 */ /* 0x080fe400078ec0ff */
[-C--:B------:R-:W-:Y:S02]  /*3e50*/  LOP3.LUT R10, R29, R44.reuse, RZ, 0xc0, !PT ;  /* 0x0000002c1d0a7212 */ /* 0x080fe400078ec0ff */
[----:B------:R-:W-:-:S02]  /*3e60*/  LOP3.LUT R9, R13, R44, RZ, 0xc0, !PT ;  /* 0x0000002c0d097212 */ /* 0x000fc400078ec0ff */
[----:B------:R-:W-:Y:S02]  /*3e70*/  ISETP.GE.U32.AND.EX P2, PT, R23, R10, PT, P2 ;  /* 0x0000000a1700720c */ /* 0x000fe40003f46120 */
[-C--:B------:R-:W-:Y:S02]  /*3e80*/  LOP3.LUT R23, R4, R45.reuse, RZ, 0xc0, !PT ;  /* 0x0000002d04177212 */ /* 0x080fe400078ec0ff */
[----:B------:R-:W-:Y:S02]  /*3e90*/  LOP3.LUT R10, R16, R45, RZ, 0xc0, !PT ;  /* 0x0000002d100a7212 */ /* 0x000fe400078ec0ff */
[----:B------:R-:W-:Y:S02]  /*3ea0*/  PRMT R32, R28, 0x7610, R32 ;  /* 0x000076101c207816 */ /* 0x000fe40000000020 */
[----:B------:R-:W-:Y:S02]  /*3eb0*/  ISETP.GE.U32.AND P0, PT, R10, R23, PT ;  /* 0x000000170a00720c */ /* 0x000fe40003f06070 */
[----:B------:R-:W-:-:S02]  /*3ec0*/  LOP3.LUT R10, R5, R44, RZ, 0xc0, !PT ;  /* 0x0000002c050a7212 */ /* 0x000fc400078ec0ff */
[----:B------:R-:W-:Y:S01]  /*3ed0*/  PRMT R33, R33, 0x5410, R27 ;  /* 0x0000541021217816 */ /* 0x000fe2000000001b */
[----:B------:R-:W-:Y:S01]  /*3ee0*/  @!P2 IMAD.MOV.U32 R14, RZ, RZ, R31 ;  /* 0x000000ffff0ea224 */ /* 0x000fe200078e001f */
[----:B------:R-:W-:Y:S01]  /*3ef0*/  ISETP.GE.U32.AND.EX P0, PT, R9, R10, PT, P0 ;  /* 0x0000000a0900720c */ /* 0x000fe20003f06100 */
[----:B------:R-:W-:Y:S01]  /*3f00*/  IMAD.MOV.U32 R10, RZ, RZ, R22 ;  /* 0x000000ffff0a7224 */ /* 0x000fe200078e0016 */
[C---:B------:R-:W-:Y:S01]  /*3f10*/  @!P1 PRMT R32, R28.reuse, 0x7632, R32 ;  /* 0x000076321c209816 */ /* 0x040fe20000000020 */
[----:B------:R-:W-:Y:S01]  /*3f20*/  @!P2 IMAD.MOV.U32 R10, RZ, RZ, R6 ;  /* 0x000000ffff0aa224 */ /* 0x000fe200078e0006 */
[----:B------:R-:W-:Y:S01]  /*3f30*/  @!P1 PRMT R33, R33, 0x7610, R27 ;  /* 0x0000761021219816 */ /* 0x000fe2000000001b */
[----:B------:R-:W-:Y:S01]  /*3f40*/  @!P2 IMAD.MOV.U32 R6, RZ, RZ, R22 ;  /* 0x000000ffff06a224 */ /* 0x000fe200078e0016 */
[----:B------:R-:W-:Y:S01]  /*3f50*/  @!P1 PRMT R28, R28, 0x5410, R28 ;  /* 0x000054101c1c9816 */ /* 0x000fe2000000001c */
[----:B------:R-:W-:Y:S01]  /*3f60*/  @!P2 IMAD.MOV.U32 R31, RZ, RZ, R11 ;  /* 0x000000ffff1fa224 */ /* 0x000fe200078e000b */
[----:B------:R-:W-:Y:S01]  /*3f70*/  @!P1 PRMT R27, R27, 0x5410, R27 ;  /* 0x000054101b1b9816 */ /* 0x000fe2000000001b */
[----:B------:R-:W-:Y:S01]  /*3f80*/  IMAD.MOV.U32 R11, RZ, RZ, R25 ;  /* 0x000000ffff0b7224 */ /* 0x000fe200078e0019 */
[-C--:B------:R-:W-:Y:S01]  /*3f90*/  LOP3.LUT R8, R6, R45.reuse, RZ, 0xc0, !PT ;  /* 0x0000002d06087212 */ /* 0x080fe200078ec0ff */
[----:B------:R-:W-:Y:S01]  /*3fa0*/  @!P2 IMAD.MOV.U32 R11, RZ, RZ, R29 ;  /* 0x000000ffff0ba224 */ /* 0x000fe200078e001d */
[----:B------:R-:W-:Y:S01]  /*3fb0*/  PRMT R36, R26, 0x7610, R36 ;  /* 0x000076101a247816 */ /* 0x000fe20000000024 */
[----:B------:R-:W-:Y:S01]  /*3fc0*/  @!P0 IMAD.MOV.U32 R20, RZ, RZ, R4 ;  /* 0x000000ffff148224 */ /* 0x000fe200078e0004 */
[----:B------:R-:W-:Y:S01]  /*3fd0*/  PRMT R37, R34, 0x7610, R37 ;  /* 0x0000761022257816 */ /* 0x000fe20000000025 */
[----:B------:R-:W-:Y:S01]  /*3fe0*/  IMAD.MOV.U32 R9, RZ, RZ, R13 ;  /* 0x000000ffff097224 */ /* 0x000fe200078e000d */
[----:B------:R-:W-:Y:S01]  /*3ff0*/  PRMT R22, R26, 0x7632, R22 ;  /* 0x000076321a167816 */ /* 0x000fe20000000016 */
[----:B------:R-:W-:Y:S01]  /*4000*/  @!P2 IMAD.MOV.U32 R29, RZ, RZ, R25 ;  /* 0x000000ffff1da224 */ /* 0x000fe200078e0019 */
[----:B------:R-:W-:Y:S01]  /*4010*/  LOP3.LUT R45, R20, R45, RZ, 0xc0, !PT ;  /* 0x0000002d142d7212 */ /* 0x000fe200078ec0ff */
[----:B------:R-:W-:Y:S01]  /*4020*/  @!P0 IMAD.MOV.U32 R9, RZ, RZ, R5 ;  /* 0x000000ffff098224 */ /* 0x000fe200078e0005 */
[----:B------:R-:W-:Y:S01]  /*4030*/  @!P2 PRMT R36, R32, 0x7632, R36 ;  /* 0x000076322024a816 */ /* 0x000fe20000000024 */
[----:B------:R-:W-:Y:S01]  /*4040*/  IMAD.MOV.U32 R24, RZ, RZ, R6 ;  /* 0x000000ffff187224 */ /* 0x000fe200078e0006 */
[----:B------:R-:W-:Y:S01]  /*4050*/  ISETP.GE.U32.AND P1, PT, R8, R45, PT ;  /* 0x0000002d0800720c */ /* 0x000fe20003f26070 */
[----:B------:R-:W-:Y:S01]  /*4060*/  @!P0 IMAD.MOV.U32 R4, RZ, RZ, R16 ;  /* 0x000000ffff048224 */ /* 0x000fe200078e0010 */
[-C--:B------:R-:W-:Y:S01]  /*4070*/  LOP3.LUT R8, R29, R44.reuse, RZ, 0xc0, !PT ;  /* 0x0000002c1d087212 */ /* 0x080fe200078ec0ff */
[----:B------:R-:W-:Y:S01]  /*4080*/  @!P0 IMAD.MOV.U32 R5, RZ, RZ, R13 ;  /* 0x000000ffff058224 */ /* 0x000fe200078e000d */
[----:B------:R-:W-:-:S02]  /*4090*/  LOP3.LUT R15, R9, R44, RZ, 0xc0, !PT ;  /* 0x0000002c090f7212 */ /* 0x000fc400078ec0ff */
[----:B------:R-:W-:Y:S02]  /*40a0*/  @!P2 PRMT R37, R33, 0x7610, R37 ;  /* 0x000076102125a816 */ /* 0x000fe40000000025 */
[----:B------:R-:W-:Y:S01]  /*40b0*/  ISETP.GE.U32.AND.EX P1, PT, R8, R15, PT, P1 ;  /* 0x0000000f0800720c */ /* 0x000fe20003f26110 */
[----:B------:R-:W-:Y:S01]  /*40c0*/  IMAD.MOV.U32 R15, RZ, RZ, R29 ;  /* 0x000000ffff0f7224 */ /* 0x000fe200078e001d */
[----:B------:R-:W-:Y:S01]  /*40d0*/  @!P2 PRMT R32, R32, 0x5410, R26 ;  /* 0x000054102020a816 */ /* 0x000fe2000000001a */
[----:B------:R-:W-:Y:S01]  /*40e0*/  IMAD.MOV.U32 R8, RZ, RZ, R31 ;  /* 0x000000ffff087224 */ /* 0x000fe200078e001f */
[C---:B------:R-:W-:Y:S02]  /*40f0*/  @!P2 PRMT R33, R34.reuse, 0x7610, R33 ;  /* 0x000076102221a816 */ /* 0x040fe40000000021 */
[----:B------:R-:W-:Y:S02]  /*4100*/  PRMT R38, R34, 0x7632, R38 ;  /* 0x0000763222267816 */ /* 0x000fe40000000026 */
[----:B------:R-:W-:-:S02]  /*4110*/  PRMT R39, R35, 0x7610, R39 ;  /* 0x0000761023277816 */ /* 0x000fc40000000027 */
[----:B------:R-:W-:Y:S02]  /*4120*/  @!P0 PRMT R22, R21, 0x7610, R22 ;  /* 0x0000761015168816 */ /* 0x000fe40000000016 */
[----:B------:R-:W-:Y:S01]  /*4130*/  @!P0 PRMT R21, R26, 0x7632, R21 ;  /* 0x000076321a158816 */ /* 0x000fe20000000015 */
        /* <DEDUP_REMOVED lines=21> */
[----:B------:R-:W-:Y:S02]  /*4290*/  @!P0 PRMT R3, R27, 0x7632, R3 ;  /* 0x000076321b038816 */ /* 0x000fe40000000003 */
[----:B------:R-:W-:Y:S02]  /*42a0*/  PRMT R30, R32, 0x7632, R30 ;  /* 0x00007632201e7816 */ /* 0x000fe4000000001e */
[----:B------:R-:W-:-:S02]  /*42b0*/  PRMT R29, R33, 0x7610, R29 ;  /* 0x00007610211d7816 */ /* 0x000fc4000000001d */
[----:B------:R-:W-:Y:S02]  /*42c0*/  PRMT R28, R32, 0x7610, R28 ;  /* 0x00007610201c7816 */ /* 0x000fe4000000001c */
[----:B------:R-:W-:Y:S02]  /*42d0*/  PRMT R27, R33, 0x7632, R27 ;  /* 0x00007632211b7816 */ /* 0x000fe4000000001b */
[----:B------:R-:W-:Y:S02]  /*42e0*/  @!P1 PRMT R30, R22, 0x7610, R30 ;  /* 0x00007610161e9816 */ /* 0x000fe4000000001e */
[----:B------:R-:W-:Y:S02]  /*42f0*/  @!P1 PRMT R29, R23, 0x7610, R29 ;  /* 0x00007610171d9816 */ /* 0x000fe4000000001d */
[----:B------:R-:W-:Y:S02]  /*4300*/  @!P1 PRMT R28, R25, 0x7610, R28 ;  /* 0x00007610191c9816 */ /* 0x000fe4000000001c */
[----:B------:R-:W-:-:S02]  /*4310*/  @!P1 PRMT R27, R26, 0x7610, R27 ;  /* 0x000076101a1b9816 */ /* 0x000fc4000000001b */
[C---:B------:R-:W-:Y:S02]  /*4320*/  @!P1 PRMT R22, R32.reuse, 0x7632, R22 ;  /* 0x0000763220169816 */ /* 0x040fe40000000016 */
[C---:B------:R-:W-:Y:S02]  /*4330*/  @!P1 PRMT R23, R33.reuse, 0x7610, R23 ;  /* 0x0000761021179816 */ /* 0x040fe40000000017 */
[----:B------:R-:W-:Y:S02]  /*4340*/  @!P1 PRMT R25, R32, 0x7610, R25 ;  /* 0x0000761020199816 */ /* 0x000fe40000000019 */
[----:B------:R-:W-:-:S07]  /*4350*/  @!P1 PRMT R26, R33, 0x7632, R26 ;  /* 0x00007632211a9816 */ /* 0x000fce000000001a */
.L_x_155:
[----:B------:R-:W-:Y:S05]  /*4360*/  BSYNC.RECONVERGENT B0 ;  /* 0x0000000000007941 */ /* 0x000fea0003800200 */
.L_x_154:
[----:B------:R-:W-:-:S07]  /*4370*/  IMAD.MOV.U32 R31, RZ, RZ, 0x2 ;  /* 0x00000002ff1f7424 */ /* 0x000fce00078e00ff */
.L_x_167:
[----:B------:R-:W0:Y:S01]  /*4380*/  S2R R12, SR_TID.X ;  /* 0x00000000000c7919 */ /* 0x000e220000002100 */
[----:B------:R-:W-:Y:S01]  /*4390*/  LOP3.LUT R32, R3, 0xffff, RZ, 0xc0, !PT ;  /* 0x0000ffff03207812 */ /* 0x000fe200078ec0ff */
[----:B------:R-:W-:Y:S01]  /*43a0*/  IMAD.MOV R3, RZ, RZ, -R31 ;  /* 0x000000ffff037224 */ /* 0x000fe200078e0a1f */
[----:B------:R-:W1:Y:S01]  /*43b0*/  S2UR UR5, SR_CgaCtaId ;  /* 0x00000000000579c3 */ /* 0x000e620000008800 */
[----:B------:R-:W-:-:S07]  /*43c0*/  LOP3.LUT R21, R21, 0xffff, RZ, 0xc0, !PT ;  /* 0x0000ffff15157812 */ /* 0x000fce00078ec0ff */
[----:B------:R-:W-:Y:S01]  /*43d0*/  BAR.SYNC.DEFER_BLOCKING 0x0 ;  /* 0x0000000000007b1d */ /* 0x000fe20000010000 */
[----:B------:R-:W-:Y:S02]  /*43e0*/  LOP3.LUT R16, R17, 0xffff, RZ, 0xc0, !PT ;  /* 0x0000ffff11107812 */ /* 0x000fe400078ec0ff */
[----:B------:R-:W-:Y:S02]  /*43f0*/  LOP3.LUT R7, R7, 0xffff, RZ, 0xc0, !PT ;  /* 0x0000ffff07077812 */ /* 0x000fe400078ec0ff */
[----:B------:R-:W-:Y:S01]  /*4400*/  PRMT R16, R16, 0x3340, R21 ;  /* 0x0000334010107816 */ /* 0x000fe20000000015 */
[----:B------:R-:W-:Y:S01]  /*4410*/  UMOV UR4, 0x400 ;  /* 0x0000040000047882 */ /* 0x000fe20000000000 */
[----:B------:R-:W-:Y:S01]  /*4420*/  PRMT R7, R32, 0x3340, R7 ;  /* 0x0000334020077816 */ /* 0x000fe20000000007 */
[----:B------:R-:W2:Y:S01]  /*4430*/  LDC R33, c[0x0][0x3c0] ;  /* 0x0000f000ff217b82 */ /* 0x000ea20000000800 */
[----:B------:R-:W-:Y:S01]  /*4440*/  LOP3.LUT R28, R28, 0xffff, RZ, 0xc0, !PT ;  /* 0x0000ffff1c1c7812 */ /* 0x000fe200078ec0ff */
[----:B------:R-:W-:Y:S01]  /*4450*/  BSSY.RECONVERGENT B0, `(.L_x_156) ;  /* 0x0000052000007945 */ /* 0x000fe20003800200 */
[----:B------:R-:W-:-:S02]  /*4460*/  LOP3.LUT R27, R27, 0xffff, RZ, 0xc0, !PT ;  /* 0x0000ffff1b1b7812 */ /* 0x000fc400078ec0ff */
[----:B------:R-:W-:Y:S02]  /*4470*/  LOP3.LUT R22, R22, 0xffff, RZ, 0xc0, !PT ;  /* 0x0000ffff16167812 */ /* 0x000fe400078ec0ff */
[----:B------:R-:W-:Y:S02]  /*4480*/  LOP3.LUT R23, R23, 0xffff, RZ, 0xc0, !PT ;  /* 0x0000ffff17177812 */ /* 0x000fe400078ec0ff */
[----:B------:R-:W-:Y:S02]  /*4490*/  PRMT R28, R27, 0x3340, R28 ;  /* 0x000033401b1c7816 */ /* 0x000fe4000000001c */
[----:B------:R-:W-:Y:S02]  /*44a0*/  PRMT R22, R23, 0x3340, R22 ;  /* 0x0000334017167816 */ /* 0x000fe40000000016 */
[----:B------:R-:W-:Y:S01]  /*44b0*/  LOP3.LUT R25, R25, 0xffff, RZ, 0xc0, !PT ;  /* 0x0000ffff19197812 */ /* 0x000fe200078ec0ff */
[----:B-1----:R-:W-:Y:S01]  /*44c0*/  ULEA UR4, UR5, UR4, 0x18 ;  /* 0x0000000405047291 */ /* 0x002fe2000f8ec0ff */
[----:B------:R-:W-:-:S02]  /*44d0*/  LOP3.LUT R26, R26, 0xffff, RZ, 0xc0, !PT ;  /* 0x0000ffff1a1a7812 */ /* 0x000fc400078ec0ff */
[----:B------:R-:W-:Y:S02]  /*44e0*/  LOP3.LUT R30, R30, 0xffff, RZ, 0xc0, !PT ;  /* 0x0000ffff1e1e7812 */ /* 0x000fe400078ec0ff */
[C---:B0-----:R-:W-:Y:S02]  /*44f0*/  LOP3.LUT R3, R12.reuse, R3, RZ, 0xc0, !PT ;  /* 0x000000030c037212 */ /* 0x041fe400078ec0ff */
[----:B------:R-:W-:Y:S02]  /*4500*/  LEA R27, R12, UR4, 0x6 ;  /* 0x000000040c1b7c11 */ /* 0x000fe4000f8e30ff */
[----:B------:R-:W-:Y:S01]  /*4510*/  LOP3.LUT R29, R29, 0xffff, RZ, 0xc0, !PT ;  /* 0x0000ffff1d1d7812 */ /* 0x000fe200078ec0ff */
[----:B------:R-:W-:Y:S01]  /*4520*/  IMAD.SHL.U32 R13, R3, 0x4, RZ ;  /* 0x00000004030d7824 */ /* 0x000fe200078e00ff */
[----:B------:R-:W-:Y:S01]  /*4530*/  LOP3.LUT R36, R36, 0xffff, RZ, 0xc0, !PT ;  /* 0x0000ffff24247812 */ /* 0x000fe200078ec0ff */
[----:B------:R-:W-:Y:S01]  /*4540*/  VIADD R3, R31, 0xffffffff ;  /* 0xffffffff1f037836 */ /* 0x000fe20000000000 */
[----:B------:R0:W-:Y:S01]  /*4550*/  STS.64 [R27], R4 ;  /* 0x000000041b007388 */ /* 0x0001e20000000a00 */
[----:B------:R-:W-:-:S02]  /*4560*/  LOP3.LUT R37, R37, 0xffff, RZ, 0xc0, !PT ;  /* 0x0000ffff25257812 */ /* 0x000fc400078ec0ff */
[----:B------:R-:W-:Y:S01]  /*4570*/  VIMNMX R13, PT, PT, R0, R13, PT ;  /* 0x0000000d000d7248 */ /* 0x000fe20003fe0100 */
[----:B------:R-:W-:Y:S01]  /*4580*/  STS.64 [R27+0x30], R10 ;  /* 0x0000300a1b007388 */ /* 0x000fe20000000a00 */
[----:B------:R-:W-:Y:S02]  /*4590*/  LOP3.LUT R17, R3, R12, RZ, 0xc0, !PT ;  /* 0x0000000c03117212 */ /* 0x000fe400078ec0ff */
[----:B------:R-:W-:Y:S01]  /*45a0*/  PRMT R3, R7, 0x5410, R16 ;  /* 0x0000541007037816 */ /* 0x000fe20000000010 */
[----:B------:R-:W-:Y:S01]  /*45b0*/  IMAD R21, R31, 0x2, R13 ;  /* 0x000000021f157824 */ /* 0x000fe200078e020d */
[----:B------:R-:W-:Y:S01]  /*45c0*/  LOP3.LUT R38, R38, 0xffff, RZ, 0xc0, !PT ;  /* 0x0000ffff26267812 */ /* 0x000fe200078ec0ff */
[----:B------:R-:W-:Y:S01]  /*45d0*/  IMAD.SHL.U32 R17, R17, 0x4, RZ ;  /* 0x0000000411117824 */ /* 0x000fe200078e00ff */
[----:B------:R-:W-:Y:S01]  /*45e0*/  LOP3.LUT R39, R39, 0xffff, RZ, 0xc0, !PT ;  /* 0x0000ffff27277812 */ /* 0x000fe200078ec0ff */
[----:B------:R1:W-:Y:S01]  /*45f0*/  STS.64 [R27+0x8], R2 ;  /* 0x000008021b007388 */ /* 0x0003e20000000a00 */
[----:B------:R-:W-:-:S02]  /*4600*/  VIMNMX R32, PT, PT, R0, R21, PT ;  /* 0x0000001500207248 */ /* 0x000fc40003fe0100 */
[----:B------:R-:W-:Y:S02]  /*4610*/  VIMNMX R23, PT, PT, R0, R17, PT ;  /* 0x0000001100177248 */ /* 0x000fe40003fe0100 */
[----:B------:R-:W-:Y:S01]  /*4620*/  PRMT R25, R26, 0x3340, R25 ;  /* 0x000033401a197816 */ /* 0x000fe20000000019 */
[----:B------:R-:W-:Y:S01]  /*4630*/  IMAD R21, R31, 0x2, R32 ;  /* 0x000000021f157824 */ /* 0x000fe200078e0220 */
[----:B0-----:R-:W-:Y:S02]  /*4640*/  VIADDMNMX R4, R32, -R13, R23, PT ;  /* 0x8000000d20047246 */ /* 0x001fe40003800117 */
[----:B------:R-:W-:Y:S02]  /*4650*/  PRMT R29, R29, 0x3340, R30 ;  /* 0x000033401d1d7816 */ /* 0x000fe4000000001e */
[----:B------:R-:W-:Y:S01]  /*4660*/  VIMNMX R21, PT, PT, R0, R21, PT ;  /* 0x0000001500157248 */ /* 0x000fe20003fe0100 */
[----:B-1----:R-:W-:Y:S01]  /*4670*/  IMAD.MOV.U32 R2, RZ, RZ, R20 ;  /* 0x000000ffff027224 */ /* 0x002fe200078e0014 */
[----:B------:R-:W-:Y:S01]  /*4680*/  PRMT R36, R37, 0x3340, R36 ;  /* 0x0000334025247816 */ /* 0x000fe20000000024 */
[----:B------:R-:W-:Y:S01]  /*4690*/  IMAD.MOV.U32 R3, RZ, RZ, R9 ;  /* 0x000000ffff037224 */ /* 0x000fe200078e0009 */
[----:B------:R-:W-:Y:S01]  /*46a0*/  PRMT R39, R39, 0x3340, R38 ;  /* 0x0000334027277816 */ /* 0x000fe20000000026 */
[----:B------:R-:W-:Y:S01]  /*46b0*/  IMAD.IADD R12, R21, 0x1, -R32 ;  /* 0x00000001150c7824 */ /* 0x000fe200078e0a20 */
[----:B------:R-:W-:Y:S01]  /*46c0*/  PRMT R7, R25, 0x5410, R22 ;  /* 0x0000541019077816 */ /* 0x000fe20000000016 */
[----:B------:R-:W-:Y:S01]  /*46d0*/  IMAD.MOV.U32 R25, RZ, RZ, R15 ;  /* 0x000000ffff197224 */ /* 0x000fe200078e000f */
[----:B------:R0:W-:Y:S01]  /*46e0*/  STS.64 [R27+0x10], R2 ;  /* 0x000010021b007388 */ /* 0x0001e20000000a00 */
[----:B------:R-:W-:-:S02]  /*46f0*/  PRMT R9, R28, 0x5410, R29 ;  /* 0x000054101c097816 */ /* 0x000fc4000000001d */
[C---:B------:R-:W-:Y:S01]  /*4700*/  ISETP.GE.AND P0, PT, R23.reuse, R12, PT ;  /* 0x0000000c1700720c */ /* 0x040fe20003f06270 */
[----:B------:R-:W-:Y:S01]  /*4710*/  IMAD.IADD R12, R23, 0x1, -R12 ;  /* 0x00000001170c7824 */ /* 0x000fe200078e0a0c */
[----:B------:R-:W-:Y:S01]  /*4720*/  PRMT R15, R39, 0x5410, R36 ;  /* 0x00005410270f7816 */ /* 0x000fe20000000024 */
[----:B------:R1:W-:Y:S01]  /*4730*/  STS.64 [R27+0x18], R6 ;  /* 0x000018061b007388 */ /* 0x0003e20000000a00 */
[----:B--2---:R-:W-:Y:S02]  /*4740*/  ISETP.GE.AND P1, PT, R33, 0x40, PT ;  /* 0x000000402100780c */ /* 0x004fe40003f26270 */
[----:B------:R-:W-:Y:S01]  /*4750*/  SEL R17, R12, RZ, P0 ;  /* 0x000000ff0c117207 */ /* 0x000fe20000000000 */
[----:B------:R1:W-:Y:S01]  /*4760*/  STS.64 [R27+0x20], R24 ;  /* 0x000020181b007388 */ /* 0x0003e20000000a00 */
[----:B0-----:R-:W-:Y:S02]  /*4770*/  IMAD.MOV.U32 R2, RZ, RZ, -0x1 ;  /* 0xffffffffff027424 */ /* 0x001fe400078e00ff */
[----:B------:R-:W-:Y:S01]  /*4780*/  ISETP.GE.AND P0, PT, R17, R4, PT ;  /* 0x000000041100720c */ /* 0x000fe20003f06270 */
[----:B------:R1:W-:Y:S02]  /*4790*/  STS.64 [R27+0x28], R8 ;  /* 0x000028081b007388 */ /* 0x0003e40000000a00 */
[----:B------:R-:W-:-:S02]  /*47a0*/  SHF.L.U32 R39, R2, R19, RZ ;  /* 0x0000001302277219 */ /* 0x000fc400000006ff */
[----:B------:R1:W-:Y:S01]  /*47b0*/  STS.64 [R27+0x38], R14 ;  /* 0x0000380e1b007388 */ /* 0x0003e20000000a00 */
[----:B------:R-:W-:Y:S02]  /*47c0*/  SHF.L.U64.HI R38, R2, R19, 0xffffffff ;  /* 0xffffffff02267419 */ /* 0x000fe40000010213 */
[----:B------:R-:W-:Y:S02]  /*47d0*/  SEL R39, R39, 0xffffffff, !P1 ;  /* 0xffffffff27277807 */ /* 0x000fe40004800000 */
[----:B------:R-:W-:Y:S01]  /*47e0*/  SEL R38, R38, 0xffffffff, !P1 ;  /* 0xffffffff26267807 */ /* 0x000fe20004800000 */
[----:B------:R-:W-:Y:S06]  /*47f0*/  BAR.SYNC.DEFER_BLOCKING 0x0 ;  /* 0x0000000000007b1d */ /* 0x000fec0000010000 */
[----:B------:R-:W-:Y:S05]  /*4800*/  @P0 BRA `(.L_x_157) ;  /* 0x0000000000580947 */ /* 0x000fea0003800000 */
[----:B-1----:R-:W-:Y:S02]  /*4810*/  IMAD.MOV.U32 R6, RZ, RZ, R4 ;  /* 0x000000ffff067224 */ /* 0x002fe400078e0004 */
[----:B------:R-:W-:-:S07]  /*4820*/  IMAD.IADD R12, R23, 0x1, R32 ;  /* 0x00000001170c7824 */ /* 0x000fce00078e0220 */
.L_x_158:
        /* <DEDUP_REMOVED lines=20> */
.L_x_157:
[----:B------:R-:W-:Y:S05]  /*4970*/  BSYNC.RECONVERGENT B0 ;  /* 0x0000000000007941 */ /* 0x000fea0003800200 */
.L_x_156:
[----:B-1----:R-:W-:Y:S01]  /*4980*/  IMAD.IADD R7, R13, 0x1, R17 ;  /* 0x000000010d077824 */ /* 0x002fe200078e0211 */
        /* <DEDUP_REMOVED lines=20> */
.L_x_160:
[----:B------:R-:W-:Y:S05]  /*4ad0*/  BSYNC.RECONVERGENT B0 ;  /* 0x0000000000007941 */ /* 0x000fea0003800200 */
.L_x_159:
        /* <DEDUP_REMOVED lines=23> */
.L_x_162:
[----:B------:R-:W-:Y:S05]  /*4c50*/  BSYNC.RECONVERGENT B0 ;  /* 0x0000000000007941 */ /* 0x000fea0003800200 */
.L_x_161:
        /* <DEDUP_REMOVED lines=38> */
.L_x_164:
[----:B------:R-:W-:Y:S05]  /*4ec0*/  BSYNC.RECONVERGENT B0 ;  /* 0x0000000000007941 */ /* 0x000fea0003800200 */
.L_x_163:
[----:B------:R-:W-:Y:S01]  /*4ed0*/  PRMT R15, R15, 0x7770, RZ ;  /* 0x000077700f0f7816 */ /* 0x000fe200000000ff */
[----:B------:R-:W-:Y:S01]  /*4ee0*/  @P2 IMAD.MOV R41, RZ, RZ, R23 ;  /* 0x000000ffff292224 */ /* 0x000fe200078e0217 */
[----:B------:R-:W-:Y:S01]  /*4ef0*/  @P0 PRMT R2, R29, 0x7773, RZ ;  /* 0x000077731d020816 */ /* 0x000fe200000000ff */
[----:B------:R-:W1:Y:S01]  /*4f00*/  @P1 LDS.64 R26, [R26+0x8] ;  /* 0x000008001a1a1984 */ /* 0x000e620000000a00 */
[----:B------:R-:W-:Y:S01]  /*4f10*/  PRMT R42, R17, 0x7770, RZ ;  /* 0x00007770112a7816 */ /* 0x000fe200000000ff */
[----:B------:R-:W-:Y:S01]  /*4f20*/  VIADD R50, R8, 0x1 ;  /* 0x0000000108327836 */ /* 0x000fe20000000000 */
[----:B------:R-:W-:Y:S01]  /*4f30*/  PRMT R45, R15, 0x7610, R45 ;  /* 0x000076100f2d7816 */ /* 0x000fe2000000002d */
[----:B------:R-:W-:Y:S01]  /*4f40*/  @!P2 IMAD.MOV R50, RZ, RZ, R8 ;  /* 0x000000ffff32a224 */ /* 0x000fe200078e0208 */
[----:B---3--:R-:W-:Y:S01]  /*4f50*/  @!P0 PRMT R15, R7, 0x7770, RZ ;  /* 0x00007770070f8816 */ /* 0x008fe200000000ff */
[----:B------:R-:W-:Y:S01]  /*4f60*/  BSSY.RECONVERGENT B0, `(.L_x_165) ;  /* 0x000005f000007945 */ /* 0x000fe20003800200 */
[----:B------:R-:W-:-:S02]  /*4f70*/  SEL R30, R43, R40, P0 ;  /* 0x000000282b1e7207 */ /* 0x000fc40000000000 */
[----:B------:R-:W-:Y:S02]  /*4f80*/  @P0 PRMT R43, R2, 0x7610, R43 ;  /* 0x00007610022b0816 */ /* 0x000fe4000000002b */
[----:B------:R-:W-:Y:S01]  /*4f90*/  SEL R2, R16, R14, P0 ;  /* 0x0000000e10027207 */ /* 0x000fe20000000000 */
[----:B------:R-:W-:Y:S01]  /*4fa0*/  @P0 IMAD.MOV.U32 R16, RZ, RZ, R28 ;  /* 0x000000ffff100224 */ /* 0x000fe200078e001c */
[----:B------:R-:W-:Y:S01]  /*4fb0*/  SEL R46, R42, R45, P0 ;  /* 0x0000002d2a2e7207 */ /* 0x000fe20000000000 */
[----:B------:R-:W-:Y:S01]  /*4fc0*/  @!P0 IMAD.MOV.U32 R14, RZ, RZ, R6 ;  /* 0x000000ffff0e8224 */ /* 0x000fe200078e0006 */
[----:B------:R-:W-:Y:S02]  /*4fd0*/  @!P2 LEA R17, R41, UR4, 0x4 ;  /* 0x000000042911ac11 */ /* 0x000fe4000f8e20ff */
[----:B------:R-:W-:Y:S02]  /*4fe0*/  @!P0 PRMT R45, R15, 0x7610, R45 ;  /* 0x000076100f2d8816 */ /* 0x000fe4000000002d */
[----:B------:R-:W-:Y:S01]  /*4ff0*/  @P0 PRMT R29, R29, 0x7770, RZ ;  /* 0x000077701d1d0816 */ /* 0x000fe200000000ff */
[----:B------:R-:W3:Y:S01]  /*5000*/  @!P2 LDS.64 R22, [R17+0x8] ;  /* 0x000008001116a984 */ /* 0x000ee20000000a00 */
[----:B------:R-:W-:-:S02]  /*5010*/  @!P0 PRMT R28, R7, 0x7771, RZ ;  /* 0x00007771071c8816 */ /* 0x000fc400000000ff */
[C---:B------:R-:W-:Y:S02]  /*5020*/  @!P0 PRMT R15, R7.reuse, 0x7772, RZ ;  /* 0x00007772070f8816 */ /* 0x040fe400000000ff */
[----:B------:R-:W-:Y:S02]  /*5030*/  @!P0 PRMT R6, R7, 0x7773, RZ ;  /* 0x0000777307068816 */ /* 0x000fe400000000ff */
[----:B------:R-:W-:Y:S02]  /*5040*/  @P2 LEA R7, R50, UR4, 0x4 ;  /* 0x0000000432072c11 */ /* 0x000fe4000f8e20ff */
[----:B------:R-:W-:Y:S02]  /*5050*/  @P0 PRMT R42, R29, 0x7610, R42 ;  /* 0x000076101d2a0816 */ /* 0x000fe4000000002a */
[----:B------:R-:W-:Y:S02]  /*5060*/  @!P0 PRMT R36, R28, 0x7610, R36 ;  /* 0x000076101c248816 */ /* 0x000fe40000000024 */
[----:B------:R-:W5:Y:S01]  /*5070*/  @P2 LDS.64 R28, [R7+0x8] ;  /* 0x00000800071c2984 */ /* 0x000f620000000a00 */
[----:B--2---:R-:W-:-:S02]  /*5080*/  @!P1 PRMT R8, R25, 0x7771, RZ ;  /* 0x0000777119089816 */ /* 0x004fc400000000ff */
[----:B------:R-:W-:Y:S02]  /*5090*/  SEL R48, R35, R36, P1 ;  /* 0x0000002423307207 */ /* 0x000fe40000800000 */
[----:B------:R-:W-:Y:S02]  /*50a0*/  @!P0 PRMT R37, R15, 0x7610, R37 ;  /* 0x000076100f258816 */ /* 0x000fe40000000025 */
[----:B------:R-:W-:Y:S02]  /*50b0*/  @!P1 PRMT R36, R8, 0x7610, R36 ;  /* 0x0000761008249816 */ /* 0x000fe40000000024 */
[----:B------:R-:W-:Y:S02]  /*50c0*/  @!P1 PRMT R8, R25, 0x7772, RZ ;  /* 0x0000777219089816 */ /* 0x000fe400000000ff */
[----:B------:R-:W-:Y:S02]  /*50d0*/  SEL R49, R34, R37, P1 ;  /* 0x0000002522317207 */ /* 0x000fe40000800000 */
[----:B------:R-:W-:-:S02]  /*50e0*/  @!P1 PRMT R37, R8, 0x7610, R37 ;  /* 0x0000761008259816 */ /* 0x000fc40000000025 */
[----:B-1----:R-:W-:Y:S02]  /*50f0*/  @P1 PRMT R8, R27, 0x7770, RZ ;  /* 0x000077701b081816 */ /* 0x002fe400000000ff */
[----:B------:R-:W-:Y:S02]  /*5100*/  @!P0 PRMT R40, R6, 0x7610, R40 ;  /* 0x0000761006288816 */ /* 0x000fe40000000028 */
[----:B------:R-:W-:Y:S02]  /*5110*/  ISETP.GE.AND P3, PT, R50, R21, PT ;  /* 0x000000153200720c */ /* 0x000fe40003f66270 */
[----:B------:R-:W-:Y:S02]  /*5120*/  @!P1 PRMT R6, R25, 0x7773, RZ ;  /* 0x0000777319069816 */ /* 0x000fe400000000ff */
[----:B------:R-:W-:Y:S02]  /*5130*/  SEL R50, R42, R45, P1 ;  /* 0x0000002d2a327207 */ /* 0x000fe40000800000 */
[----:B------:R-:W-:-:S02]  /*5140*/  @P1 PRMT R42, R8, 0x7610, R42 ;  /* 0x00007610082a1816 */ /* 0x000fc4000000002a */
[C---:B------:R-:W-:Y:S02]  /*5150*/  @P1 PRMT R8, R27.reuse, 0x7771, RZ ;  /* 0x000077711b081816 */ /* 0x040fe400000000ff */
[----:B------:R-:W-:Y:S02]  /*5160*/  @P1 PRMT R15, R27, 0x7772, RZ ;  /* 0x000077721b0f1816 */ /* 0x000fe400000000ff */
[----:B------:R-:W-:Y:S02]  /*5170*/  SEL R47, R43, R40, P1 ;  /* 0x000000282b2f7207 */ /* 0x000fe40000800000 */
[----:B------:R-:W-:Y:S02]  /*5180*/  @!P1 PRMT R40, R6, 0x7610, R40 ;  /* 0x0000761006289816 */ /* 0x000fe40000000028 */
[----:B------:R-:W-:Y:S02]  /*5190*/  @!P1 PRMT R25, R25, 0x7770, RZ ;  /* 0x0000777019199816 */ /* 0x000fe400000000ff */
[----:B------:R-:W-:Y:S01]  /*51a0*/  SEL R6, R16, R14, P1 ;  /* 0x0000000e10067207 */ /* 0x000fe20000800000 */
[----:B------:R-:W-:Y:S01]  /*51b0*/  @!P1 IMAD.MOV.U32 R14, RZ, RZ, R24 ;  /* 0x000000ffff0e9224 */ /* 0x000fe200078e0018 */
[----:B------:R-:W-:Y:S01]  /*51c0*/  @P1 PRMT R27, R27, 0x7773, RZ ;  /* 0x000077731b1b1816 */ /* 0x000fe200000000ff */
[----:B------:R-:W-:Y:S01]  /*51d0*/  @P1 IMAD.MOV.U32 R16, RZ, RZ, R26 ;  /* 0x000000ffff101224 */ /* 0x000fe200078e001a */
[----:B------:R-:W-:-:S02]  /*51e0*/  @P1 PRMT R35, R8, 0x7610, R35 ;  /* 0x0000761008231816 */ /* 0x000fc40000000023 */
[----:B------:R-:W-:Y:S02]  /*51f0*/  @P1 PRMT R34, R15, 0x7610, R34 ;  /* 0x000076100f221816 */ /* 0x000fe40000000022 */
[----:B---3--:R-:W-:Y:S02]  /*5200*/  @!P2 PRMT R8, R23, 0x7771, RZ ;  /* 0x000077711708a816 */ /* 0x008fe400000000ff */
[----:B0---4-:R-:W-:Y:S02]  /*5210*/  SEL R24, R12, R10, P2 ;  /* 0x0000000a0c187207 */ /* 0x011fe40001000000 */
[----:B------:R-:W-:Y:S02]  /*5220*/  SEL R15, R13, R11, P2 ;  /* 0x0000000b0d0f7207 */ /* 0x000fe40001000000 */
[----:B------:R-:W-:Y:S01]  /*5230*/  @!P1 PRMT R45, R25, 0x7610, R45 ;  /* 0x00007610192d9816 */ /* 0x000fe2000000002d */
[----:B------:R5:W0:Y:S01]  /*5240*/  @P2 LDS.64 R12, [R7] ;  /* 0x00000000070c2984 */ /* 0x000a220000000a00 */
[----:B------:R-:W-:-:S02]  /*5250*/  @P1 PRMT R43, R27, 0x7610, R43 ;  /* 0x000076101b2b1816 */ /* 0x000fc4000000002b */
[----:B------:R-:W-:Y:S01]  /*5260*/  SEL R27, R35, R36, P2 ;  /* 0x00000024231b7207 */ /* 0x000fe20001000000 */
[----:B------:R1:W2:Y:S01]  /*5270*/  @!P2 LDS.64 R10, [R17] ;  /* 0x00000000110aa984 */ /* 0x0002a20000000a00 */
[----:B------:R-:W-:Y:S02]  /*5280*/  @!P2 PRMT R36, R8, 0x7610, R36 ;  /* 0x000076100824a816 */ /* 0x000fe40000000024 */
[----:B------:R-:W-:Y:S01]  /*5290*/  SEL R8, R16, R14, P2 ;  /* 0x0000000e10087207 */ /* 0x000fe20001000000 */
[----:B------:R-:W-:Y:S01]  /*52a0*/  @!P2 IMAD.MOV.U32 R14, RZ, RZ, R22 ;  /* 0x000000ffff0ea224 */ /* 0x000fe200078e0016 */
[----:B-----5:R-:W-:Y:S01]  /*52b0*/  @P2 PRMT R7, R29, 0x7770, RZ ;  /* 0x000077701d072816 */ /* 0x020fe200000000ff */
[----:B------:R-:W-:Y:S01]  /*52c0*/  @P2 IMAD.MOV.U32 R16, RZ, RZ, R28 ;  /* 0x000000ffff102224 */ /* 0x000fe200078e001c */
[----:B------:R-:W-:Y:S02]  /*52d0*/  SEL R53, R42, R45, P2 ;  /* 0x0000002d2a357207 */ /* 0x000fe40001000000 */
[----:B------:R-:W-:-:S02]  /*52e0*/  @P2 PRMT R42, R7, 0x7610, R42 ;  /* 0x00007610072a2816 */ /* 0x000fc4000000002a */
[C---:B------:R-:W-:Y:S02]  /*52f0*/  @!P2 PRMT R21, R23.reuse, 0x7772, RZ ;  /* 0x000077721715a816 */ /* 0x040fe400000000ff */
[----:B------:R-:W-:Y:S02]  /*5300*/  @!P2 PRMT R22, R23, 0x7773, RZ ;  /* 0x000077731716a816 */ /* 0x000fe400000000ff */
[C---:B------:R-:W-:Y:S02]  /*5310*/  @P2 PRMT R7, R29.reuse, 0x7771, RZ ;  /* 0x000077711d072816 */ /* 0x040fe400000000ff */
[----:B------:R-:W-:Y:S02]  /*5320*/  @P2 PRMT R17, R29, 0x7772, RZ ;  /* 0x000077721d112816 */ /* 0x000fe400000000ff */
[----:B------:R-:W-:Y:S02]  /*5330*/  @!P2 PRMT R23, R23, 0x7770, RZ ;  /* 0x000077701717a816 */ /* 0x000fe400000000ff */
[----:B------:R-:W-:-:S02]  /*5340*/  @P2 PRMT R29, R29, 0x7773, RZ ;  /* 0x000077731d1d2816 */ /* 0x000fc400000000ff */
[----:B------:R-:W-:Y:S02]  /*5350*/  SEL R51, R34, R37, P2 ;  /* 0x0000002522337207 */ /* 0x000fe40001000000 */
[----:B------:R-:W-:Y:S02]  /*5360*/  SEL R52, R43, R40, P2 ;  /* 0x000000282b347207 */ /* 0x000fe40001000000 */
[----:B------:R-:W-:Y:S02]  /*5370*/  @!P2 PRMT R37, R21, 0x7610, R37 ;  /* 0x000076101525a816 */ /* 0x000fe40000000025 */
[----:B------:R-:W-:Y:S02]  /*5380*/  @P2 PRMT R34, R17, 0x7610, R34 ;  /* 0x0000761011222816 */ /* 0x000fe40000000022 */
[----:B------:R-:W-:Y:S02]  /*5390*/  @!P2 PRMT R40, R22, 0x7610, R40 ;  /* 0x000076101628a816 */ /* 0x000fe40000000028 */
[----:B------:R-:W-:-:S02]  /*53a0*/  @!P2 PRMT R45, R23, 0x7610, R45 ;  /* 0x00007610172da816 */ /* 0x000fc4000000002d */
[----:B------:R-:W-:Y:S02]  /*53b0*/  @P2 PRMT R35, R7, 0x7610, R35 ;  /* 0x0000761007232816 */ /* 0x000fe40000000023 */
[----:B------:R-:W-:Y:S02]  /*53c0*/  @P2 PRMT R43, R29, 0x7610, R43 ;  /* 0x000076101d2b2816 */ /* 0x000fe4000000002b */
[----:B-1----:R-:W-:Y:S02]  /*53d0*/  PRMT R17, R3, 0x7610, R17 ;  /* 0x0000761003117816 */ /* 0x002fe40000000011 */
[----:B------:R-:W-:Y:S02]  /*53e0*/  PRMT R21, R30, 0x7610, R21 ;  /* 0x000076101e157816 */ /* 0x000fe40000000015 */
[----:B------:R-:W-:Y:S02]  /*53f0*/  PRMT R28, R27, 0x7610, R28 ;  /* 0x000076101b1c7816 */ /* 0x000fe4000000001c */
[----:B------:R-:W-:-:S02]  /*5400*/  PLOP3.LUT P0, PT, PT, PT, PT, 0x8, 0x80 ;  /* 0x000000000080781c */ /* 0x000fc40003f0e170 */
[----:B------:R-:W-:Y:S02]  /*5410*/  PRMT R7, R44, 0x7610, R7 ;  /* 0x000076102c077816 */ /* 0x000fe40000000007 */
[----:B------:R-:W-:Y:S02]  /*5420*/  PRMT R3, R46, 0x7610, R3 ;  /* 0x000076102e037816 */ /* 0x000fe40000000003 */
[----:B------:R-:W-:Y:S02]  /*5430*/  PRMT R25, R48, 0x7610, R25 ;  /* 0x0000761030197816 */ /* 0x000fe40000000019 */
        /* <DEDUP_REMOVED lines=17> */
.L_x_166:
[----:B------:R-:W-:Y:S05]  /*5550*/  BSYNC.RECONVERGENT B0 ;  /* 0x0000000000007941 */ /* 0x000fea0003800200 */
.L_x_165:
        /* <DEDUP_REMOVED lines=10> */
[----:B------:R-:W-:-:S09]  /*5600*/  PRMT R38, R35, 0x7610, R38 ;  /* 0x0000761023267816 */ /* 0x000fd20000000026 */
[----:B------:R-:W-:Y:S05]  /*5610*/  @!P0 BRA `(.L_x_167) ;  /* 0xffffffec00588947 */ /* 0x000fea000383ffff */
[----:B------:R-:W0:Y:S01]  /*5620*/  S2R R40, SR_TID.X ;  /* 0x0000000000287919 */ /* 0x000e220000002100 */
[----:B------:R-:W1:Y:S01]  /*5630*/  LDCU.U8 UR5, c[0x0][0x380] ;  /* 0x00007000ff0577ac */ /* 0x000e620008000000 */
[----:B------:R-:W2:Y:S01]  /*5640*/  S2R R41, SR_LANEID ;  /* 0x0000000000297919 */ /* 0x000ea20000000000 */
        /* <DEDUP_REMOVED lines=10> */
[----:B------:R-:W-:Y:S05]  /*56f0*/  BRA.U !UP0, `(.L_x_168) ;  /* 0x00000005084c7547 */ /* 0x000fea000b800000 */
[----:B------:R-:W-:Y:S01]  /*5700*/  IMAD.MOV.U32 R12, RZ, RZ, R20 ;  /* 0x000000ffff0c7224 */ /* 0x000fe200078e0014 */
[----:B------:R-:W-:Y:S01]  /*5710*/  LOP3.LUT R21, R21, 0xffff, RZ, 0xc0, !PT ;  /* 0x0000ffff15157812 */ /* 0x000fe200078ec0ff */
[----:B------:R-:W-:Y:S01]  /*5720*/  IMAD.MOV.U32 R32, RZ, RZ, R24 ;  /* 0x000000ffff207224 */ /* 0x000fe200078e0018 */
[----:B------:R-:W-:Y:S01]  /*5730*/  LOP3.LUT R20, R17, 0xffff, RZ, 0xc0, !PT ;  /* 0x0000ffff11147812 */ /* 0x000fe200078ec0ff */
[----:B------:R-:W-:Y:S01]  /*5740*/  IMAD.MOV.U32 R13, RZ, RZ, R9 ;  /* 0x000000ffff0d7224 */ /* 0x000fe200078e0009 */
[----:B------:R-:W-:Y:S01]  /*5750*/  LOP3.LUT R7, R7, 0xffff, RZ, 0xc0, !PT ;  /* 0x0000ffff07077812 */ /* 0x000fe200078ec0ff */
[----:B------:R-:W-:Y:S01]  /*5760*/  IMAD.MOV.U32 R33, RZ, RZ, R15 ;  /* 0x000000ffff217224 */ /* 0x000fe200078e000f */
[----:B------:R-:W-:Y:S01]  /*5770*/  LOP3.LUT R24, R3, 0xffff, RZ, 0xc0, !PT ;  /* 0x0000ffff03187812 */ /* 0x000fe200078ec0ff */
[----:B------:R-:W-:Y:S01]  /*5780*/  STS.64 [R41], R4 ;  /* 0x0000000429007388 */ /* 0x000fe20000000a00 */
[----:B------:R-:W-:Y:S01]  /*5790*/  LOP3.LUT R30, R30, 0xffff, RZ, 0xc0, !PT ;  /* 0x0000ffff1e1e7812 */ /* 0x000fe200078ec0ff */
[----:B------:R-:W0:Y:S01]  /*57a0*/  LDCU.64 UR6, c[0x0][0x398] ;  /* 0x00007300ff0677ac */ /* 0x000e220008000a00 */
[----:B------:R-:W-:Y:S01]  /*57b0*/  LOP3.LUT R29, R29, 0xffff, RZ, 0xc0, !PT ;  /* 0x0000ffff1d1d7812 */ /* 0x000fe200078ec0ff */
[----:B------:R-:W-:Y:S01]  /*57c0*/  STS.64 [R41+0x10], R12 ;  /* 0x0000100c29007388 */ /* 0x000fe20000000a00 */
[----:B------:R-:W-:-:S02]  /*57d0*/  LOP3.LUT R28, R28, 0xffff, RZ, 0xc0, !PT ;  /* 0x0000ffff1c1c7812 */ /* 0x000fc400078ec0ff */
[----:B------:R-:W-:Y:S01]  /*57e0*/  LOP3.LUT R27, R27, 0xffff, RZ, 0xc0, !PT ;  /* 0x0000ffff1b1b7812 */ /* 0x000fe200078ec0ff */
[----:B------:R-:W-:Y:S01]  /*57f0*/  STS.64 [R41+0x20], R32 ;  /* 0x0000202029007388 */ /* 0x000fe20000000a00 */
[----:B------:R-:W-:Y:S02]  /*5800*/  LOP3.LUT R22, R22, 0xffff, RZ, 0xc0, !PT ;  /* 0x0000ffff16167812 */ /* 0x000fe400078ec0ff */
[----:B------:R-:W-:Y:S01]  /*5810*/  LOP3.LUT R23, R23, 0xffff, RZ, 0xc0, !PT ;  /* 0x0000ffff17177812 */ /* 0x000fe200078ec0ff */
[----:B------:R1:W-:Y:S01]  /*5820*/  STS.64 [R41+0x30], R10 ;  /* 0x0000300a29007388 */ /* 0x0003e20000000a00 */
[----:B------:R-:W-:Y:S02]  /*5830*/  LOP3.LUT R25, R25, 0xffff, RZ, 0xc0, !PT ;  /* 0x0000ffff19197812 */ /* 0x000fe400078ec0ff */
[----:B------:R-:W-:Y:S02]  /*5840*/  LOP3.LUT R26, R26, 0xffff, RZ, 0xc0, !PT ;  /* 0x0000ffff1a1a7812 */ /* 0x000fe400078ec0ff */
[----:B------:R-:W-:-:S02]  /*5850*/  LOP3.LUT R36, R36, 0xffff, RZ, 0xc0, !PT ;  /* 0x0000ffff24247812 */ /* 0x000fc400078ec0ff */
[----:B------:R-:W-:Y:S02]  /*5860*/  LOP3.LUT R37, R37, 0xffff, RZ, 0xc0, !PT ;  /* 0x0000ffff25257812 */ /* 0x000fe400078ec0ff */
[----:B------:R-:W-:Y:S02]  /*5870*/  LOP3.LUT R38, R38, 0xffff, RZ, 0xc0, !PT ;  /* 0x0000ffff26267812 */ /* 0x000fe400078ec0ff */
[----:B------:R-:W-:Y:S01]  /*5880*/  LOP3.LUT R39, R39, 0xffff, RZ, 0xc0, !PT ;  /* 0x0000ffff27277812 */ /* 0x000fe200078ec0ff */
[----:B-1----:R-:W1:Y:S01]  /*5890*/  S2R R11, SR_CTAID.X ;  /* 0x00000000000b7919 */ /* 0x002e620000002500 */
[----:B------:R-:W-:Y:S02]  /*58a0*/  PRMT R20, R20, 0x3340, R21 ;  /* 0x0000334014147816 */ /* 0x000fe40000000015 */
[----:B------:R-:W-:Y:S01]  /*58b0*/  PRMT R7, R24, 0x3340, R7 ;  /* 0x0000334018077816 */ /* 0x000fe20000000007 */
[----:B------:R-:W-:Y:S01]  /*58c0*/  IMAD.MOV.U32 R24, RZ, RZ, R6 ;  /* 0x000000ffff187224 */ /* 0x000fe200078e0006 */
[----:B------:R-:W-:-:S02]  /*58d0*/  PRMT R29, R29, 0x3340, R30 ;  /* 0x000033401d1d7816 */ /* 0x000fc4000000001e */
[----:B------:R-:W-:Y:S02]  /*58e0*/  PRMT R28, R27, 0x3340, R28 ;  /* 0x000033401b1c7816 */ /* 0x000fe4000000001c */
[----:B------:R-:W-:Y:S02]  /*58f0*/  ISETP.NE.AND P0, PT, R40, RZ, PT ;  /* 0x000000ff2800720c */ /* 0x000fe40003f05270 */
[----:B------:R-:W-:Y:S02]  /*5900*/  PRMT R22, R23, 0x3340, R22 ;  /* 0x0000334017167816 */ /* 0x000fe40000000016 */
[----:B------:R-:W-:Y:S02]  /*5910*/  PRMT R25, R26, 0x3340, R25 ;  /* 0x000033401a197816 */ /* 0x000fe40000000019 */
[----:B------:R-:W-:Y:S02]  /*5920*/  PRMT R36, R37, 0x3340, R36 ;  /* 0x0000334025247816 */ /* 0x000fe40000000024 */
[----:B------:R-:W-:Y:S01]  /*5930*/  PRMT R39, R39, 0x3340, R38 ;  /* 0x0000334027277816 */ /* 0x000fe20000000026 */
[----:B------:R-:W-:Y:S01]  /*5940*/  IMAD.MOV.U32 R38, RZ, RZ, R14 ;  /* 0x000000ffff267224 */ /* 0x000fe200078e000e */
[----:B------:R-:W-:Y:S01]  /*5950*/  PRMT R21, R7, 0x5410, R20 ;  /* 0x0000541007157816 */ /* 0x000fe20000000014 */
[----:B------:R-:W-:Y:S01]  /*5960*/  IMAD.MOV.U32 R20, RZ, RZ, R2 ;  /* 0x000000ffff147224 */ /* 0x000fe200078e0002 */
[----:B------:R-:W-:Y:S01]  /*5970*/  PRMT R29, R28, 0x5410, R29 ;  /* 0x000054101c1d7816 */ /* 0x000fe2000000001d */
[----:B------:R-:W-:Y:S01]  /*5980*/  IMAD.MOV.U32 R28, RZ, RZ, R8 ;  /* 0x000000ffff1c7224 */ /* 0x000fe200078e0008 */
[----:B------:R-:W-:-:S02]  /*5990*/  PRMT R25, R25, 0x5410, R22 ;  /* 0x0000541019197816 */ /* 0x000fc40000000016 */
[----:B------:R-:W-:Y:S01]  /*59a0*/  PRMT R39, R39, 0x5410, R36 ;  /* 0x0000541027277816 */ /* 0x000fe20000000024 */
[----:B------:R-:W-:Y:S01]  /*59b0*/  STS.64 [R41+0x8], R20 ;  /* 0x0000081429007388 */ /* 0x000fe20000000a00 */
[----:B------:R-:W-:-:S03]  /*59c0*/  LOP3.LUT R40, R40, 0x1f, RZ, 0xc0, !PT ;  /* 0x0000001f28287812 */ /* 0x000fc600078ec0ff */
[----:B------:R-:W-:Y:S02]  /*59d0*/  STS.64 [R41+0x18], R24 ;  /* 0x0000181829007388 */ /* 0x000fe40000000a00 */
[----:B-1----:R-:W-:Y:S02]  /*59e0*/  IMAD R40, R11, 0x400, R40 ;  /* 0x000004000b287824 */ /* 0x002fe400078e0228 */
[----:B------:R-:W-:Y:S03]  /*59f0*/  STS.64 [R41+0x28], R28 ;  /* 0x0000281c29007388 */ /* 0x000fe60000000a00 */
[----:B------:R-:W-:Y:S01]  /*5a00*/  IADD3 R40, P3, PT, R35, R40, RZ ;  /* 0x0000002823287210 */ /* 0x000fe20007f7e0ff */
[----:B------:R-:W-:Y:S01]  /*5a10*/  STS.64 [R41+0x38], R38 ;  /* 0x0000382629007388 */ /* 0x000fe20000000a00 */
[----:B------:R-:W-:-:S03]  /*5a20*/  NOP ;  /* 0x0000000000007918 */ /* 0x000fc60000000000 */
[----:B------:R-:W-:Y:S01]  /*5a30*/  LDS.64 R2, [R18] ;  /* 0x0000000012027984 */ /* 0x000fe20000000a00 */
[----:B------:R-:W-:Y:S01]  /*5a40*/  IMAD.X R11, RZ, RZ, RZ, P3 ;  /* 0x000000ffff0b7224 */ /* 0x000fe200018e06ff */
[C---:B0-----:R-:W-:Y:S02]  /*5a50*/  LEA R10, P3, R40.reuse, UR6, 0x4 ;  /* 0x00000006280a7c11 */ /* 0x041fe4000f8620ff */
[----:B------:R-:W-:Y:S02]  /*5a60*/  LDS.64 R4, [R18+0x200] ;  /* 0x0002000012047984 */ /* 0x000fe40000000a00 */
[----:B------:R-:W-:Y:S02]  /*5a70*/  LEA.HI.X R11, R40, UR7, R11, 0x4, P3 ;  /* 0x00000007280b7c11 */ /* 0x000fe400098f240b */
        /* <DEDUP_REMOVED lines=27> */
.L_x_168:
[----:B------:R0:W-:Y:S01]  /*5c30*/  STS.64 [R41], R4 ;  /* 0x0000000429007388 */ /* 0x0001e20000000a00 */
[----:B------:R-:W-:Y:S01]  /*5c40*/  IMAD.MOV.U32 R12, RZ, RZ, R20 ;  /* 0x000000ffff0c7224 */ /* 0x000fe200078e0014 */
[----:B------:R-:W-:Y:S01]  /*5c50*/  LOP3.LUT R21, R21, 0xffff, RZ, 0xc0, !PT ;  /* 0x0000ffff15157812 */ /* 0x000fe200078ec0ff */
[----:B------:R-:W-:Y:S01]  /*5c60*/  IMAD.MOV.U32 R13, RZ, RZ, R9 ;  /* 0x000000ffff0d7224 */ /* 0x000fe200078e0009 */
[----:B------:R-:W-:Y:S01]  /*5c70*/  LOP3.LUT R20, R17, 0xffff, RZ, 0xc0, !PT ;  /* 0x0000ffff11147812 */ /* 0x000fe200078ec0ff */
[----:B------:R1:W-:Y:S01]  /*5c80*/  STS.64 [R41+0x30], R10 ;  /* 0x0000300a29007388 */ /* 0x0003e20000000a00 */
[----:B------:R-:W-:Y:S01]  /*5c90*/  LOP3.LUT R7, R7, 0xffff, RZ, 0xc0, !PT ;  /* 0x0000ffff07077812 */ /* 0x000fe200078ec0ff */
[----:B------:R-:W2:Y:S01]  /*5ca0*/  LDCU.64 UR6, c[0x0][0x3b0] ;  /* 0x00007600ff0677ac */ /* 0x000ea20008000a00 */
[----:B------:R-:W-:Y:S01]  /*5cb0*/  LOP3.LUT R30, R30, 0xffff, RZ, 0xc0, !PT ;  /* 0x0000ffff1e1e7812 */ /* 0x000fe200078ec0ff */
[----:B------:R-:W-:Y:S01]  /*5cc0*/  STS.64 [R41+0x10], R12 ;  /* 0x0000100c29007388 */ /* 0x000fe20000000a00 */
[----:B------:R-:W-:Y:S01]  /*5cd0*/  LOP3.LUT R29, R29, 0xffff, RZ, 0xc0, !PT ;  /* 0x0000ffff1d1d7812 */ /* 0x000fe200078ec0ff */
[----:B0-----:R-:W-:Y:S01]  /*5ce0*/  IMAD.MOV.U32 R4, RZ, RZ, R24 ;  /* 0x000000ffff047224 */ /* 0x001fe200078e0018 */
[----:B------:R-:W-:Y:S01]  /*5cf0*/  LOP3.LUT R24, R3, 0xffff, RZ, 0xc0, !PT ;  /* 0x0000ffff03187812 */ /* 0x000fe200078ec0ff */
[----:B------:R-:W-:Y:S01]  /*5d00*/  IMAD.MOV.U32 R5, RZ, RZ, R15 ;  /* 0x000000ffff057224 */ /* 0x000fe200078e000f */
[----:B------:R-:W-:-:S02]  /*5d10*/  LOP3.LUT R28, R28, 0xffff, RZ, 0xc0, !PT ;  /* 0x0000ffff1c1c7812 */ /* 0x000fc400078ec0ff */
[----:B------:R-:W-:Y:S01]  /*5d20*/  LOP3.LUT R27, R27, 0xffff, RZ, 0xc0, !PT ;  /* 0x0000ffff1b1b7812 */ /* 0x000fe200078ec0ff */
[----:B-1----:R-:W0:Y:S01]  /*5d30*/  S2R R11, SR_CTAID.X ;  /* 0x00000000000b7919 */ /* 0x002e220000002500 */
[----:B------:R-:W-:Y:S02]  /*5d40*/  LOP3.LUT R22, R22, 0xffff, RZ, 0xc0, !PT ;  /* 0x0000ffff16167812 */ /* 0x000fe400078ec0ff */
[----:B------:R-:W-:Y:S01]  /*5d50*/  LOP3.LUT R23, R23, 0xffff, RZ, 0xc0, !PT ;  /* 0x0000ffff17177812 */ /* 0x000fe200078ec0ff */
[----:B------:R-:W-:Y:S01]  /*5d60*/  STS.64 [R41+0x20], R4 ;  /* 0x0000200429007388 */ /* 0x000fe20000000a00 */
[----:B------:R-:W-:Y:S02]  /*5d70*/  LOP3.LUT R25, R25, 0xffff, RZ, 0xc0, !PT ;  /* 0x0000ffff19197812 */ /* 0x000fe400078ec0ff */
[----:B------:R-:W-:Y:S02]  /*5d80*/  LOP3.LUT R26, R26, 0xffff, RZ, 0xc0, !PT ;  /* 0x0000ffff1a1a7812 */ /* 0x000fe400078ec0ff */
[----:B------:R-:W-:-:S02]  /*5d90*/  LOP3.LUT R36, R36, 0xffff, RZ, 0xc0, !PT ;  /* 0x0000ffff24247812 */ /* 0x000fc400078ec0ff */
[----:B------:R-:W-:Y:S02]  /*5da0*/  LOP3.LUT R37, R37, 0xffff, RZ, 0xc0, !PT ;  /* 0x0000ffff25257812 */ /* 0x000fe400078ec0ff */
[----:B------:R-:W-:Y:S02]  /*5db0*/  LOP3.LUT R38, R38, 0xffff, RZ, 0xc0, !PT ;  /* 0x0000ffff26267812 */ /* 0x000fe400078ec0ff */
[----:B------:R-:W-:Y:S02]  /*5dc0*/  LOP3.LUT R39, R39, 0xffff, RZ, 0xc0, !PT ;  /* 0x0000ffff27277812 */ /* 0x000fe400078ec0ff */
[----:B------:R-:W-:Y:S02]  /*5dd0*/  ISETP.NE.AND P0, PT, R40, RZ, PT ;  /* 0x000000ff2800720c */ /* 0x000fe40003f05270 */
[----:B------:R-:W-:Y:S02]  /*5de0*/  PRMT R20, R20, 0x3340, R21 ;  /* 0x0000334014147816 */ /* 0x000fe40000000015 */
[----:B------:R-:W-:Y:S01]  /*5df0*/  PRMT R7, R24, 0x3340, R7 ;  /* 0x0000334018077816 */ /* 0x000fe20000000007 */
[----:B------:R-:W-:Y:S01]  /*5e00*/  IMAD.MOV.U32 R24, RZ, RZ, R6 ;  /* 0x000000ffff187224 */ /* 0x000fe200078e0006 */
[----:B------:R-:W-:-:S02]  /*5e10*/  PRMT R29, R29, 0x3340, R30 ;  /* 0x000033401d1d7816 */ /* 0x000fc4000000001e */
[----:B------:R-:W-:Y:S02]  /*5e20*/  PRMT R28, R27, 0x3340, R28 ;  /* 0x000033401b1c7816 */ /* 0x000fe4000000001c */
        /* <DEDUP_REMOVED lines=12> */
[----:B0-----:R-:W-:-:S03]  /*5ef0*/  LEA R11, P3, R11, R34, 0xa ;  /* 0x000000220b0b7211 */ /* 0x001fc600078650ff */
        /* <DEDUP_REMOVED lines=15> */
[----:B0-----:R-:W-:Y:S01]  /*5ff0*/  ISETP.GE.AND P1, PT, R16, R17, PT ;  /* 0x000000111000720c */ /* 0x001fe20003f26270 */
[----:B------:R-:W-:Y:S01]  /*6000*/  IMAD.X R16, RZ, RZ, RZ, P3 ;  /* 0x000000ffff107224 */ /* 0x000fe200018e06ff */
[----:B--2---:R-:W-:-:S02]  /*6010*/  LEA R10, P3, R11, UR6, 0x4 ;  /* 0x000000060b0a7c11 */ /* 0x004fc4000f8620ff */
        /* <DEDUP_REMOVED lines=18> */
.L_x_169:
        /* <DEDUP_REMOVED lines=12> */
.L_x_668:


//--------------------- .text._ZN3cub18CUB_300001_SM_10006detail10merge_sort26DeviceMergeSortMergeKernelINS2_10policy_hubIN6thrust24THRUST_300001_SM_1000_NS10device_ptrIyEEE9Policy600ES8_NS7_IiEES8_SB_m29MostSignificantBitsComparatoryiEEvbT2_T3_T4_PT6_PT7_T5_PSF_SF_NS1_7vsmem_tE --------------------------
	.section	.text._ZN3cub18CUB_300001_SM_10006detail10merge_sort26DeviceMergeSortMergeKernelINS2_10policy_hubIN6thrust24THRUST_300001_SM_1000_NS10device_ptrIyEEE9Policy600ES8_NS7_IiEES8_SB_m29MostSignificantBitsComparatoryiEEvbT2_T3_T4_PT6_PT7_T5_PSF_SF_NS1_7vsmem_tE,"ax",@progbits
	.align	128
        .global         _ZN3cub18CUB_300001_SM_10006detail10merge_sort26DeviceMergeSortMergeKernelINS2_10policy_hubIN6thrust24THRUST_300001_SM_1000_NS10device_ptrIyEEE9Policy600ES8_NS7_IiEES8_SB_m29MostSignificantBitsComparatoryiEEvbT2_T3_T4_PT6_PT7_T5_PSF_SF_NS1_7vsmem_tE
        .type           _ZN3cub18CUB_300001_SM_10006detail10merge_sort26DeviceMergeSortMergeKernelINS2_10policy_hubIN6thrust24THRUST_300001_SM_1000_NS10device_ptrIyEEE9Policy600ES8_NS7_IiEES8_SB_m29MostSignificantBitsComparatoryiEEvbT2_T3_T4_PT6_PT7_T5_PSF_SF_NS1_7vsmem_tE,@function
        .size           _ZN3cub18CUB_300001_SM_10006detail10merge_sort26DeviceMergeSortMergeKernelINS2_10policy_hubIN6thrust24THRUST_300001_SM_1000_NS10device_ptrIyEEE9Policy600ES8_NS7_IiEES8_SB_m29MostSignificantBitsComparatoryiEEvbT2_T3_T4_PT6_PT7_T5_PSF_SF_NS1_7vsmem_tE,(.L_x_669 - _ZN3cub18CUB_300001_SM_10006detail10merge_sort26DeviceMergeSortMergeKernelINS2_10policy_hubIN6thrust24THRUST_300001_SM_1000_NS10device_ptrIyEEE9Policy600ES8_NS7_IiEES8_SB_m29MostSignificantBitsComparatoryiEEvbT2_T3_T4_PT6_PT7_T5_PSF_SF_NS1_7vsmem_tE)
        .other          _ZN3cub18CUB_300001_SM_10006detail10merge_sort26DeviceMergeSortMergeKernelINS2_10policy_hubIN6thrust24THRUST_300001_SM_1000_NS10device_ptrIyEEE9Policy600ES8_NS7_IiEES8_SB_m29MostSignificantBitsComparatoryiEEvbT2_T3_T4_PT6_PT7_T5_PSF_SF_NS1_7vsmem_tE,@"STO_CUDA_ENTRY STV_DEFAULT"
_ZN3cub18CUB_300001_SM_10006detail10merge_sort26DeviceMergeSortMergeKernelINS2_10policy_hubIN6thrust24THRUST_300001_SM_1000_NS10device_ptrIyEEE9Policy600ES8_NS7_IiEES8_SB_m29MostSignificantBitsComparatoryiEEvbT2_T3_T4_PT6_PT7_T5_PSF_SF_NS1_7vsmem_tE:
.text._ZN3cub18CUB_300001_SM_10006detail10merge_sort26DeviceMergeSortMergeKernelINS2_10policy_hubIN6thrust24THRUST_300001_SM_1000_NS10device_ptrIyEEE9Policy600ES8_NS7_IiEES8_SB_m29MostSignificantBitsComparatoryiEEvbT2_T3_T4_PT6_PT7_T5_PSF_SF_NS1_7vsmem_tE:
        /* <DEDUP_REMOVED lines=18> */
[CC--:B------:R-:W-:Y:S01]  /*0120*/  LOP3.LUT R4, R2.reuse, R3.reuse, RZ, 0xc0, !PT ;  /* 0x0000000302047212 */ /* 0x0c0fe200078ec0ff */
[----:B------:R-:W-:Y:S01]  /*0130*/  IMAD.SHL.U32 R15, R5, 0x400, RZ ;  /* 0x00000400050f7824 */ /* 0x000fe200078e00ff */
[----:B------:R-:W-:Y:S01]  /*0140*/  LOP3.LUT R2, R2, R3, RZ, 0xfc, !PT ;  /* 0x0000000302027212 */ /* 0x000fe200078efcff */
[----:B--2---:R-:W-:Y:S01]  /*0150*/  UPRMT UR4, UR4, 0x8880, URZ ;  /* 0x0000888004047896 */ /* 0x004fe200080000ff */
[C---:B------:R-:W-:Y:S01]  /*0160*/  SHF.L.U64.HI R21, R4.reuse, 0xb, RZ ;  /* 0x0000000b04157819 */ /* 0x040fe200000102ff */
[----:B------:R-:W-:Y:S01]  /*0170*/  IMAD.SHL.U32 R19, R4, 0x800, RZ ;  /* 0x0000080004137824 */ /* 0x000fe200078e00ff */
[----:B------:R-:W-:Y:S01]  /*0180*/  IADD3 R17, P3, PT, R3, -R4, RZ ;  /* 0x8000000403117210 */ /* 0x000fe20007f7e0ff */
[----:B------:R-:W-:Y:S01]  /*0190*/  IMAD.IADD R16, R13, 0x1, R15 ;  /* 0x000000010d107824 */ /* 0x000fe200078e020f */
[----:B------:R-:W-:Y:S01]  /*01a0*/  ISETP.NE.U32.AND P0, PT, R2, -0x1, PT ;  /* 0xffffffff0200780c */ /* 0x000fe20003f05070 */
[----:B------:R-:W-:Y:S01]  /*01b0*/  IMAD.X R4, RZ, RZ, ~R5, P2 ;  /* 0x000000ffff047224 */ /* 0x000fe200010e0e05 */
[----:B-1----:R-:W-:Y:S01]  /*01c0*/  IADD3 R9, P4, PT, -R19, R22, RZ ;  /* 0x0000001613097210 */ /* 0x002fe20007f9e1ff */
[----:B------:R-:W-:Y:S01]  /*01d0*/  IMAD.X R8, RZ, RZ, -0x1, P3 ;  /* 0xffffffffff087424 */ /* 0x000fe200018e06ff */
[----:B------:R-:W-:Y:S01]  /*01e0*/  LOP3.LUT R14, R12, 0xfffff800, RZ, 0xc0, !PT ;  /* 0xfffff8000c0e7812 */ /* 0x000fe200078ec0ff */
[----:B------:R-:W-:Y:S01]  /*01f0*/  IMAD.MOV.U32 R12, RZ, RZ, 0x7ff ;  /* 0x000007ffff0c7424 */ /* 0x000fe200078e00ff */
[----:B------:R-:W-:Y:S01]  /*0200*/  ISETP.NE.AND.EX P0, PT, R4, -0x1, PT, P0 ;  /* 0xffffffff0400780c */ /* 0x000fe20003f05300 */
[----:B------:R-:W-:Y:S01]  /*0210*/  IMAD.X R5, R23, 0x1, ~R21, P4 ;  /* 0x0000000117057824 */ /* 0x000fe200020e0e15 */
[----:B------:R-:W-:Y:S01]  /*0220*/  ISETP.GT.U32.AND P2, PT, R9, R14, PT ;  /* 0x0000000e0900720c */ /* 0x000fe20003f44070 */
[----:B------:R-:W-:Y:S01]  /*0230*/  UISETP.NE.AND UP0, UPT, UR4, URZ, UPT ;  /* 0x000000ff0400728c */ /* 0x000fe2000bf05270 */
[----:B------:R-:W-:Y:S01]  /*0240*/  ACQBULK ;  /* 0x000000000000782e */ /* 0x000fe20000000000 */
[----:B---3--:R-:W-:-:S02]  /*0250*/  IADD3 R13, P1, PT, R10, -R19, RZ ;  /* 0x800000130a0d7210 */ /* 0x008fc40007f3e0ff */
[----:B----4-:R-:W-:-:S03]  /*0260*/  IADD3 R10, P3, PT, R6, -R19, RZ ;  /* 0x80000013060a7210 */ /* 0x010fc60007f7e0ff */
[--C-:B------:R-:W-:Y:S01]  /*0270*/  IMAD.X R2, R11, 0x1, ~R21.reuse, P1 ;  /* 0x000000010b027824 */ /* 0x100fe200008e0e15 */
[----:B------:R-:W-:Y:S01]  /*0280*/  ISETP.NE.U32.AND P1, PT, R17, -0x1, PT ;  /* 0xffffffff1100780c */ /* 0x000fe20003f25070 */
[----:B------:R-:W-:-:S03]  /*0290*/  IMAD.X R11, R7, 0x1, ~R21, P3 ;  /* 0x00000001070b7824 */ /* 0x000fc600018e0e15 */
[----:B------:R-:W-:Y:S02]  /*02a0*/  ISETP.NE.AND.EX P1, PT, R8, -0x1, PT, P1 ;  /* 0xffffffff0800780c */ /* 0x000fe40003f25310 */
[C---:B------:R-:W-:Y:S01]  /*02b0*/  SHF.L.U64.HI R8, R17.reuse, 0xb, R8 ;  /* 0x0000000b11087819 */ /* 0x040fe20000010208 */
[----:B------:R-:W-:Y:S01]  /*02c0*/  IMAD.SHL.U32 R17, R17, 0x800, RZ ;  /* 0x0000080011117824 */ /* 0x000fe200078e00ff */
[----:B------:R-:W-:Y:S02]  /*02d0*/  SEL R12, R12, 0x800, !P1 ;  /* 0x000008000c0c7807 */ /* 0x000fe40004800000 */
[----:B------:R-:W-:Y:S02]  /*02e0*/  ISETP.GT.U32.AND.EX P1, PT, R5, R16, PT, P2 ;  /* 0x000000100500720c */ /* 0x000fe40003f24120 */
[----:B------:R-:W-:Y:S02]  /*02f0*/  IADD3 R15, P2, PT, -R10, R17, RZ ;  /* 0x000000110a0f7210 */ /* 0x000fe40007f5e1ff */
[----:B------:R-:W-:-:S02]  /*0300*/  IADD3 R12, P3, P4, -R13, R12, R17 ;  /* 0x0000000c0d0c7210 */ /* 0x000fc40007c7e111 */
[----:B------:R-:W-:Y:S01]  /*0310*/  SEL R4, R9, R14, P1 ;  /* 0x0000000e09047207 */ /* 0x000fe20000800000 */
[----:B------:R-:W-:Y:S01]  /*0320*/  IMAD.X R11, R8, 0x1, ~R11, P2 ;  /* 0x00000001080b7824 */ /* 0x000fe200010e0e0b */
[----:B------:R-:W-:Y:S02]  /*0330*/  IADD3.X R2, PT, PT, ~R2, RZ, R8, P3, P4 ;  /* 0x000000ff02027210 */ /* 0x000fe40001fe8508 */
[----:B------:R-:W-:Y:S02]  /*0340*/  SEL R8, R5, R16, P1 ;  /* 0x0000001005087207 */ /* 0x000fe40000800000 */
[----:B------:R-:W-:Y:S02]  /*0350*/  IADD3 R4, P1, PT, R4, -R14, RZ ;  /* 0x8000000e04047210 */ /* 0x000fe40007f3e0ff */
[C---:B------:R-:W-:Y:S02]  /*0360*/  SEL R12, R14.reuse, R12, !P0 ;  /* 0x0000000c0e0c7207 */ /* 0x040fe40004000000 */
[----:B------:R-:W-:Y:S01]  /*0370*/  ISETP.LT.U32.AND P2, PT, R14, R9, PT ;  /* 0x000000090e00720c */ /* 0x000fe20003f41070 */
[----:B------:R-:W-:Y:S01]  /*0380*/  IMAD.X R8, R8, 0x1, ~R16, P1 ;  /* 0x0000000108087824 */ /* 0x000fe200008e0e10 */
[----:B------:R-:W-:-:S02]  /*0390*/  SEL R2, R16, R2, !P0 ;  /* 0x0000000210027207 */ /* 0x000fc40004000000 */
[-C--:B------:R-:W-:Y:S02]  /*03a0*/  ISETP.LT.U32.AND P1, PT, R15, R4.reuse, PT ;  /* 0x000000040f00720c */ /* 0x080fe40003f21070 */
[----:B------:R-:W-:Y:S02]  /*03b0*/  ISETP.LT.U32.AND P3, PT, R12, R4, PT ;  /* 0x000000040c00720c */ /* 0x000fe40003f61070 */
[----:B------:R-:W-:Y:S02]  /*03c0*/  ISETP.LT.U32.AND.EX P2, PT, R16, R5, PT, P2 ;  /* 0x000000051000720c */ /* 0x000fe40003f41120 */
[-C--:B------:R-:W-:Y:S02]  /*03d0*/  ISETP.LT.U32.AND.EX P1, PT, R11, R8.reuse, PT, P1 ;  /* 0x000000080b00720c */ /* 0x080fe40003f21110 */
[----:B------:R-:W-:Y:S02]  /*03e0*/  ISETP.LT.U32.AND.EX P3, PT, R2, R8, PT, P3 ;  /* 0x000000080200720c */ /* 0x000fe40003f61130 */
[----:B------:R-:W-:-:S02]  /*03f0*/  @!P0 SEL R13, R14, R9, P2 ;  /* 0x000000090e0d8207 */ /* 0x000fc40001000000 */
[-C--:B------:R-:W-:Y:S02]  /*0400*/  SEL R15, R15, R4.reuse, P1 ;  /* 0x000000040f0f7207 */ /* 0x080fe40000800000 */
[----:B------:R-:W-:Y:S01]  /*0410*/  SEL R12, R12, R4, P3 ;  /* 0x000000040c0c7207 */ /* 0x000fe20001800000 */
[----:B------:R-:W-:Y:S01]  /*0420*/  IMAD.IADD R13, R13, 0x1, -R10 ;  /* 0x000000010d0d7824 */ /* 0x000fe200078e0a0a */
[----:B------:R-:W-:-:S03]  /*0430*/  SEL R11, R11, R8, P1 ;  /* 0x000000080b0b7207 */ /* 0x000fc60000800000 */
[----:B------:R-:W-:Y:S01]  /*0440*/  IMAD.IADD R12, R12, 0x1, -R15 ;  /* 0x000000010c0c7824 */ /* 0x000fe200078e0a0f */
[----:B------:R-:W-:Y:S06]  /*0450*/  BRA.U !UP0, `(.L_x_171) ;  /* 0x0000000108b47547 */ /* 0x000fec000b800000 */
[----:B------:R-:W0:Y:S01]  /*0460*/  LDCU.64 UR4, c[0x0][0x388] ;  /* 0x00007100ff0477ac */ /* 0x000e220008000a00 */
[----:B------:R-:W-:Y:S02]  /*0470*/  IADD3 R2, P1, PT, R6, R0, RZ ;  /* 0x0000000006027210 */ /* 0x000fe40007f3e0ff */
[----:B------:R-:W-:-:S03]  /*0480*/  ISETP.GE.AND P0, PT, R0, R13, PT ;  /* 0x0000000d0000720c */ /* 0x000fc60003f06270 */
[----:B------:R-:W-:Y:S01]  /*0490*/  IMAD.X R5, RZ, RZ, R7, P1 ;  /* 0x000000ffff057224 */ /* 0x000fe200008e0607 */
[----:B0-----:R-:W-:-:S04]  /*04a0*/  LEA R4, P1, R2, UR4, 0x3 ;  /* 0x0000000402047c11 */ /* 0x001fc8000f8218ff */
[----:B------:R-:W-:-:S05]  /*04b0*/  LEA.HI.X R5, R2, UR5, R5, 0x3, P1 ;  /* 0x0000000502057c11 */ /* 0x000fca00088f1c05 */
[----:B------:R0:W5:Y:S01]  /*04c0*/  @!P0 LDG.E.64 R22, desc[UR6][R4.64] ;  /* 0x0000000604168981 */ /* 0x000162000c1e1b00 */
[----:B------:R-:W-:Y:S01]  /*04d0*/  IADD3 R15, P1, P2, R15, R19, R14 ;  /* 0x000000130f0f7210 */ /* 0x000fe20007a3e00e */
[C---:B------:R-:W-:Y:S02]  /*04e0*/  IMAD.IADD R9, R0.reuse, 0x1, -R13 ;  /* 0x0000000100097824 */ /* 0x040fe400078e0a0d */
[C---:B------:R-:W-:Y:S01]  /*04f0*/  VIADD R32, R0.reuse, 0x100 ;  /* 0x0000010000207836 */ /* 0x040fe20000000000 */
[----:B------:R-:W-:Y:S01]  /*0500*/  IADD3.X R11, PT, PT, R11, R21, R16, P1, P2 ;  /* 0x000000150b0b7210 */ /* 0x000fe20000fe4410 */
[C---:B------:R-:W-:Y:S01]  /*0510*/  VIADD R30, R0.reuse, 0x200 ;  /* 0x00000200001e7836 */ /* 0x040fe20000000000 */
[----:B------:R-:W-:Y:S01]  /*0520*/  SHF.R.S32.HI R10, RZ, 0x1f, R9 ;  /* 0x0000001fff0a7819 */ /* 0x000fe20000011409 */
[C---:B------:R-:W-:Y:S01]  /*0530*/  VIADD R18, R0.reuse, 0x300 ;  /* 0x0000030000127836 */ /* 0x040fe20000000000 */
[----:B------:R-:W-:Y:S01]  /*0540*/  IADD3 R2, P1, PT, R9, R15, RZ ;  /* 0x0000000f09027210 */ /* 0x000fe20007f3e0ff */
[C---:B------:R-:W-:Y:S01]  /*0550*/  VIADD R14, R0.reuse, 0x500 ;  /* 0x00000500000e7836 */ /* 0x040fe20000000000 */
[C---:B------:R-:W-:Y:S01]  /*0560*/  LOP3.LUT R16, R0.reuse, 0x400, RZ, 0xfc, !PT ;  /* 0x0000040000107812 */ /* 0x040fe200078efcff */
[----:B------:R-:W-:Y:S01]  /*0570*/  VIADD R8, R0, 0x700 ;  /* 0x0000070000087836 */ /* 0x000fe20000000000 */
[----:B------:R-:W-:Y:S01]  /*0580*/  ISETP.GE.AND P6, PT, R32, R13, PT ;  /* 0x0000000d2000720c */ /* 0x000fe20003fc6270 */
[----:B------:R-:W-:Y:S01]  /*0590*/  IMAD.X R17, R10, 0x1, R11, P1 ;  /* 0x000000010a117824 */ /* 0x000fe200008e060b */
[----:B------:R-:W-:-:S02]  /*05a0*/  LEA R20, P1, R2, UR4, 0x3 ;  /* 0x0000000402147c11 */ /* 0x000fc4000f8218ff */
[-C--:B------:R-:W-:Y:S02]  /*05b0*/  ISETP.GE.AND P5, PT, R30, R13.reuse, PT ;  /* 0x0000000d1e00720c */ /* 0x080fe40003fa6270 */
[----:B------:R-:W-:Y:S01]  /*05c0*/  LEA.HI.X R21, R2, UR5, R17, 0x3, P1 ;  /* 0x0000000502157c11 */ /* 0x000fe200088f1c11 */
[----:B------:R-:W-:Y:S01]  /*05d0*/  VIADD R2, R0, 0x600 ;  /* 0x0000060000027836 */ /* 0x000fe20000000000 */
[-C--:B------:R-:W-:Y:S02]  /*05e0*/  ISETP.GE.AND P4, PT, R18, R13.reuse, PT ;  /* 0x0000000d1200720c */ /* 0x080fe40003f86270 */
[-C--:B------:R-:W-:Y:S02]  /*05f0*/  ISETP.GE.AND P3, PT, R16, R13.reuse, PT ;  /* 0x0000000d1000720c */ /* 0x080fe40003f66270 */
[-C--:B------:R-:W-:Y:S01]  /*0600*/  ISETP.GE.AND P2, PT, R14, R13.reuse, PT ;  /* 0x0000000d0e00720c */ /* 0x080fe20003f46270 */
[----:B------:R0:W5:Y:S01]  /*0610*/  @P6 LDG.E.64 R24, desc[UR6][R20.64+0x800] ;  /* 0x0008000614186981 */ /* 0x000162000c1e1b00 */
[----:B------:R-:W-:-:S03]  /*0620*/  ISETP.GE.AND P1, PT, R2, R13, PT ;  /* 0x0000000d0200720c */ /* 0x000fc60003f26270 */
[----:B------:R0:W5:Y:S04]  /*0630*/  @P5 LDG.E.64 R26, desc[UR6][R20.64+0x1000] ;  /* 0x00100006141a5981 */ /* 0x000168000c1e1b00 */
[----:B------:R0:W5:Y:S04]  /*0640*/  @P4 LDG.E.64 R28, desc[UR6][R20.64+0x1800] ;  /* 0x00180006141c4981 */ /* 0x000168000c1e1b00 */
[----:B------:R0:W5:Y:S04]  /*0650*/  @P3 LDG.E.64 R36, desc[UR6][R20.64+0x2000] ;  /* 0x0020000614243981 */ /* 0x000168000c1e1b00 */
[----:B------:R0:W5:Y:S04]  /*0660*/  @P2 LDG.E.64 R38, desc[UR6][R20.64+0x2800] ;  /* 0x0028000614262981 */ /* 0x000168000c1e1b00 */
[----:B------:R0:W5:Y:S04]  /*0670*/  @P1 LDG.E.64 R34, desc[UR6][R20.64+0x3000] ;  /* 0x0030000614221981 */ /* 0x000168000c1e1b00 */
[----:B------:R0:W5:Y:S01]  /*0680*/  @P0 LDG.E.64 R22, desc[UR6][R20.64] ;  /* 0x0000000614160981 */ /* 0x000162000c1e1b00 */
[----:B------:R-:W-:-:S13]  /*0690*/  ISETP.GE.AND P0, PT, R8, R13, PT ;  /* 0x0000000d0800720c */ /* 0x000fda0003f06270 */
[----:B------:R0:W5:Y:S04]  /*06a0*/  @P0 LDG.E.64 R40, desc[UR6][R20.64+0x3800] ;  /* 0x0038000614280981 */ /* 0x000168000c1e1b00 */
[----:B------:R0:W5:Y:S04]  /*06b0*/  @!P6 LDG.E.64 R24, desc[UR6][R4.64+0x800] ;  /* 0x000800060418e981 */ /* 0x000168000c1e1b00 */
[----:B------:R0:W5:Y:S04]  /*06c0*/  @!P5 LDG.E.64 R26, desc[UR6][R4.64+0x1000] ;  /* 0x00100006041ad981 */ /* 0x000168000c1e1b00 */
[----:B------:R0:W5:Y:S04]  /*06d0*/  @!P4 LDG.E.64 R28, desc[UR6][R4.64+0x1800] ;  /* 0x00180006041cc981 */ /* 0x000168000c1e1b00 */
[----:B------:R0:W5:Y:S04]  /*06e0*/  @!P3 LDG.E.64 R36, desc[UR6][R4.64+0x2000] ;  /* 0x002000060424b981 */ /* 0x000168000c1e1b00 */
[----:B------:R0:W5:Y:S04]  /*06f0*/  @!P2 LDG.E.64 R38, desc[UR6][R4.64+0x2800] ;  /* 0x002800060426a981 */ /* 0x000168000c1e1b00 */
[----:B------:R0:W5:Y:S04]  /*0700*/  @!P1 LDG.E.64 R34, desc[UR6][R4.64+0x3000] ;  /* 0x0030000604229981 */ /* 0x000168000c1e1b00 */
[----:B------:R0:W5:Y:S01]  /*0710*/  @!P0 LDG.E.64 R40, desc[UR6][R4.64+0x3800] ;  /* 0x0038000604288981 */ /* 0x000162000c1e1b00 */
[----:B------:R-:W-:Y:S05]  /*0720*/  BRA `(.L_x_172) ;  /* 0x0000000400b07947 */ /* 0x000fea0003800000 */
.L_x_171:
[----:B------:R-:W0:Y:S01]  /*0730*/  LDCU.64 UR4, c[0x0][0x3a0] ;  /* 0x00007400ff0477ac */ /* 0x000e220008000a00 */
[C-C-:B------:R-:W-:Y:S01]  /*0740*/  IMAD.IADD R9, R0.reuse, 0x1, -R13.reuse ;  /* 0x0000000100097824 */ /* 0x140fe200078e0a0d */
[----:B------:R-:W-:Y:S01]  /*0750*/  IADD3 R15, P1, P2, R15, R19, R14 ;  /* 0x000000130f0f7210 */ /* 0x000fe20007a3e00e */
[C---:B------:R-:W-:Y:S01]  /*0760*/  VIADD R32, R0.reuse, 0x100 ;  /* 0x0000010000207836 */ /* 0x040fe20000000000 */
[C---:B------:R-:W-:Y:S01]  /*0770*/  ISETP.GE.AND P0, PT, R0.reuse, R13, PT ;  /* 0x0000000d0000720c */ /* 0x040fe20003f06270 */
[----:B------:R-:W-:Y:S01]  /*0780*/  VIADD R30, R0, 0x200 ;  /* 0x00000200001e7836 */ /* 0x000fe20000000000 */
[----:B------:R-:W-:Y:S01]  /*0790*/  IADD3.X R11, PT, PT, R11, R21, R16, P1, P2 ;  /* 0x000000150b0b7210 */ /* 0x000fe20000fe4410 */
[--C-:B------:R-:W-:Y:S01]  /*07a0*/  IMAD.IADD R21, R32, 0x1, -R13.reuse ;  /* 0x0000000120157824 */ /* 0x100fe200078e0a0d */
[----:B------:R-:W-:Y:S01]  /*07b0*/  SEL R5, R6, R15, !P0 ;  /* 0x0000000f06057207 */ /* 0x000fe20004000000 */
[----:B------:R-:W-:Y:S01]  /*07c0*/  IMAD.IADD R25, R30, 0x1, -R13 ;  /* 0x000000011e197824 */ /* 0x000fe200078e0a0d */
[C---:B------:R-:W-:Y:S01]  /*07d0*/  SEL R8, R0.reuse, R9, !P0 ;  /* 0x0000000900087207 */ /* 0x040fe20004000000 */
[C---:B------:R-:W-:Y:S01]  /*07e0*/  VIADD R18, R0.reuse, 0x300 ;  /* 0x0000030000127836 */ /* 0x040fe20000000000 */
[----:B------:R-:W-:Y:S01]  /*07f0*/  SHF.R.S32.HI R10, RZ, 0x1f, R9 ;  /* 0x0000001fff0a7819 */ /* 0x000fe20000011409 */
[----:B------:R-:W-:Y:S01]  /*0800*/  VIADD R14, R0, 0x500 ;  /* 0x00000500000e7836 */ /* 0x000fe20000000000 */
[----:B------:R-:W-:Y:S01]  /*0810*/  IADD3 R8, P1, PT, R8, R5, RZ ;  /* 0x0000000508087210 */ /* 0x000fe20007f3e0ff */
[----:B------:R-:W-:Y:S01]  /*0820*/  IMAD.IADD R27, R18, 0x1, -R13 ;  /* 0x00000001121b7824 */ /* 0x000fe200078e0a0d */
[----:B------:R-:W-:-:S02]  /*0830*/  SEL R2, R7, R11, !P0 ;  /* 0x0000000b07027207 */ /* 0x000fc40004000000 */
[----:B------:R-:W-:Y:S02]  /*0840*/  SEL R23, R10, RZ, P0 ;  /* 0x000000ff0a177207 */ /* 0x000fe40000000000 */
[-C--:B------:R-:W-:Y:S02]  /*0850*/  ISETP.GE.AND P6, PT, R32, R13.reuse, PT ;  /* 0x0000000d2000720c */ /* 0x080fe40003fc6270 */
[----:B------:R-:W-:Y:S01]  /*0860*/  LOP3.LUT R16, R0, 0x400, RZ, 0xfc, !PT ;  /* 0x0000040000107812 */ /* 0x000fe200078efcff */
[----:B------:R-:W-:Y:S01]  /*0870*/  IMAD.X R23, R23, 0x1, R2, P1 ;  /* 0x0000000117177824 */ /* 0x000fe200008e0602 */
[----:B------:R-:W-:Y:S02]  /*0880*/  ISETP.GE.AND P5, PT, R30, R13, PT ;  /* 0x0000000d1e00720c */ /* 0x000fe40003fa6270 */
[----:B0-----:R-:W-:Y:S01]  /*0890*/  LEA R22, P3, R8, UR4, 0x3 ;  /* 0x0000000408167c11 */ /* 0x001fe2000f8618ff */
[----:B------:R-:W-:Y:S01]  /*08a0*/  IMAD.IADD R29, R16, 0x1, -R13 ;  /* 0x00000001101d7824 */ /* 0x000fe200078e0a0d */
[----:B------:R-:W-:-:S02]  /*08b0*/  SEL R5, R32, R21, !P6 ;  /* 0x0000001520057207 */ /* 0x000fc40007000000 */
[----:B------:R-:W-:Y:S02]  /*08c0*/  SEL R2, R6, R15, !P6 ;  /* 0x0000000f06027207 */ /* 0x000fe40007000000 */
[----:B------:R-:W-:Y:S02]  /*08d0*/  SHF.R.S32.HI R21, RZ, 0x1f, R21 ;  /* 0x0000001fff157819 */ /* 0x000fe40000011415 */
[----:B------:R-:W-:Y:S02]  /*08e0*/  SEL R19, R30, R25, !P5 ;  /* 0x000000191e137207 */ /* 0x000fe40006800000 */
[----:B------:R-:W-:Y:S02]  /*08f0*/  LEA.HI.X R23, R8, UR5, R23, 0x3, P3 ;  /* 0x0000000508177c11 */ /* 0x000fe400098f1c17 */
[----:B------:R-:W-:Y:S02]  /*0900*/  ISETP.GE.AND P4, PT, R18, R13, PT ;  /* 0x0000000d1200720c */ /* 0x000fe40003f86270 */
[----:B------:R-:W-:-:S02]  /*0910*/  SEL R4, R6, R15, !P5 ;  /* 0x0000000f06047207 */ /* 0x000fc40006800000 */
[----:B------:R-:W-:Y:S01]  /*0920*/  ISETP.GE.AND P3, PT, R16, R13, PT ;  /* 0x0000000d1000720c */ /* 0x000fe20003f66270 */
[----:B------:R-:W5:Y:S01]  /*0930*/  LDG.E.64 R22, desc[UR6][R22.64] ;  /* 0x0000000616167981 */ /* 0x000f62000c1e1b00 */
[----:B------:R-:W-:Y:S02]  /*0940*/  SHF.R.S32.HI R25, RZ, 0x1f, R25 ;  /* 0x0000001fff197819 */ /* 0x000fe40000011419 */
[----:B------:R-:W-:Y:S02]  /*0950*/  IADD3 R5, P1, PT, R5, R2, RZ ;  /* 0x0000000205057210 */ /* 0x000fe40007f3e0ff */
[----:B------:R-:W-:Y:S02]  /*0960*/  SEL R31, R7, R11, !P6 ;  /* 0x0000000b071f7207 */ /* 0x000fe40007000000 */
[----:B------:R-:W-:Y:S02]  /*0970*/  SEL R24, R21, RZ, P6 ;  /* 0x000000ff15187207 */ /* 0x000fe40003000000 */
[----:B------:R-:W-:-:S02]  /*0980*/  SEL R17, R18, R27, !P4 ;  /* 0x0000001b12117207 */ /* 0x000fc40006000000 */
[----:B------:R-:W-:Y:S01]  /*0990*/  IADD3 R19, P2, PT, R19, R4, RZ ;  /* 0x0000000413137210 */ /* 0x000fe20007f5e0ff */
[----:B------:R-:W-:Y:S01]  /*09a0*/  IMAD.X R24, R24, 0x1, R31, P1 ;  /* 0x0000000118187824 */ /* 0x000fe200008e061f */
[----:B------:R-:W-:Y:S02]  /*09b0*/  SEL R28, R7, R11, !P5 ;  /* 0x0000000b071c7207 */ /* 0x000fe40006800000 */
[----:B------:R-:W-:Y:S02]  /*09c0*/  SEL R20, R16, R29, !P3 ;  /* 0x0000001d10147207 */ /* 0x000fe40005800000 */
[CC--:B------:R-:W-:Y:S02]  /*09d0*/  SEL R21, R6.reuse, R15.reuse, !P3 ;  /* 0x0000000f06157207 */ /* 0x0c0fe40005800000 */
[----:B------:R-:W-:Y:S02]  /*09e0*/  SEL R25, R25, RZ, P5 ;  /* 0x000000ff19197207 */ /* 0x000fe40002800000 */
[----:B------:R-:W-:-:S02]  /*09f0*/  SEL R2, R6, R15, !P4 ;  /* 0x0000000f06027207 */ /* 0x000fc40006000000 */
[----:B------:R-:W-:Y:S01]  /*0a00*/  SHF.R.S32.HI R27, RZ, 0x1f, R27 ;  /* 0x0000001fff1b7819 */ /* 0x000fe2000001141b */
[----:B------:R-:W-:Y:S01]  /*0a10*/  IMAD.X R28, R25, 0x1, R28, P2 ;  /* 0x00000001191c7824 */ /* 0x000fe200010e061c */
[----:B------:R-:W-:Y:S02]  /*0a20*/  SHF.R.S32.HI R29, RZ, 0x1f, R29 ;  /* 0x0000001fff1d7819 */ /* 0x000fe4000001141d */
[----:B------:R-:W-:Y:S01]  /*0a30*/  IADD3 R20, P1, PT, R20, R21, RZ ;  /* 0x0000001514147210 */ /* 0x000fe20007f3e0ff */
[--C-:B------:R-:W-:Y:S01]  /*0a40*/  IMAD.IADD R21, R14, 0x1, -R13.reuse ;  /* 0x000000010e157824 */ /* 0x100fe200078e0a0d */
[----:B------:R-:W-:Y:S01]  /*0a50*/  IADD3 R17, P0, PT, R17, R2, RZ ;  /* 0x0000000211117210 */ /* 0x000fe20007f1e0ff */
[----:B------:R-:W-:Y:S01]  /*0a60*/  VIADD R2, R0, 0x600 ;  /* 0x0000060000027836 */ /* 0x000fe20000000000 */
[----:B------:R-:W-:Y:S02]  /*0a70*/  SEL R36, R7, R11, !P4 ;  /* 0x0000000b07247207 */ /* 0x000fe40006000000 */
[----:B------:R-:W-:Y:S01]  /*0a80*/  SEL R27, R27, RZ, P4 ;  /* 0x000000ff1b1b7207 */ /* 0x000fe20002000000 */
[----:B------:R-:W-:Y:S01]  /*0a90*/  IMAD.IADD R25, R2, 0x1, -R13 ;  /* 0x0000000102197824 */ /* 0x000fe200078e0a0d */
[----:B------:R-:W-:-:S02]  /*0aa0*/  ISETP.GE.AND P2, PT, R14, R13, PT ;  /* 0x0000000d0e00720c */ /* 0x000fc40003f46270 */
[----:B------:R-:W-:Y:S01]  /*0ab0*/  SEL R4, R7, R11, !P3 ;  /* 0x0000000b07047207 */ /* 0x000fe20005800000 */
[----:B------:R-:W-:Y:S01]  /*0ac0*/  IMAD.X R36, R27, 0x1, R36, P0 ;  /* 0x000000011b247824 */ /* 0x000fe200000e0624 */
[----:B------:R-:W-:Y:S02]  /*0ad0*/  SEL R29, R29, RZ, P3 ;  /* 0x000000ff1d1d7207 */ /* 0x000fe40001800000 */
[----:B------:R-:W-:Y:S02]  /*0ae0*/  SEL R34, R14, R21, !P2 ;  /* 0x000000150e227207 */ /* 0x000fe40005000000 */
[----:B------:R-:W-:Y:S01]  /*0af0*/  SEL R27, R6, R15, !P2 ;  /* 0x0000000f061b7207 */ /* 0x000fe20005000000 */
[----:B------:R-:W-:Y:S01]  /*0b00*/  IMAD.X R37, R29, 0x1, R4, P1 ;  /* 0x000000011d257824 */ /* 0x000fe200008e0604 */
[----:B------:R-:W-:Y:S02]  /*0b10*/  SHF.R.S32.HI R21, RZ, 0x1f, R21 ;  /* 0x0000001fff157819 */ /* 0x000fe40000011415 */
[----:B------:R-:W-:-:S02]  /*0b20*/  ISETP.GE.AND P1, PT, R2, R13, PT ;  /* 0x0000000d0200720c */ /* 0x000fc40003f26270 */
[----:B------:R-:W-:Y:S02]  /*0b30*/  IADD3 R34, P0, PT, R34, R27, RZ ;  /* 0x0000001b22227210 */ /* 0x000fe40007f1e0ff */
[----:B------:R-:W-:Y:S02]  /*0b40*/  SEL R8, R7, R11, !P2 ;  /* 0x0000000b07087207 */ /* 0x000fe40005000000 */
[----:B------:R-:W-:Y:S02]  /*0b50*/  SEL R21, R21, RZ, P2 ;  /* 0x000000ff15157207 */ /* 0x000fe40001000000 */
[----:B------:R-:W-:Y:S02]  /*0b60*/  SEL R31, R2, R25, !P1 ;  /* 0x00000019021f7207 */ /* 0x000fe40004800000 */
[----:B------:R-:W-:Y:S01]  /*0b70*/  SEL R4, R6, R15, !P1 ;  /* 0x0000000f06047207 */ /* 0x000fe20004800000 */
[----:B------:R-:W-:Y:S01]  /*0b80*/  IMAD.X R35, R21, 0x1, R8, P0 ;  /* 0x0000000115237824 */ /* 0x000fe200000e0608 */
[----:B------:R-:W-:Y:S01]  /*0b90*/  SHF.R.S32.HI R25, RZ, 0x1f, R25 ;  /* 0x0000001fff197819 */ /* 0x000fe20000011419 */
[----:B------:R-:W-:Y:S01]  /*0ba0*/  VIADD R8, R0, 0x700 ;  /* 0x0000070000087836 */ /* 0x000fe20000000000 */
[----:B------:R-:W-:-:S02]  /*0bb0*/  IADD3 R31, P0, PT, R31, R4, RZ ;  /* 0x000000041f1f7210 */ /* 0x000fc40007f1e0ff */
[----:B------:R-:W-:Y:S01]  /*0bc0*/  SEL R42, R7, R11, !P1 ;  /* 0x0000000b072a7207 */ /* 0x000fe20004800000 */
[C---:B------:R-:W-:Y:S01]  /*0bd0*/  IMAD.IADD R21, R8.reuse, 0x1, -R13 ;  /* 0x0000000108157824 */ /* 0x040fe200078e0a0d */
[----:B------:R-:W-:Y:S02]  /*0be0*/  SEL R25, R25, RZ, P1 ;  /* 0x000000ff19197207 */ /* 0x000fe40000800000 */
[----:B------:R-:W-:Y:S02]  /*0bf0*/  P2R R33, PR, RZ, 0x40 ;  /* 0x00000040ff217803 */ /* 0x000fe40000000000 */
[----:B------:R-:W-:Y:S01]  /*0c00*/  SHF.R.S32.HI R4, RZ, 0x1f, R21 ;  /* 0x0000001fff047819 */ /* 0x000fe20000011415 */
[----:B------:R-:W-:Y:S01]  /*0c10*/  IMAD.X R42, R25, 0x1, R42, P0 ;  /* 0x00000001192a7824 */ /* 0x000fe200000e062a */
[----:B------:R-:W-:-:S04]  /*0c20*/  ISETP.GE.AND P0, PT, R8, R13, PT ;  /* 0x0000000d0800720c */ /* 0x000fc80003f06270 */
[----:B------:R-:W-:Y:S02]  /*0c30*/  SEL R21, R8, R21, !P0 ;  /* 0x0000001508157207 */ /* 0x000fe40004000000 */
[----:B------:R-:W-:Y:S02]  /*0c40*/  SEL R26, R6, R15, !P0 ;  /* 0x0000000f061a7207 */ /* 0x000fe40004000000 */
[----:B------:R-:W-:Y:S02]  /*0c50*/  SEL R25, R7, R11, !P0 ;  /* 0x0000000b07197207 */ /* 0x000fe40004000000 */
[----:B------:R-:W-:Y:S02]  /*0c60*/  SEL R4, R4, RZ, P0 ;  /* 0x000000ff04047207 */ /* 0x000fe40000000000 */
[----:B------:R-:W-:-:S05]  /*0c70*/  IADD3 R21, P6, PT, R21, R26, RZ ;  /* 0x0000001a15157210 */ /* 0x000fca0007fde0ff */
[----:B------:R-:W-:Y:S01]  /*0c80*/  IMAD.X R40, R4, 0x1, R25, P6 ;  /* 0x0000000104287824 */ /* 0x000fe200030e0619 */
[----:B------:R-:W-:-:S04]  /*0c90*/  LEA R4, P6, R5, UR4, 0x3 ;  /* 0x0000000405047c11 */ /* 0x000fc8000f8c18ff */
[----:B------:R-:W-:Y:S02]  /*0ca0*/  LEA.HI.X R5, R5, UR5, R24, 0x3, P6 ;  /* 0x0000000505057c11 */ /* 0x000fe4000b0f1c18 */
[----:B------:R-:W-:-:S03]  /*0cb0*/  LEA R26, P6, R19, UR4, 0x3 ;  /* 0x00000004131a7c11 */ /* 0x000fc6000f8c18ff */
[----:B------:R1:W5:Y:S01]  /*0cc0*/  LDG.E.64 R24, desc[UR6][R4.64] ;  /* 0x0000000604187981 */ /* 0x000362000c1e1b00 */
[----:B------:R-:W-:Y:S02]  /*0cd0*/  LEA.HI.X R27, R19, UR5, R28, 0x3, P6 ;  /* 0x00000005131b7c11 */ /* 0x000fe4000b0f1c1c */
[----:B------:R-:W-:-:S04]  /*0ce0*/  LEA R28, P6, R17, UR4, 0x3 ;  /* 0x00000004111c7c11 */ /* 0x000fc8000f8c18ff */
[----:B------:R-:W-:Y:S01]  /*0cf0*/  LEA.HI.X R29, R17, UR5, R36, 0x3, P6 ;  /* 0x00000005111d7c11 */ /* 0x000fe2000b0f1c24 */
[----:B------:R-:W5:Y:S01]  /*0d00*/  LDG.E.64 R26, desc[UR6][R26.64] ;  /* 0x000000061a1a7981 */ /* 0x000f62000c1e1b00 */
        /* <DEDUP_REMOVED lines=12> */
[----:B------:R-:W-:-:S03]  /*0dd0*/  ISETP.NE.AND P6, PT, R33, RZ, PT ;  /* 0x000000ff2100720c */ /* 0x000fc60003fc5270 */
[----:B------:R1:W5:Y:S10]  /*0de0*/  LDG.E.64 R40, desc[UR6][R20.64] ;  /* 0x0000000614287981 */ /* 0x000374000c1e1b00 */
.L_x_172:
[----:B------:R-:W2:Y:S01]  /*0df0*/  S2UR UR5, SR_CgaCtaId ;  /* 0x00000000000579c3 */ /* 0x000ea20000008800 */
[----:B------:R-:W-:Y:S01]  /*0e00*/  UMOV UR4, 0x400 ;  /* 0x0000040000047882 */ /* 0x000fe20000000000 */
[----:B01----:R-:W-:Y:S01]  /*0e10*/  IMAD.SHL.U32 R21, R0, 0x8, RZ ;  /* 0x0000000800157824 */ /* 0x003fe200078e00ff */
[----:B--2---:R-:W-:-:S06]  /*0e20*/  ULEA UR4, UR5, UR4, 0x18 ;  /* 0x0000000405047291 */ /* 0x004fcc000f8ec0ff */
[----:B------:R-:W-:-:S03]  /*0e30*/  VIADD R5, R21, UR4 ;  /* 0x0000000415057c36 */ /* 0x000fc60008000000 */
[----:B-----5:R0:W-:Y:S04]  /*0e40*/  STS.64 [R21+UR4], R22 ;  /* 0x0000001615007988 */ /* 0x0201e80008000a04 */
[----:B------:R0:W-:Y:S04]  /*0e50*/  STS.64 [R21+UR4+0x800], R24 ;  /* 0x0008001815007988 */ /* 0x0001e80008000a04 */
[----:B------:R0:W-:Y:S04]  /*0e60*/  STS.64 [R21+UR4+0x1000], R26 ;  /* 0x0010001a15007988 */ /* 0x0001e80008000a04 */
[----:B------:R0:W-:Y:S04]  /*0e70*/  STS.64 [R21+UR4+0x1800], R28 ;  /* 0x0018001c15007988 */ /* 0x0001e80008000a04 */
[----:B------:R0:W-:Y:S04]  /*0e80*/  STS.64 [R21+UR4+0x2000], R36 ;  /* 0x0020002415007988 */ /* 0x0001e80008000a04 */
[----:B------:R0:W-:Y:S04]  /*0e90*/  STS.64 [R21+UR4+0x2800], R38 ;  /* 0x0028002615007988 */ /* 0x0001e80008000a04 */
[----:B------:R0:W-:Y:S04]  /*0ea0*/  STS.64 [R21+UR4+0x3000], R34 ;  /* 0x0030002215007988 */ /* 0x0001e80008000a04 */
[----:B------:R0:W-:Y:S01]  /*0eb0*/  STS.64 [R21+UR4+0x3800], R40 ;  /* 0x0038002815007988 */ /* 0x0001e20008000a04 */
[----:B------:R-:W-:Y:S05]  /*0ec0*/  BRA.U !UP0, `(.L_x_173) ;  /* 0x0000000108747547 */ /* 0x000fea000b800000 */
[----:B------:R-:W1:Y:S01]  /*0ed0*/  LDCU.64 UR8, c[0x0][0x390] ;  /* 0x00007200ff0877ac */ /* 0x000e620008000a00 */
[----:B------:R-:W-:Y:S02]  /*0ee0*/  P2R R4, PR, RZ, 0x1 ;  /* 0x00000001ff047803 */ /* 0x000fe40000000000 */
[----:B------:R-:W-:-:S05]  /*0ef0*/  IADD3 R9, P0, PT, R9, R15, RZ ;  /* 0x0000000f09097210 */ /* 0x000fca0007f1e0ff */
[----:B------:R-:W-:Y:S01]  /*0f00*/  IMAD.X R10, R10, 0x1, R11, P0 ;  /* 0x000000010a0a7824 */ /* 0x000fe200000e060b */
[----:B------:R-:W-:-:S05]  /*0f10*/  IADD3 R2, P0, PT, R6, R0, RZ ;  /* 0x0000000006027210 */ /* 0x000fca0007f1e0ff */
[----:B------:R-:W-:Y:S01]  /*0f20*/  IMAD.X R7, RZ, RZ, R7, P0 ;  /* 0x000000ffff077224 */ /* 0x000fe200000e0607 */
[----:B-1----:R-:W-:-:S04]  /*0f30*/  LEA R14, P0, R2, UR8, 0x2 ;  /* 0x00000008020e7c11 */ /* 0x002fc8000f8010ff */
[----:B------:R-:W-:Y:S02]  /*0f40*/  LEA.HI.X R15, R2, UR9, R7, 0x2, P0 ;  /* 0x00000009020f7c11 */ /* 0x000fe400080f1407 */
[----:B------:R-:W-:-:S04]  /*0f50*/  LEA R16, P0, R9, UR8, 0x2 ;  /* 0x0000000809107c11 */ /* 0x000fc8000f8010ff */
[----:B------:R-:W-:Y:S02]  /*0f60*/  LEA.HI.X R17, R9, UR9, R10, 0x2, P0 ;  /* 0x0000000909117c11 */ /* 0x000fe400080f140a */
[----:B------:R-:W-:-:S03]  /*0f70*/  ISETP.GE.AND P0, PT, R0, R13, PT ;  /* 0x0000000d0000720c */ /* 0x000fc60003f06270 */
[----:B------:R1:W5:Y:S04]  /*0f80*/  @P5 LDG.E R6, desc[UR6][R16.64+0x800] ;  /* 0x0008000610065981 */ /* 0x000368000c1e1900 */
[----:B------:R1:W5:Y:S04]  /*0f90*/  @P4 LDG.E R7, desc[UR6][R16.64+0xc00] ;  /* 0x000c000610074981 */ /* 0x000368000c1e1900 */
[----:B------:R1:W5:Y:S04]  /*0fa0*/  @P3 LDG.E R8, desc[UR6][R16.64+0x1000] ;  /* 0x0010000610083981 */ /* 0x000368000c1e1900 */
[----:B------:R1:W5:Y:S04]  /*0fb0*/  @!P0 LDG.E R2, desc[UR6][R14.64] ;  /* 0x000000060e028981 */ /* 0x000368000c1e1900 */
[----:B------:R1:W5:Y:S04]  /*0fc0*/  @P2 LDG.E R9, desc[UR6][R16.64+0x1400] ;  /* 0x0014000610092981 */ /* 0x000368000c1e1900 */
[----:B------:R1:W5:Y:S04]  /*0fd0*/  @P1 LDG.E R10, desc[UR6][R16.64+0x1800] ;  /* 0x00180006100a1981 */ /* 0x000368000c1e1900 */
[----:B------:R1:W5:Y:S04]  /*0fe0*/  @!P5 LDG.E R6, desc[UR6][R14.64+0x800] ;  /* 0x000800060e06d981 */ /* 0x000368000c1e1900 */
[----:B------:R1:W5:Y:S04]  /*0ff0*/  @!P4 LDG.E R7, desc[UR6][R14.64+0xc00] ;  /* 0x000c00060e07c981 */ /* 0x000368000c1e1900 */
[----:B------:R1:W5:Y:S04]  /*1000*/  @!P3 LDG.E R8, desc[UR6][R14.64+0x1000] ;  /* 0x001000060e08b981 */ /* 0x000368000c1e1900 */
[----:B------:R1:W5:Y:S01]  /*1010*/  @P0 LDG.E R2, desc[UR6][R16.64] ;  /* 0x0000000610020981 */ /* 0x000362000c1e1900 */
[----:B------:R-:W-:-:S03]  /*1020*/  ISETP.NE.AND P0, PT, R4, RZ, PT ;  /* 0x000000ff0400720c */ /* 0x000fc60003f05270 */
[----:B------:R1:W5:Y:S04]  /*1030*/  @P6 LDG.E R4, desc[UR6][R16.64+0x400] ;  /* 0x0004000610046981 */ /* 0x000368000c1e1900 */
[----:B------:R1:W5:Y:S04]  /*1040*/  @!P2 LDG.E R9, desc[UR6][R14.64+0x1400] ;  /* 0x001400060e09a981 */ /* 0x000368000c1e1900 */
[----:B------:R1:W5:Y:S04]  /*1050*/  @!P1 LDG.E R10, desc[UR6][R14.64+0x1800] ;  /* 0x001800060e0a9981 */ /* 0x000368000c1e1900 */
[----:B------:R1:W5:Y:S04]  /*1060*/  @P0 LDG.E R11, desc[UR6][R16.64+0x1c00] ;  /* 0x001c0006100b0981 */ /* 0x000368000c1e1900 */
[----:B------:R1:W5:Y:S04]  /*1070*/  @!P6 LDG.E R4, desc[UR6][R14.64+0x400] ;  /* 0x000400060e04e981 */ /* 0x000368000c1e1900 */
[----:B------:R1:W5:Y:S01]  /*1080*/  @!P0 LDG.E R11, desc[UR6][R14.64+0x1c00] ;  /* 0x001c00060e0b8981 */ /* 0x000362000c1e1900 */
[----:B------:R-:W-:Y:S05]  /*1090*/  BRA `(.L_x_174) ;  /* 0x0000000400607947 */ /* 0x000fea0003800000 */
.L_x_173:
[--C-:B------:R-:W-:Y:S01]  /*10a0*/  IMAD.IADD R17, R32, 0x1, -R13.reuse ;  /* 0x0000000120117824 */ /* 0x100fe200078e0a0d */
[----:B------:R-:W-:Y:S01]  /*10b0*/  SEL R19, R6, R15, !P6 ;  /* 0x0000000f06137207 */ /* 0x000fe20007000000 */
[--C-:B0-----:R-:W-:Y:S01]  /*10c0*/  IMAD.IADD R23, R30, 0x1, -R13.reuse ;  /* 0x000000011e177824 */ /* 0x101fe200078e0a0d */
[----:B------:R-:W-:Y:S01]  /*10d0*/  SEL R25, R7, R11, !P5 ;  /* 0x0000000b07197207 */ /* 0x000fe20006800000 */
[----:B------:R-:W-:Y:S01]  /*10e0*/  IMAD.IADD R27, R18, 0x1, -R13 ;  /* 0x00000001121b7824 */ /* 0x000fe200078e0a0d */
[----:B------:R-:W-:Y:S01]  /*10f0*/  SHF.R.S32.HI R4, RZ, 0x1f, R17 ;  /* 0x0000001fff047819 */ /* 0x000fe20000011411 */
[----:B------:R-:W-:Y:S01]  /*1100*/  IMAD.IADD R33, R14, 0x1, -R13 ;  /* 0x000000010e217824 */ /* 0x000fe200078e0a0d */
[----:B------:R-:W-:Y:S01]  /*1110*/  SEL R32, R32, R17, !P6 ;  /* 0x0000001120207207 */ /* 0x000fe20007000000 */
[----:B------:R-:W0:Y:S01]  /*1120*/  LDCU.64 UR8, c[0x0][0x3a8] ;  /* 0x00007500ff0877ac */ /* 0x000e220008000a00 */
[----:B------:R-:W-:Y:S02]  /*1130*/  SEL R30, R30, R23, !P5 ;  /* 0x000000171e1e7207 */ /* 0x000fe40006800000 */
[----:B------:R-:W-:-:S02]  /*1140*/  SHF.R.S32.HI R23, RZ, 0x1f, R23 ;  /* 0x0000001fff177819 */ /* 0x000fc40000011417 */
[----:B------:R-:W-:Y:S02]  /*1150*/  SEL R17, R7, R11, !P6 ;  /* 0x0000000b07117207 */ /* 0x000fe40007000000 */
[----:B------:R-:W-:Y:S02]  /*1160*/  SEL R20, R4, RZ, P6 ;  /* 0x000000ff04147207 */ /* 0x000fe40003000000 */
[----:B------:R-:W-:Y:S02]  /*1170*/  IADD3 R4, P6, PT, R32, R19, RZ ;  /* 0x0000001320047210 */ /* 0x000fe40007fde0ff */
[----:B------:R-:W-:Y:S02]  /*1180*/  SEL R19, R6, R15, !P5 ;  /* 0x0000000f06137207 */ /* 0x000fe40006800000 */
[----:B------:R-:W-:Y:S01]  /*1190*/  SEL R26, R23, RZ, P5 ;  /* 0x000000ff171a7207 */ /* 0x000fe20002800000 */
[----:B------:R-:W-:Y:S01]  /*11a0*/  IMAD.X R17, R20, 0x1, R17, P6 ;  /* 0x0000000114117824 */ /* 0x000fe200030e0611 */
[----:B------:R-:W-:-:S02]  /*11b0*/  ISETP.GE.AND P5, PT, R0, R13, PT ;  /* 0x0000000d0000720c */ /* 0x000fc40003fa6270 */
[----:B------:R-:W-:Y:S02]  /*11c0*/  IADD3 R19, P6, PT, R30, R19, RZ ;  /* 0x000000131e137210 */ /* 0x000fe40007fde0ff */
[CC--:B------:R-:W-:Y:S02]  /*11d0*/  SEL R28, R6.reuse, R15.reuse, !P4 ;  /* 0x0000000f061c7207 */ /* 0x0c0fe40006000000 */
[CC--:B------:R-:W-:Y:S02]  /*11e0*/  SEL R30, R6.reuse, R15.reuse, !P3 ;  /* 0x0000000f061e7207 */ /* 0x0c0fe40005800000 */
[CC--:B------:R-:W-:Y:S02]  /*11f0*/  SEL R32, R6.reuse, R15.reuse, !P2 ;  /* 0x0000000f06207207 */ /* 0x0c0fe40005000000 */
[CC--:B------:R-:W-:Y:S02]  /*1200*/  SEL R34, R6.reuse, R15.reuse, !P1 ;  /* 0x0000000f06227207 */ /* 0x0c0fe40004800000 */
[----:B------:R-:W-:-:S02]  /*1210*/  SEL R35, R6, R15, !P0 ;  /* 0x0000000f06237207 */ /* 0x000fc40004000000 */
[----:B------:R-:W-:Y:S01]  /*1220*/  SEL R24, R6, R15, !P5 ;  /* 0x0000000f06187207 */ /* 0x000fe20006800000 */
[----:B------:R-:W-:Y:S01]  /*1230*/  IMAD.X R6, R26, 0x1, R25, P6 ;  /* 0x000000011a067824 */ /* 0x000fe200030e0619 */
[CC--:B------:R-:W-:Y:S02]  /*1240*/  SEL R29, R7.reuse, R11.reuse, !P4 ;  /* 0x0000000b071d7207 */ /* 0x0c0fe40006000000 */
[CC--:B------:R-:W-:Y:S02]  /*1250*/  SEL R31, R7.reuse, R11.reuse, !P3 ;  /* 0x0000000b071f7207 */ /* 0x0c0fe40005800000 */
[CC--:B------:R-:W-:Y:S02]  /*1260*/  SEL R23, R7.reuse, R11.reuse, !P2 ;  /* 0x0000000b07177207 */ /* 0x0c0fe40005000000 */
[CC--:B------:R-:W-:Y:S02]  /*1270*/  SEL R22, R7.reuse, R11.reuse, !P1 ;  /* 0x0000000b07167207 */ /* 0x0c0fe40004800000 */
[----:B------:R-:W-:-:S02]  /*1280*/  SEL R20, R7, R11, !P0 ;  /* 0x0000000b07147207 */ /* 0x000fc40004000000 */
[----:B------:R-:W-:Y:S01]  /*1290*/  SEL R15, R7, R11, !P5 ;  /* 0x0000000b070f7207 */ /* 0x000fe20006800000 */
[----:B------:R-:W-:Y:S01]  /*12a0*/  IMAD.IADD R11, R16, 0x1, -R13 ;  /* 0x00000001100b7824 */ /* 0x000fe200078e0a0d */
[----:B------:R-:W-:Y:S02]  /*12b0*/  SEL R7, R18, R27, !P4 ;  /* 0x0000001b12077207 */ /* 0x000fe40006000000 */
[----:B------:R-:W-:Y:S02]  /*12c0*/  SHF.R.S32.HI R27, RZ, 0x1f, R27 ;  /* 0x0000001fff1b7819 */ /* 0x000fe4000001141b */
[----:B------:R-:W-:Y:S02]  /*12d0*/  SEL R25, R16, R11, !P3 ;  /* 0x0000000b10197207 */ /* 0x000fe40005800000 */
[----:B------:R-:W-:Y:S02]  /*12e0*/  IADD3 R7, P6, PT, R7, R28, RZ ;  /* 0x0000001c07077210 */ /* 0x000fe40007fde0ff */
[----:B------:R-:W-:Y:S01]  /*12f0*/  SEL R18, R27, RZ, P4 ;  /* 0x000000ff1b127207 */ /* 0x000fe20002000000 */
[----:B------:R-:W-:Y:S01]  /*1300*/  IMAD.IADD R27, R2, 0x1, -R13 ;  /* 0x00000001021b7824 */ /* 0x000fe200078e0a0d */
[----:B------:R-:W-:-:S02]  /*1310*/  IADD3 R16, P4, PT, R25, R30, RZ ;  /* 0x0000001e19107210 */ /* 0x000fc40007f9e0ff */
[----:B------:R-:W-:Y:S01]  /*1320*/  SEL R25, R14, R33, !P2 ;  /* 0x000000210e197207 */ /* 0x000fe20005000000 */
[----:B------:R-:W-:Y:S01]  /*1330*/  IMAD.X R26, R18, 0x1, R29, P6 ;  /* 0x00000001121a7824 */ /* 0x000fe200030e061d */
[----:B------:R-:W-:Y:S02]  /*1340*/  SHF.R.S32.HI R14, RZ, 0x1f, R11 ;  /* 0x0000001fff0e7819 */ /* 0x000fe4000001140b */
[----:B------:R-:W-:Y:S02]  /*1350*/  IADD3 R11, P6, PT, R25, R32, RZ ;  /* 0x00000020190b7210 */ /* 0x000fe40007fde0ff */
[----:B------:R-:W-:Y:S02]  /*1360*/  SEL R25, R2, R27, !P1 ;  /* 0x0000001b02197207 */ /* 0x000fe40004800000 */
[----:B------:R-:W-:Y:S02]  /*1370*/  SEL R14, R14, RZ, P3 ;  /* 0x000000ff0e0e7207 */ /* 0x000fe40001800000 */
[----:B------:R-:W-:Y:S01]  /*1380*/  IADD3 R34, P3, PT, R25, R34, RZ ;  /* 0x0000002219227210 */ /* 0x000fe20007f7e0ff */
[----:B------:R-:W-:Y:S01]  /*1390*/  IMAD.IADD R25, R8, 0x1, -R13 ;  /* 0x0000000108197824 */ /* 0x000fe200078e0a0d */
[----:B------:R-:W-:Y:S01]  /*13a0*/  SHF.R.S32.HI R33, RZ, 0x1f, R33 ;  /* 0x0000001fff217819 */ /* 0x000fe20000011421 */
[----:B------:R-:W-:Y:S01]  /*13b0*/  IMAD.X R31, R14, 0x1, R31, P4 ;  /* 0x000000010e1f7824 */ /* 0x000fe200020e061f */
[----:B------:R-:W-:-:S02]  /*13c0*/  SHF.R.S32.HI R27, RZ, 0x1f, R27 ;  /* 0x0000001fff1b7819 */ /* 0x000fc4000001141b */
[----:B------:R-:W-:Y:S02]  /*13d0*/  SEL R8, R8, R25, !P0 ;  /* 0x0000001908087207 */ /* 0x000fe40004000000 */
[----:B------:R-:W-:Y:S02]  /*13e0*/  SHF.R.S32.HI R25, RZ, 0x1f, R25 ;  /* 0x0000001fff197819 */ /* 0x000fe40000011419 */
[----:B------:R-:W-:Y:S02]  /*13f0*/  SEL R2, R33, RZ, P2 ;  /* 0x000000ff21027207 */ /* 0x000fe40001000000 */
[----:B------:R-:W-:Y:S02]  /*1400*/  SEL R27, R27, RZ, P1 ;  /* 0x000000ff1b1b7207 */ /* 0x000fe40000800000 */
[----:B------:R-:W-:Y:S01]  /*1410*/  SEL R9, R0, R9, !P5 ;  /* 0x0000000900097207 */ /* 0x000fe20006800000 */
[----:B------:R-:W-:Y:S01]  /*1420*/  IMAD.X R2, R2, 0x1, R23, P6 ;  /* 0x0000000102027824 */ /* 0x000fe200030e0617 */
[----:B------:R-:W-:Y:S01]  /*1430*/  IADD3 R8, P2, PT, R8, R35, RZ ;  /* 0x0000002308087210 */ /* 0x000fe20007f5e0ff */
[----:B------:R-:W-:Y:S01]  /*1440*/  IMAD.X R29, R27, 0x1, R22, P3 ;  /* 0x000000011b1d7824 */ /* 0x000fe200018e0616 */
[----:B------:R-:W-:-:S02]  /*1450*/  SEL R25, R25, RZ, P0 ;  /* 0x000000ff19197207 */ /* 0x000fc40000000000 */
[----:B------:R-:W-:Y:S02]  /*1460*/  IADD3 R9, P4, PT, R9, R24, RZ ;  /* 0x0000001809097210 */ /* 0x000fe40007f9e0ff */
[----:B------:R-:W-:Y:S01]  /*1470*/  SEL R10, R10, RZ, P5 ;  /* 0x000000ff0a0a7207 */ /* 0x000fe20002800000 */
[----:B------:R-:W-:Y:S01]  /*1480*/  IMAD.X R33, R25, 0x1, R20, P2 ;  /* 0x0000000119217824 */ /* 0x000fe200010e0614 */
[----:B0-----:R-:W-:Y:S02]  /*1490*/  LEA R22, P1, R19, UR8, 0x2 ;  /* 0x0000000813167c11 */ /* 0x001fe4000f8210ff */
[----:B------:R-:W-:Y:S01]  /*14a0*/  LEA R24, P0, R4, UR8, 0x2 ;  /* 0x0000000804187c11 */ /* 0x000fe2000f8010ff */
[----:B------:R-:W-:Y:S01]  /*14b0*/  IMAD.X R10, R10, 0x1, R15, P4 ;  /* 0x000000010a0a7824 */ /* 0x000fe200020e060f */
[----:B------:R-:W-:Y:S02]  /*14c0*/  LEA R18, P2, R7, UR8, 0x2 ;  /* 0x0000000807127c11 */ /* 0x000fe4000f8410ff */
[----:B------:R-:W-:-:S02]  /*14d0*/  LEA R14, P3, R16, UR8, 0x2 ;  /* 0x00000008100e7c11 */ /* 0x000fc4000f8610ff */
[----:B------:R-:W-:Y:S02]  /*14e0*/  LEA.HI.X R23, R19, UR9, R6, 0x2, P1 ;  /* 0x0000000913177c11 */ /* 0x000fe400088f1406 */
[----:B------:R-:W-:Y:S02]  /*14f0*/  LEA.HI.X R25, R4, UR9, R17, 0x2, P0 ;  /* 0x0000000904197c11 */ /* 0x000fe400080f1411 */
[----:B------:R-:W-:Y:S01]  /*1500*/  LEA.HI.X R19, R7, UR9, R26, 0x2, P2 ;  /* 0x0000000907137c11 */ /* 0x000fe200090f141a */
[----:B------:R0:W5:Y:S01]  /*1510*/  LDG.E R6, desc[UR6][R22.64] ;  /* 0x0000000616067981 */ /* 0x000162000c1e1900 */
[----:B------:R-:W-:Y:S02]  /*1520*/  LEA.HI.X R15, R16, UR9, R31, 0x2, P3 ;  /* 0x00000009100f7c11 */ /* 0x000fe400098f141f */
[----:B------:R-:W-:Y:S01]  /*1530*/  LEA R26, P1, R11, UR8, 0x2 ;  /* 0x000000080b1a7c11 */ /* 0x000fe2000f8210ff */
[----:B------:R0:W5:Y:S01]  /*1540*/  LDG.E R4, desc[UR6][R24.64] ;  /* 0x0000000618047981 */ /* 0x000162000c1e1900 */
[----:B------:R-:W-:-:S02]  /*1550*/  LEA R28, P2, R34, UR8, 0x2 ;  /* 0x00000008221c7c11 */ /* 0x000fc4000f8410ff */
[----:B------:R-:W-:Y:S01]  /*1560*/  LEA R16, P0, R9, UR8, 0x2 ;  /* 0x0000000809107c11 */ /* 0x000fe2000f8010ff */
[----:B------:R0:W5:Y:S01]  /*1570*/  LDG.E R7, desc[UR6][R18.64] ;  /* 0x0000000612077981 */ /* 0x000162000c1e1900 */
[----:B------:R-:W-:Y:S02]  /*1580*/  LEA R30, P3, R8, UR8, 0x2 ;  /* 0x00000008081e7c11 */ /* 0x000fe4000f8610ff */
[----:B------:R-:W-:Y:S02]  /*1590*/  LEA.HI.X R27, R11, UR9, R2, 0x2, P1 ;  /* 0x000000090b1b7c11 */ /* 0x000fe400088f1402 */
[----:B------:R-:W-:Y:S02]  /*15a0*/  LEA.HI.X R29, R34, UR9, R29, 0x2, P2 ;  /* 0x00000009221d7c11 */ /* 0x000fe400090f141d */
[----:B------:R-:W-:Y:S02]  /*15b0*/  LEA.HI.X R17, R9, UR9, R10, 0x2, P0 ;  /* 0x0000000909117c11 */ /* 0x000fe400080f140a */
[----:B------:R-:W-:Y:S01]  /*15c0*/  LEA.HI.X R31, R8, UR9, R33, 0x2, P3 ;  /* 0x00000009081f7c11 */ /* 0x000fe200098f1421 */
[----:B------:R0:W5:Y:S04]  /*15d0*/  LDG.E R9, desc[UR6][R26.64] ;  /* 0x000000061a097981 */ /* 0x000168000c1e1900 */
[----:B------:R0:W5:Y:S04]  /*15e0*/  LDG.E R8, desc[UR6][R14.64] ;  /* 0x000000060e087981 */ /* 0x000168000c1e1900 */
[----:B------:R0:W5:Y:S04]  /*15f0*/  LDG.E R10, desc[UR6][R28.64] ;  /* 0x000000061c0a7981 */ /* 0x000168000c1e1900 */
[----:B------:R0:W5:Y:S04]  /*1600*/  LDG.E R2, desc[UR6][R16.64] ;  /* 0x0000000610027981 */ /* 0x000168000c1e1900 */
[----:B------:R0:W5:Y:S02]  /*1610*/  LDG.E R11, desc[UR6][R30.64] ;  /* 0x000000061e0b7981 */ /* 0x000164000c1e1900 */
.L_x_174:
[----:B------:R-:W-:Y:S01]  /*1620*/  BAR.SYNC.DEFER_BLOCKING 0x0 ;  /* 0x0000000000007b1d */ /* 0x000fe20000010000 */
[----:B01----:R-:W-:-:S07]  /*1630*/  IMAD.IADD R14, R13, 0x1, R12 ;  /* 0x000000010d0e7824 */ /* 0x003fce00078e020c */
[----:B------:R-:W0:Y:S01]  /*1640*/  LDC R30, c[0x0][0x3b0] ;  /* 0x0000ec00ff1e7b82 */ /* 0x000e220000000800 */
[----:B------:R-:W-:Y:S01]  /*1650*/  BSSY.RECONVERGENT B0, `(.L_x_175) ;  /* 0x0000025000007945 */ /* 0x000fe20003800200 */
[----:B------:R-:W-:Y:S02]  /*1660*/  LEA R20, R13, UR4, 0x3 ;  /* 0x000000040d147c11 */ /* 0x000fe4000f8e18ff */
        /* <DEDUP_REMOVED lines=16> */
.L_x_177:
[----:B------:R-:W-:-:S05]  /*1770*/  IMAD.IADD R16, R23, 0x1, -R12 ;  /* 0x0000000117107824 */ /* 0x000fca00078e0a0c */
[----:B------:R-:W-:-:S04]  /*1780*/  LEA.HI R17, R16, R16, RZ, 0x1 ;  /* 0x0000001010117211 */ /* 0x000fc800078f08ff */
[----:B------:R-:W-:-:S04]  /*1790*/  LEA.HI.SX32 R24, R17, R12, 0x1f ;  /* 0x0000000c11187211 */ /* 0x000fc800078ffaff */
[----:B------:R-:W-:-:S05]  /*17a0*/  LOP3.LUT R16, RZ, R24, RZ, 0x33, !PT ;  /* 0x00000018ff107212 */ /* 0x000fca00078e33ff */
[----:B------:R-:W-:Y:S01]  /*17b0*/  IMAD.IADD R17, R15, 0x1, R16 ;  /* 0x000000010f117824 */ /* 0x000fe200078e0210 */
[----:B------:R-:W-:-:S03]  /*17c0*/  LEA R16, R24, UR4, 0x3 ;  /* 0x0000000418107c11 */ /* 0x000fc6000f8e18ff */
[----:B------:R-:W-:-:S03]  /*17d0*/  IMAD R18, R17, 0x8, R20 ;  /* 0x0000000811127824 */ /* 0x000fc600078e0214 */
        /* <DEDUP_REMOVED lines=12> */
.L_x_176:
[----:B------:R-:W-:Y:S05]  /*18a0*/  BSYNC.RECONVERGENT B0 ;  /* 0x0000000000007941 */ /* 0x000fea0003800200 */
.L_x_175:
[----:B------:R-:W-:Y:S01]  /*18b0*/  IMAD.IADD R15, R15, 0x1, -R12 ;  /* 0x000000010f0f7824 */ /* 0x000fe200078e0a0c */
[----:B------:R-:W-:Y:S01]  /*18c0*/  LEA R19, R12, UR4, 0x3 ;  /* 0x000000040c137c11 */ /* 0x000fe2000f8e18ff */
[----:B------:R-:W-:Y:S01]  /*18d0*/  BSSY.RECONVERGENT B0, `(.L_x_178) ;  /* 0x000001a000007945 */ /* 0x000fe20003800200 */
[----:B------:R-:W-:Y:S01]  /*18e0*/  PLOP3.LUT P3, PT, PT, PT, PT, 0x8, 0x80 ;  /* 0x000000000080781c */ /* 0x000fe20003f6e170 */
[----:B------:R-:W-:Y:S01]  /*18f0*/  IMAD R20, R15, 0x8, R20 ;  /* 0x000000080f147824 */ /* 0x000fe200078e0214 */
[----:B------:R-:W-:Y:S01]  /*1900*/  ISETP.GE.AND P1, PT, R30, 0x40, PT ;  /* 0x000000401e00780c */ /* 0x000fe20003f26270 */
[----:B------:R0:W1:Y:S01]  /*1910*/  LDS.64 R36, [R19] ;  /* 0x0000000013247984 */ /* 0x0000620000000a00 */
[----:B------:R-:W-:Y:S01]  /*1920*/  IMAD.IADD R35, R13, 0x1, R15 ;  /* 0x000000010d237824 */ /* 0x000fe200078e020f */
[----:B------:R-:W-:Y:S01]  /*1930*/  P2R R40, PR, RZ, 0x8 ;  /* 0x00000008ff287803 */ /* 0x000fe20000000000 */
[----:B------:R-:W-:Y:S01]  /*1940*/  IMAD.MOV.U32 R15, RZ, RZ, -0x1 ;  /* 0xffffffffff0f7424 */ /* 0x000fe200078e00ff */
[----:B------:R0:W2:Y:S02]  /*1950*/  LDS.64 R38, [R20] ;  /* 0x0000000014267984 */ /* 0x0000a40000000a00 */
[----:B------:R-:W-:-:S02]  /*1960*/  ISETP.GE.AND P0, PT, R35, R14, PT ;  /* 0x0000000e2300720c */ /* 0x000fc40003f06270 */
[CC--:B------:R-:W-:Y:S02]  /*1970*/  SHF.L.U32 R49, R15.reuse, R22.reuse, RZ ;  /* 0x000000160f317219 */ /* 0x0c0fe400000006ff */
[----:B------:R-:W-:Y:S02]  /*1980*/  SHF.L.U64.HI R42, R15, R22, 0xffffffff ;  /* 0xffffffff0f2a7419 */ /* 0x000fe40000010216 */
[----:B------:R-:W-:Y:S02]  /*1990*/  ISETP.NE.AND P2, PT, R40, RZ, PT ;  /* 0x000000ff2800720c */ /* 0x000fe40003f45270 */
[----:B------:R-:W-:Y:S02]  /*19a0*/  SEL R49, R49, 0xffffffff, !P1 ;  /* 0xffffffff31317807 */ /* 0x000fe40004800000 */
[----:B------:R-:W-:-:S03]  /*19b0*/  SEL R42, R42, 0xffffffff, !P1 ;  /* 0xffffffff2a2a7807 */ /* 0x000fc60004800000 */
[----:B0-----:R-:W-:Y:S06]  /*19c0*/  @P0 BRA `(.L_x_179) ;  /* 0x0000000000280947 */ /* 0x001fec0003800000 */
[----:B------:R-:W-:Y:S02]  /*19d0*/  ISETP.GE.AND P1, PT, R12, R13, PT ;  /* 0x0000000d0c00720c */ /* 0x000fe40003f26270 */
[----:B------:R-:W-:-:S11]  /*19e0*/  PLOP3.LUT P2, PT, PT, PT, PT, 0x80, 0x8 ;  /* 0x000000000008781c */ /* 0x000fd60003f4f070 */
[-C--:B--2---:R-:W-:Y:S02]  /*19f0*/  @!P1 LOP3.LUT R18, R38, R49.reuse, RZ, 0xc0, !PT ;  /* 0x0000003126129212 */ /* 0x084fe400078ec0ff */
[----:B-1----:R-:W-:Y:S02]  /*1a00*/  @!P1 LOP3.LUT R15, R36, R49, RZ, 0xc0, !PT ;  /* 0x00000031240f9212 */ /* 0x002fe400078ec0ff */
[-C--:B------:R-:W-:Y:S02]  /*1a10*/  @!P1 LOP3.LUT R17, R39, R42.reuse, RZ, 0xc0, !PT ;  /* 0x0000002a27119212 */ /* 0x080fe400078ec0ff */
[----:B------:R-:W-:Y:S02]  /*1a20*/  @!P1 LOP3.LUT R16, R37, R42, RZ, 0xc0, !PT ;  /* 0x0000002a25109212 */ /* 0x000fe400078ec0ff */
[----:B------:R-:W-:-:S04]  /*1a30*/  @!P1 ISETP.GE.U32.AND P0, PT, R18, R15, PT ;  /* 0x0000000f1200920c */ /* 0x000fc80003f06070 */
[----:B------:R-:W-:-:S04]  /*1a40*/  @!P1 ISETP.GE.U32.AND.EX P0, PT, R17, R16, PT, P0 ;  /* 0x000000101100920c */ /* 0x000fc80003f06100 */
[----:B------:R-:W-:-:S04]  /*1a50*/  @!P1 PLOP3.LUT P2, PT, P0, PT, PT, 0x8, 0x80 ;  /* 0x000000000080981c */ /* 0x000fc8000074e170 */
[----:B------:R-:W-:-:S09]  /*1a60*/  P2R R40, PR, RZ, 0x4 ;  /* 0x00000004ff287803 */ /* 0x000fd20000000000 */
.L_x_179:
[----:B------:R-:W-:Y:S05]  /*1a70*/  BSYNC.RECONVERGENT B0 ;  /* 0x0000000000007941 */ /* 0x000fea0003800200 */
.L_x_178:
[----:B-12---:R-:W-:Y:S01]  /*1a80*/  SEL R22, R38, R36, P2 ;  /* 0x0000002426167207 */ /* 0x006fe20001000000 */
[----:B------:R-:W-:Y:S01]  /*1a90*/  VIADD R17, R35, 0x1 ;  /* 0x0000000123117836 */ /* 0x000fe20000000000 */
[----:B------:R-:W-:Y:S01]  /*1aa0*/  SEL R23, R39, R37, P2 ;  /* 0x0000002527177207 */ /* 0x000fe20001000000 */
[----:B------:R-:W-:Y:S01]  /*1ab0*/  @!P2 IMAD.MOV R17, RZ, RZ, R35 ;  /* 0x000000ffff11a224 */ /* 0x000fe200078e0223 */
[----:B------:R0:W1:Y:S01]  /*1ac0*/  @P2 LDS.64 R38, [R20+0x8] ;  /* 0x0000080014262984 */ /* 0x0000620000000a00 */
[----:B------:R-:W-:Y:S01]  /*1ad0*/  VIADD R18, R12, 0x1 ;  /* 0x000000010c127836 */ /* 0x000fe20000000000 */
[----:B------:R-:W-:Y:S01]  /*1ae0*/  BSSY.RECONVERGENT B0, `(.L_x_180) ;  /* 0x0000011000007945 */ /* 0x000fe20003800200 */
[----:B------:R-:W-:Y:S01]  /*1af0*/  @P2 IMAD.MOV R18, RZ, RZ, R12 ;  /* 0x000000ffff122224 */ /* 0x000fe200078e020c */
[----:B------:R0:W2:Y:S01]  /*1b00*/  @!P2 LDS.64 R36, [R19+0x8] ;  /* 0x000008001324a984 */ /* 0x0000a20000000a00 */
[C---:B------:R-:W-:Y:S01]  /*1b10*/  ISETP.GE.AND P1, PT, R17.reuse, R14, PT ;  /* 0x0000000e1100720c */ /* 0x040fe20003f26270 */
[----:B------:R-:W-:Y:S01]  /*1b20*/  VIADD R15, R17, 0x1 ;  /* 0x00000001110f7836 */ /* 0x000fe20000000000 */
[----:B------:R-:W-:Y:S01]  /*1b30*/  PLOP3.LUT P0, PT, PT, PT, PT, 0x8, 0x80 ;  /* 0x000000000080781c */ /* 0x000fe20003f0e170 */
[----:B------:R-:W-:-:S10]  /*1b40*/  VIADD R16, R18, 0x1 ;  /* 0x0000000112107836 */ /* 0x000fd40000000000 */
[----:B0-----:R-:W-:Y:S05]  /*1b50*/  @P1 BRA `(.L_x_181) ;  /* 0x0000000000241947 */ /* 0x001fea0003800000 */
[----:B------:R-:W-:-:S13]  /*1b60*/  ISETP.GE.AND P2, PT, R18, R13, PT ;  /* 0x0000000d1200720c */ /* 0x000fda0003f46270 */
[-C--:B-1----:R-:W-:Y:S02]  /*1b70*/  @!P2 LOP3.LUT R19, R38, R49.reuse, RZ, 0xc0, !PT ;  /* 0x000000312613a212 */ /* 0x082fe400078ec0ff */
[----:B--2---:R-:W-:Y:S02]  /*1b80*/  @!P2 LOP3.LUT R24, R36, R49, RZ, 0xc0, !PT ;  /* 0x000000312418a212 */ /* 0x004fe400078ec0ff */
[-C--:B------:R-:W-:Y:S02]  /*1b90*/  @!P2 LOP3.LUT R20, R39, R42.reuse, RZ, 0xc0, !PT ;  /* 0x0000002a2714a212 */ /* 0x080fe400078ec0ff */
[----:B------:R-:W-:Y:S02]  /*1ba0*/  @!P2 LOP3.LUT R25, R37, R42, RZ, 0xc0, !PT ;  /* 0x0000002a2519a212 */ /* 0x000fe400078ec0ff */
[----:B------:R-:W-:-:S04]  /*1bb0*/  @!P2 ISETP.GE.U32.AND P0, PT, R19, R24, PT ;  /* 0x000000181300a20c */ /* 0x000fc80003f06070 */
[----:B------:R-:W-:Y:S02]  /*1bc0*/  @!P2 ISETP.GE.U32.AND.EX P1, PT, R20, R25, PT, P0 ;  /* 0x000000191400a20c */ /* 0x000fe40003f26100 */
[----:B------:R-:W-:Y:S02]  /*1bd0*/  PLOP3.LUT P0, PT, PT, PT, PT, 0x80, 0x8 ;  /* 0x000000000008781c */ /* 0x000fe40003f0f070 */
[----:B------:R-:W-:-:S13]  /*1be0*/  @!P2 PLOP3.LUT P0, PT, P1, PT, PT, 0x8, 0x80 ;  /* 0x000000000080a81c */ /* 0x000fda0000f0e170 */
.L_x_181:
[----:B------:R-:W-:Y:S05]  /*1bf0*/  BSYNC.RECONVERGENT B0 ;  /* 0x0000000000007941 */ /* 0x000fea0003800200 */
.L_x_180:
[----:B------:R-:W-:Y:S01]  /*1c00*/  @P0 IMAD.MOV R16, RZ, RZ, R18 ;  /* 0x000000ffff100224 */ /* 0x000fe200078e0212 */
[----:B-12---:R-:W-:Y:S01]  /*1c10*/  SEL R24, R38, R36, P0 ;  /* 0x0000002426187207 */ /* 0x006fe20000000000 */
[----:B------:R-:W-:Y:S01]  /*1c20*/  @!P0 IMAD.MOV R15, RZ, RZ, R17 ;  /* 0x000000ffff0f8224 */ /* 0x000fe200078e0211 */
[----:B------:R-:W-:Y:S01]  /*1c30*/  SEL R25, R39, R37, P0 ;  /* 0x0000002527197207 */ /* 0x000fe20000000000 */
[----:B------:R-:W-:Y:S01]  /*1c40*/  BSSY.RECONVERGENT B0, `(.L_x_182) ;  /* 0x0000013000007945 */ /* 0x000fe20003800200 */
[C---:B------:R-:W-:Y:S01]  /*1c50*/  @!P0 LEA R26, R16.reuse, UR4, 0x3 ;  /* 0x00000004101a8c11 */ /* 0x040fe2000f8e18ff */
[C---:B------:R-:W-:Y:S01]  /*1c60*/  VIADD R19, R15.reuse, 0x1 ;  /* 0x000000010f137836 */ /* 0x040fe20000000000 */
[C---:B------:R-:W-:Y:S01]  /*1c70*/  @P0 LEA R27, R15.reuse, UR4, 0x3 ;  /* 0x000000040f1b0c11 */ /* 0x040fe2000f8e18ff */
[----:B------:R-:W-:Y:S01]  /*1c80*/  VIADD R20, R16, 0x1 ;  /* 0x0000000110147836 */ /* 0x000fe20000000000 */
[----:B------:R-:W-:Y:S01]  /*1c90*/  ISETP.GE.AND P2, PT, R15, R14, PT ;  /* 0x0000000e0f00720c */ /* 0x000fe20003f46270 */
[----:B------:R0:W1:Y:S01]  /*1ca0*/  @!P0 LDS.64 R36, [R26] ;  /* 0x000000001a248984 */ /* 0x0000620000000a00 */
[----:B------:R-:W-:-:S03]  /*1cb0*/  PLOP3.LUT P1, PT, PT, PT, PT, 0x8, 0x80 ;  /* 0x000000000080781c */ /* 0x000fc60003f2e170 */
[----:B------:R0:W2:Y:S08]  /*1cc0*/  @P0 LDS.64 R38, [R27] ;  /* 0x000000001b260984 */ /* 0x0000b00000000a00 */
[----:B0-----:R-:W-:Y:S05]  /*1cd0*/  @P2 BRA `(.L_x_183) ;  /* 0x0000000000242947 */ /* 0x001fea0003800000 */
[----:B------:R-:W-:-:S13]  /*1ce0*/  ISETP.GE.AND P3, PT, R16, R13, PT ;  /* 0x0000000d1000720c */ /* 0x000fda0003f66270 */
[-C--:B--2---:R-:W-:Y:S02]  /*1cf0*/  @!P3 LOP3.LUT R26, R38, R49.reuse, RZ, 0xc0, !PT ;  /* 0x00000031261ab212 */ /* 0x084fe400078ec0ff */
[----:B-1----:R-:W-:Y:S02]  /*1d00*/  @!P3 LOP3.LUT R29, R36, R49, RZ, 0xc0, !PT ;  /* 0x00000031241db212 */ /* 0x002fe400078ec0ff */
[-C--:B------:R-:W-:Y:S02]  /*1d10*/  @!P3 LOP3.LUT R27, R39, R42.reuse, RZ, 0xc0, !PT ;  /* 0x0000002a271bb212 */ /* 0x080fe400078ec0ff */
[----:B------:R-:W-:Y:S02]  /*1d20*/  @!P3 LOP3.LUT R28, R37, R42, RZ, 0xc0, !PT ;  /* 0x0000002a251cb212 */ /* 0x000fe400078ec0ff */
[----:B------:R-:W-:-:S04]  /*1d30*/  @!P3 ISETP.GE.U32.AND P1, PT, R26, R29, PT ;  /* 0x0000001d1a00b20c */ /* 0x000fc80003f26070 */
[----:B------:R-:W-:Y:S02]  /*1d40*/  @!P3 ISETP.GE.U32.AND.EX P2, PT, R27, R28, PT, P1 ;  /* 0x0000001c1b00b20c */ /* 0x000fe40003f46110 */
[----:B------:R-:W-:Y:S02]  /*1d50*/  PLOP3.LUT P1, PT, PT, PT, PT, 0x80, 0x8 ;  /* 0x000000000008781c */ /* 0x000fe40003f2f070 */
[----:B------:R-:W-:-:S13]  /*1d60*/  @!P3 PLOP3.LUT P1, PT, P2, PT, PT, 0x8, 0x80 ;  /* 0x000000000080b81c */ /* 0x000fda000172e170 */
.L_x_183:
[----:B------:R-:W-:Y:S05]  /*1d70*/  BSYNC.RECONVERGENT B0 ;  /* 0x0000000000007941 */ /* 0x000fea0003800200 */
.L_x_182:
        /* <DEDUP_REMOVED lines=23> */
.L_x_185:
[----:B------:R-:W-:Y:S05]  /*1ef0*/  BSYNC.RECONVERGENT B0 ;  /* 0x0000000000007941 */ /* 0x000fea0003800200 */
.L_x_184:
        /* <DEDUP_REMOVED lines=23> */
.L_x_187:
[----:B------:R-:W-:Y:S05]  /*2070*/  BSYNC.RECONVERGENT B0 ;  /* 0x0000000000007941 */ /* 0x000fea0003800200 */
.L_x_186:
[----:B------:R-:W-:Y:S01]  /*2080*/  @P3 IMAD.MOV R46, RZ, RZ, R44 ;  /* 0x000000ffff2e3224 */ /* 0x000fe200078e022c */
[----:B-12---:R-:W-:Y:S01]  /*2090*/  SEL R30, R38, R36, P3 ;  /* 0x00000024261e7207 */ /* 0x006fe20001800000 */
[----:B------:R-:W-:Y:S01]  /*20a0*/  @!P3 IMAD.MOV R43, RZ, RZ, R41 ;  /* 0x000000ffff2bb224 */ /* 0x000fe200078e0229 */
[----:B------:R-:W-:Y:S01]  /*20b0*/  SEL R31, R39, R37, P3 ;  /* 0x00000025271f7207 */ /* 0x000fe20001800000 */
[----:B------:R-:W-:Y:S01]  /*20c0*/  BSSY.RECONVERGENT B0, `(.L_x_188) ;  /* 0x0000011000007945 */ /* 0x000fe20003800200 */
[----:B------:R-:W-:Y:S02]  /*20d0*/  @!P3 LEA R32, R46, UR4, 0x3 ;  /* 0x000000042e20bc11 */ /* 0x000fe4000f8e18ff */
[C---:B------:R-:W-:Y:S02]  /*20e0*/  @P3 LEA R33, R43.reuse, UR4, 0x3 ;  /* 0x000000042b213c11 */ /* 0x040fe4000f8e18ff */
[----:B------:R-:W-:Y:S01]  /*20f0*/  ISETP.GE.AND P5, PT, R43, R14, PT ;  /* 0x0000000e2b00720c */ /* 0x000fe20003fa6270 */
[----:B------:R0:W1:Y:S01]  /*2100*/  @!P3 LDS.64 R36, [R32] ;  /* 0x000000002024b984 */ /* 0x0000620000000a00 */
[----:B------:R-:W-:-:S03]  /*2110*/  PLOP3.LUT P4, PT, PT, PT, PT, 0x8, 0x80 ;  /* 0x000000000080781c */ /* 0x000fc60003f8e170 */
[----:B------:R0:W2:Y:S08]  /*2120*/  @P3 LDS.64 R38, [R33] ;  /* 0x0000000021263984 */ /* 0x0000b00000000a00 */
[----:B0-----:R-:W-:Y:S05]  /*2130*/  @P5 BRA `(.L_x_189) ;  /* 0x0000000000245947 */ /* 0x001fea0003800000 */
        /* <DEDUP_REMOVED lines=8> */
[----:B------:R-:W-:-:S13]  /*21c0*/  @!P5 PLOP3.LUT P4, PT, P6, PT, PT, 0x8, 0x80 ;  /* 0x000000000080d81c */ /* 0x000fda000378e170 */
.L_x_189:
[----:B------:R-:W-:Y:S05]  /*21d0*/  BSYNC.RECONVERGENT B0 ;  /* 0x0000000000007941 */ /* 0x000fea0003800200 */
.L_x_188:
[----:B------:R-:W-:Y:S01]  /*21e0*/  VIADD R48, R46, 0x1 ;  /* 0x000000012e307836 */ /* 0x000fe20000000000 */
[----:B-12---:R-:W-:Y:S01]  /*21f0*/  SEL R32, R38, R36, P4 ;  /* 0x0000002426207207 */ /* 0x006fe20002000000 */
[----:B------:R-:W-:Y:S01]  /*2200*/  VIADD R45, R43, 0x1 ;  /* 0x000000012b2d7836 */ /* 0x000fe20000000000 */
[----:B------:R-:W-:Y:S01]  /*2210*/  SEL R33, R39, R37, P4 ;  /* 0x0000002527217207 */ /* 0x000fe20002000000 */
[----:B------:R-:W-:Y:S01]  /*2220*/  @P4 IMAD.MOV R48, RZ, RZ, R46 ;  /* 0x000000ffff304224 */ /* 0x000fe200078e022e */
[----:B------:R-:W-:Y:S01]  /*2230*/  BSSY.RECONVERGENT B0, `(.L_x_190) ;  /* 0x0000014000007945 */ /* 0x000fe20003800200 */
[----:B------:R-:W-:Y:S01]  /*2240*/  @!P4 IMAD.MOV R45, RZ, RZ, R43 ;  /* 0x000000ffff2dc224 */ /* 0x000fe200078e022b */
[----:B------:R-:W-:Y:S02]  /*2250*/  PLOP3.LUT P5, PT, PT, PT, PT, 0x8, 0x80 ;  /* 0x000000000080781c */ /* 0x000fe40003fae170 */
[----:B------:R-:W-:Y:S02]  /*2260*/  @!P4 LEA R34, R48, UR4, 0x3 ;  /* 0x000000043022cc11 */ /* 0x000fe4000f8e18ff */
[----:B------:R-:W-:-:S02]  /*2270*/  @P4 LEA R47, R45, UR4, 0x3 ;  /* 0x000000042d2f4c11 */ /* 0x000fc4000f8e18ff */
[----:B------:R-:W-:Y:S01]  /*2280*/  ISETP.GE.AND P6, PT, R45, R14, PT ;  /* 0x0000000e2d00720c */ /* 0x000fe20003fc6270 */
[----:B------:R0:W1:Y:S04]  /*2290*/  @!P4 LDS.64 R36, [R34] ;  /* 0x000000002224c984 */ /* 0x0000680000000a00 */
[----:B------:R0:W2:Y:S08]  /*22a0*/  @P4 LDS.64 R38, [R47] ;  /* 0x000000002f264984 */ /* 0x0000b00000000a00 */
[----:B0-----:R-:W-:Y:S05]  /*22b0*/  @P6 BRA `(.L_x_191) ;  /* 0x00000000002c6947 */ /* 0x001fea0003800000 */
[----:B------:R-:W-:Y:S02]  /*22c0*/  ISETP.GE.AND P6, PT, R48, R13, PT ;  /* 0x0000000d3000720c */ /* 0x000fe40003fc6270 */
[----:B------:R-:W-:-:S11]  /*22d0*/  P2R R52, PR, RZ, 0x1 ;  /* 0x00000001ff347803 */ /* 0x000fd60000000000 */
[-C--:B--2---:R-:W-:Y:S02]  /*22e0*/  @!P6 LOP3.LUT R34, R38, R49.reuse, RZ, 0xc0, !PT ;  /* 0x000000312622e212 */ /* 0x084fe400078ec0ff */
[----:B-1----:R-:W-:Y:S02]  /*22f0*/  @!P6 LOP3.LUT R51, R36, R49, RZ, 0xc0, !PT ;  /* 0x000000312433e212 */ /* 0x002fe400078ec0ff */
[-C--:B------:R-:W-:Y:S02]  /*2300*/  @!P6 LOP3.LUT R47, R39, R42.reuse, RZ, 0xc0, !PT ;  /* 0x0000002a272fe212 */ /* 0x080fe400078ec0ff */
[----:B------:R-:W-:Y:S02]  /*2310*/  @!P6 LOP3.LUT R50, R37, R42, RZ, 0xc0, !PT ;  /* 0x0000002a2532e212 */ /* 0x000fe400078ec0ff */
[----:B------:R-:W-:-:S04]  /*2320*/  @!P6 ISETP.GE.U32.AND P5, PT, R34, R51, PT ;  /* 0x000000332200e20c */ /* 0x000fc80003fa6070 */
[----:B------:R-:W-:Y:S02]  /*2330*/  @!P6 ISETP.GE.U32.AND.EX P0, PT, R47, R50, PT, P5 ;  /* 0x000000322f00e20c */ /* 0x000fe40003f06150 */
[----:B------:R-:W-:Y:S02]  /*2340*/  PLOP3.LUT P5, PT, PT, PT, PT, 0x80, 0x8 ;  /* 0x000000000008781c */ /* 0x000fe40003faf070 */
[----:B------:R-:W-:Y:S02]  /*2350*/  @!P6 PLOP3.LUT P5, PT, P0, PT, PT, 0x8, 0x80 ;  /* 0x000000000080e81c */ /* 0x000fe400007ae170 */
[----:B------:R-:W-:-:S13]  /*2360*/  ISETP.NE.AND P0, PT, R52, RZ, PT ;  /* 0x000000ff3400720c */ /* 0x000fda0003f05270 */
.L_x_191:
[----:B------:R-:W-:Y:S05]  /*2370*/  BSYNC.RECONVERGENT B0 ;  /* 0x0000000000007941 */ /* 0x000fea0003800200 */
.L_x_190:
[----:B------:R-:W-:Y:S01]  /*2380*/  ISETP.NE.AND P6, PT, R40, RZ, PT ;  /* 0x000000ff2800720c */ /* 0x000fe20003fc5270 */
[----:B------:R-:W-:Y:S01]  /*2390*/  VIADD R40, R48, 0x1 ;  /* 0x0000000130287836 */ /* 0x000fe20000000000 */
[----:B-12---:R-:W-:Y:S01]  /*23a0*/  SEL R34, R38, R36, P5 ;  /* 0x0000002426227207 */ /* 0x006fe20002800000 */
[----:B------:R-:W-:Y:S01]  /*23b0*/  VIADD R47, R45, 0x1 ;  /* 0x000000012d2f7836 */ /* 0x000fe20000000000 */
[----:B------:R-:W-:Y:S01]  /*23c0*/  SEL R12, R35, R12, P6 ;  /* 0x0000000c230c7207 */ /* 0x000fe20003000000 */
[----:B------:R-:W-:Y:S01]  /*23d0*/  @P5 IMAD.MOV R40, RZ, RZ, R48 ;  /* 0x000000ffff285224 */ /* 0x000fe200078e0230 */
[----:B------:R-:W-:Y:S01]  /*23e0*/  SEL R35, R39, R37, P5 ;  /* 0x0000002527237207 */ /* 0x000fe20002800000 */
[----:B------:R-:W-:Y:S01]  /*23f0*/  @!P5 IMAD.MOV R47, RZ, RZ, R45 ;  /* 0x000000ffff2fd224 */ /* 0x000fe200078e022d */
[----:B------:R-:W-:Y:S01]  /*2400*/  P2R R52, PR, RZ, 0x1 ;  /* 0x00000001ff347803 */ /* 0x000fe20000000000 */
[----:B------:R-:W-:Y:S01]  /*2410*/  BSSY.RECONVERGENT B0, `(.L_x_192) ;  /* 0x0000018000007945 */ /* 0x000fe20003800200 */
[----:B------:R-:W-:-:S02]  /*2420*/  @!P5 LEA R50, R40, UR4, 0x3 ;  /* 0x000000042832dc11 */ /* 0x000fc4000f8e18ff */
[C---:B------:R-:W-:Y:S02]  /*2430*/  @P5 LEA R51, R47.reuse, UR4, 0x3 ;  /* 0x000000042f335c11 */ /* 0x040fe4000f8e18ff */
[----:B------:R-:W-:Y:S01]  /*2440*/  ISETP.GE.AND P6, PT, R47, R14, PT ;  /* 0x0000000e2f00720c */ /* 0x000fe20003fc6270 */
[----:B------:R0:W1:Y:S01]  /*2450*/  @!P5 LDS.64 R36, [R50] ;  /* 0x000000003224d984 */ /* 0x0000620000000a00 */
[----:B------:R-:W-:-:S03]  /*2460*/  PLOP3.LUT P0, PT, PT, PT, PT, 0x8, 0x80 ;  /* 0x000000000080781c */ /* 0x000fc60003f0e170 */
[----:B------:R0:W2:Y:S01]  /*2470*/  @P5 LDS.64 R38, [R51] ;  /* 0x0000000033265984 */ /* 0x0000a20000000a00 */
[----:B------:R-:W-:Y:S02]  /*2480*/  P2R R14, PR, RZ, 0x1 ;  /* 0x00000001ff0e7803 */ /* 0x000fe40000000000 */
[----:B------:R-:W-:-:S05]  /*2490*/  ISETP.NE.AND P0, PT, R52, RZ, PT ;  /* 0x000000ff3400720c */ /* 0x000fca0003f05270 */
[----:B0-----:R-:W-:Y:S08]  /*24a0*/  @P6 BRA `(.L_x_193) ;  /* 0x0000000000386947 */ /* 0x001ff00003800000 */
[----:B------:R-:W-:Y:S02]  /*24b0*/  ISETP.GE.AND P6, PT, R40, R13, PT ;  /* 0x0000000d2800720c */ /* 0x000fe40003fc6270 */
[----:B------:R-:W-:Y:S02]  /*24c0*/  P2R R50, PR, RZ, 0x2 ;  /* 0x00000002ff327803 */ /* 0x000fe40000000000 */
[----:B------:R-:W-:Y:S02]  /*24d0*/  P2R R51, PR, RZ, 0x1 ;  /* 0x00000001ff337803 */ /* 0x000fe40000000000 */
[----:B------:R-:W-:-:S07]  /*24e0*/  PLOP3.LUT P0, PT, PT, PT, PT, 0x80, 0x8 ;  /* 0x000000000008781c */ /* 0x000fce0003f0f070 */
[-C--:B--2---:R-:W-:Y:S02]  /*24f0*/  @!P6 LOP3.LUT R14, R38, R49.reuse, RZ, 0xc0, !PT ;  /* 0x00000031260ee212 */ /* 0x084fe400078ec0ff */
[----:B-1----:R-:W-:Y:S02]  /*2500*/  @!P6 LOP3.LUT R49, R36, R49, RZ, 0xc0, !PT ;  /* 0x000000312431e212 */ /* 0x002fe400078ec0ff */
[-C--:B------:R-:W-:Y:S02]  /*2510*/  @!P6 LOP3.LUT R13, R39, R42.reuse, RZ, 0xc0, !PT ;  /* 0x0000002a270de212 */ /* 0x080fe400078ec0ff */
[----:B------:R-:W-:Y:S02]  /*2520*/  @!P6 LOP3.LUT R42, R37, R42, RZ, 0xc0, !PT ;  /* 0x0000002a252ae212 */ /* 0x000fe400078ec0ff */
[----:B------:R-:W-:-:S04]  /*2530*/  @!P6 ISETP.GE.U32.AND P1, PT, R14, R49, PT ;  /* 0x000000310e00e20c */ /* 0x000fc80003f26070 */
[----:B------:R-:W-:-:S04]  /*2540*/  @!P6 ISETP.GE.U32.AND.EX P1, PT, R13, R42, PT, P1 ;  /* 0x0000002a0d00e20c */ /* 0x000fc80003f26110 */
[----:B------:R-:W-:Y:S02]  /*2550*/  @!P6 PLOP3.LUT P0, PT, P1, PT, PT, 0x8, 0x80 ;  /* 0x000000000080e81c */ /* 0x000fe40000f0e170 */
[----:B------:R-:W-:Y:S02]  /*2560*/  ISETP.NE.AND P1, PT, R50, RZ, PT ;  /* 0x000000ff3200720c */ /* 0x000fe40003f25270 */
[----:B------:R-:W-:Y:S02]  /*2570*/  P2R R14, PR, RZ, 0x1 ;  /* 0x00000001ff0e7803 */ /* 0x000fe40000000000 */
[----:B------:R-:W-:-:S13]  /*2580*/  ISETP.NE.AND P0, PT, R51, RZ, PT ;  /* 0x000000ff3300720c */ /* 0x000fda0003f05270 */
.L_x_193:
[----:B------:R-:W-:Y:S05]  /*2590*/  BSYNC.RECONVERGENT B0 ;  /* 0x0000000000007941 */ /* 0x000fea0003800200 */
.L_x_192:
[----:B------:R-:W-:Y:S01]  /*25a0*/  BAR.SYNC.DEFER_BLOCKING 0x0 ;  /* 0x0000000000007b1d */ /* 0x000fe20000010000 */
[----:B------:R-:W-:Y:S02]  /*25b0*/  ISETP.NE.AND P6, PT, R14, RZ, PT ;  /* 0x000000ff0e00720c */ /* 0x000fe40003fc5270 */
[----:B------:R-:W-:Y:S02]  /*25c0*/  SEL R14, R15, R16, P1 ;  /* 0x000000100f0e7207 */ /* 0x000fe40000800000 */
[----:B------:R-:W-:Y:S02]  /*25d0*/  SEL R13, R17, R18, P0 ;  /* 0x00000012110d7207 */ /* 0x000fe40000000000 */
[----:B------:R-:W-:Y:S02]  /*25e0*/  SEL R15, R19, R20, P2 ;  /* 0x00000014130f7207 */ /* 0x000fe40001000000 */
[----:B------:R-:W-:Y:S02]  /*25f0*/  SEL R16, R41, R44, P3 ;  /* 0x0000002c29107207 */ /* 0x000fe40001800000 */
[----:B------:R-:W-:-:S02]  /*2600*/  SEL R17, R43, R46, P4 ;  /* 0x0000002e2b117207 */ /* 0x000fc40002000000 */
[----:B------:R-:W-:Y:S02]  /*2610*/  SEL R18, R45, R48, P5 ;  /* 0x000000302d127207 */ /* 0x000fe40002800000 */
[----:B-12---:R-:W-:Y:S02]  /*2620*/  SEL R36, R38, R36, P6 ;  /* 0x0000002426247207 */ /* 0x006fe40003000000 */
[----:B------:R-:W-:Y:S02]  /*2630*/  SEL R37, R39, R37, P6 ;  /* 0x0000002527257207 */ /* 0x000fe40003000000 */
[----:B------:R-:W-:Y:S01]  /*2640*/  SEL R19, R47, R40, P6 ;  /* 0x000000282f137207 */ /* 0x000fe20003000000 */
[----:B------:R-:W-:Y:S06]  /*2650*/  BRA.U !UP0, `(.L_x_194) ;  /* 0x0000000108f47547 */ /* 0x000fec000b800000 */
[----:B------:R-:W0:Y:S01]  /*2660*/  S2R R38, SR_LANEID ;  /* 0x0000000000267919 */ /* 0x000e220000000000 */
[----:B------:R-:W-:Y:S01]  /*2670*/  LOP3.LUT R21, R21, 0x1f00, RZ, 0xc0, !PT ;  /* 0x00001f0015157812 */ /* 0x000fe200078ec0ff */
[----:B------:R-:W1:Y:S04]  /*2680*/  LDCU.64 UR8, c[0x0][0x3a0] ;  /* 0x00007400ff0877ac */ /* 0x000e680008000a00 */
[----:B0-----:R-:W-:-:S05]  /*2690*/  IMAD R42, R38, 0x8, R21 ;  /* 0x00000008262a7824 */ /* 0x001fca00078e0215 */
[----:B------:R-:W-:Y:S01]  /*26a0*/  LEA.HI.SX32 R20, R42, R42, 0x1b ;  /* 0x0000002a2a147211 */ /* 0x000fe200078fdaff */
[----:B------:R-:W-:Y:S01]  /*26b0*/  IMAD R42, R38, -0x7, R42 ;  /* 0xfffffff9262a7824 */ /* 0x000fe200078e022a */
[----:B------:R-:W-:Y:S02]  /*26c0*/  LOP3.LUT R38, R21, 0x1f, R0, 0xf8, !PT ;  /* 0x0000001f15267812 */ /* 0x000fe400078ef800 */
[----:B------:R-:W-:Y:S01]  /*26d0*/  LEA R39, R20, UR4, 0x3 ;  /* 0x0000000414277c11 */ /* 0x000fe2000f8e18ff */
[C---:B------:R-:W-:Y:S01]  /*26e0*/  VIADD R43, R42.reuse, 0xa0 ;  /* 0x000000a02a2b7836 */ /* 0x040fe20000000000 */
[C---:B------:R-:W-:Y:S01]  /*26f0*/  LEA.HI.SX32 R44, R42.reuse, R42, 0x1b ;  /* 0x0000002a2a2c7211 */ /* 0x040fe200078fdaff */
[C---:B------:R-:W-:Y:S02]  /*2700*/  VIADD R45, R42.reuse, 0x20 ;  /* 0x000000202a2d7836 */ /* 0x040fe40000000000 */
[----:B------:R0:W-:Y:S01]  /*2710*/  STS.64 [R39], R22 ;  /* 0x0000001627007388 */ /* 0x0001e20000000a00 */
[----:B------:R-:W-:-:S02]  /*2720*/  VIADD R41, R42, 0x40 ;  /* 0x000000402a297836 */ /* 0x000fc40000000000 */
[C---:B------:R-:W-:Y:S01]  /*2730*/  VIADD R47, R42.reuse, 0x60 ;  /* 0x000000602a2f7836 */ /* 0x040fe20000000000 */
[----:B------:R2:W-:Y:S01]  /*2740*/  STS.64 [R39+0x8], R24 ;  /* 0x0000081827007388 */ /* 0x0005e20000000a00 */
[-C--:B------:R-:W-:Y:S02]  /*2750*/  LEA.HI.SX32 R45, R45, R42.reuse, 0x1b ;  /* 0x0000002a2d2d7211 */ /* 0x080fe400078fdaff */
[-C--:B------:R-:W-:Y:S01]  /*2760*/  LEA.HI.SX32 R46, R41, R42.reuse, 0x1b ;  /* 0x0000002a292e7211 */ /* 0x080fe200078fdaff */
[----:B------:R3:W-:Y:S01]  /*2770*/  STS.64 [R39+0x10], R26 ;  /* 0x0000101a27007388 */ /* 0x0007e20000000a00 */
[-C--:B------:R-:W-:Y:S01]  /*2780*/  LEA.HI.SX32 R47, R47, R42.reuse, 0x1b ;  /* 0x0000002a2f2f7211 */ /* 0x080fe200078fdaff */
[C---:B0-----:R-:W-:Y:S01]  /*2790*/  VIADD R23, R42.reuse, 0x80 ;  /* 0x000000802a177836 */ /* 0x041fe20000000000 */
[----:B------:R-:W-:Y:S01]  /*27a0*/  LEA.HI.SX32 R22, R43, R42, 0x1b ;  /* 0x0000002a2b167211 */ /* 0x000fe200078fdaff */
[----:B------:R0:W-:Y:S01]  /*27b0*/  STS.64 [R39+0x20], R30 ;  /* 0x0000201e27007388 */ /* 0x0001e20000000a00 */
[----:B--2---:R-:W-:-:S02]  /*27c0*/  VIADD R25, R42, 0xc0 ;  /* 0x000000c02a197836 */ /* 0x004fc40000000000 */
[-C--:B------:R-:W-:Y:S01]  /*27d0*/  LEA.HI.SX32 R48, R23, R42.reuse, 0x1b ;  /* 0x0000002a17307211 */ /* 0x080fe200078fdaff */
[----:B------:R2:W-:Y:S01]  /*27e0*/  STS.64 [R39+0x18], R28 ;  /* 0x0000181c27007388 */ /* 0x0005e20000000a00 */
[----:B------:R-:W-:Y:S01]  /*27f0*/  LEA R24, R46, UR4, 0x3 ;  /* 0x000000042e187c11 */ /* 0x000fe2000f8e18ff */
[----:B---3--:R-:W-:Y:S01]  /*2800*/  VIADD R27, R42, 0xe0 ;  /* 0x000000e02a1b7836 */ /* 0x008fe20000000000 */
[-C--:B------:R-:W-:Y:S01]  /*2810*/  LEA.HI.SX32 R25, R25, R42.reuse, 0x1b ;  /* 0x0000002a19197211 */ /* 0x080fe200078fdaff */
[----:B------:R-:W-:Y:S01]  /*2820*/  STS.64 [R39+0x28], R32 ;  /* 0x0000282027007388 */ /* 0x000fe20000000a00 */
[----:B------:R-:W-:Y:S02]  /*2830*/  LEA R26, R47, UR4, 0x3 ;  /* 0x000000042f1a7c11 */ /* 0x000fe4000f8e18ff */
[----:B------:R-:W-:Y:S01]  /*2840*/  LEA.HI.SX32 R27, R27, R42, 0x1b ;  /* 0x0000002a1b1b7211 */ /* 0x000fe200078fdaff */
[----:B------:R3:W-:Y:S01]  /*2850*/  STS.64 [R39+0x30], R34 ;  /* 0x0000302227007388 */ /* 0x0007e20000000a00 */
[----:B0-----:R-:W-:-:S02]  /*2860*/  LEA R30, R22, UR4, 0x3 ;  /* 0x00000004161e7c11 */ /* 0x001fc4000f8e18ff */
[----:B------:R-:W-:Y:S01]  /*2870*/  LEA R22, R45, UR4, 0x3 ;  /* 0x000000042d167c11 */ /* 0x000fe2000f8e18ff */
[----:B------:R0:W-:Y:S01]  /*2880*/  STS.64 [R39+0x38], R36 ;  /* 0x0000382427007388 */ /* 0x0001e20000000a00 */
[----:B--2---:R-:W-:Y:S01]  /*2890*/  LEA R28, R48, UR4, 0x3 ;  /* 0x00000004301c7c11 */ /* 0x004fe2000f8e18ff */
[----:B------:R-:W-:Y:S01]  /*28a0*/  NOP ;  /* 0x0000000000007918 */ /* 0x000fe20000000000 */
[----:B---3--:R-:W-:Y:S02]  /*28b0*/  LEA R34, R44, UR4, 0x3 ;  /* 0x000000042c227c11 */ /* 0x008fe4000f8e18ff */
[----:B------:R-:W2:Y:S01]  /*28c0*/  LDS.64 R22, [R22+0x100] ;  /* 0x0001000016167984 */ /* 0x000ea20000000a00 */
[----:B------:R-:W-:Y:S02]  /*28d0*/  LEA R32, R25, UR4, 0x3 ;  /* 0x0000000419207c11 */ /* 0x000fe4000f8e18ff */
[----:B0-----:R-:W-:Y:S01]  /*28e0*/  LEA R36, R27, UR4, 0x3 ;  /* 0x000000041b247c11 */ /* 0x001fe2000f8e18ff */
[----:B------:R-:W0:Y:S01]  /*28f0*/  LDS.64 R24, [R24+0x200] ;  /* 0x0002000018187984 */ /* 0x000e220000000a00 */
[----:B------:R-:W-:-:S03]  /*2900*/  IMAD.MOV.U32 R39, RZ, RZ, RZ ;  /* 0x000000ffff277224 */ /* 0x000fc600078e00ff */
[----:B------:R-:W3:Y:S01]  /*2910*/  LDS.64 R26, [R26+0x300] ;  /* 0x000300001a1a7984 */ /* 0x000ee20000000a00 */
[----:B------:R-:W-:-:S03]  /*2920*/  IMAD.WIDE.U32 R38, R3, 0x800, R38 ;  /* 0x0000080003267825 */ /* 0x000fc600078e0026 */
[----:B------:R-:W4:Y:S01]  /*2930*/  LDS.64 R28, [R28+0x400] ;  /* 0x000400001c1c7984 */ /* 0x000f220000000a00 */
[----:B-1----:R-:W-:-:S03]  /*2940*/  LEA R40, P0, R38, UR8, 0x3 ;  /* 0x0000000826287c11 */ /* 0x002fc6000f8018ff */
[----:B------:R-:W1:Y:S01]  /*2950*/  LDS.64 R30, [R30+0x500] ;  /* 0x000500001e1e7984 */ /* 0x000e620000000a00 */
[----:B------:R-:W-:-:S03]  /*2960*/  LEA.HI.X R41, R38, UR9, R39, 0x3, P0 ;  /* 0x0000000926297c11 */ /* 0x000fc600080f1c27 */
[----:B------:R-:W1:Y:S04]  /*2970*/  LDS.64 R32, [R32+0x600] ;  /* 0x0006000020207984 */ /* 0x000e680000000a00 */
[----:B------:R-:W1:Y:S04]  /*2980*/  LDS.64 R34, [R34] ;  /* 0x0000000022227984 */ /* 0x000e680000000a00 */
[----:B------:R-:W1:Y:S04]  /*2990*/  LDS.64 R36, [R36+0x700] ;  /* 0x0007000024247984 */ /* 0x000e680000000a00 */
[----:B--2---:R2:W-:Y:S04]  /*29a0*/  STG.E.64 desc[UR6][R40.64+0x100], R22 ;  /* 0x0001001628007986 */ /* 0x0045e8000c101b06 */
[----:B0-----:R2:W-:Y:S04]  /*29b0*/  STG.E.64 desc[UR6][R40.64+0x200], R24 ;  /* 0x0002001828007986 */ /* 0x0015e8000c101b06 */
[----:B---3--:R2:W-:Y:S04]  /*29c0*/  STG.E.64 desc[UR6][R40.64+0x300], R26 ;  /* 0x0003001a28007986 */ /* 0x0085e8000c101b06 */
[----:B----4-:R2:W-:Y:S04]  /*29d0*/  STG.E.64 desc[UR6][R40.64+0x400], R28 ;  /* 0x0004001c28007986 */ /* 0x0105e8000c101b06 */
[----:B-1----:R2:W-:Y:S04]  /*29e0*/  STG.E.64 desc[UR6][R40.64+0x500], R30 ;  /* 0x0005001e28007986 */ /* 0x0025e8000c101b06 */
[----:B------:R2:W-:Y:S04]  /*29f0*/  STG.E.64 desc[UR6][R40.64+0x600], R32 ;  /* 0x0006002028007986 */ /* 0x0005e8000c101b06 */
[----:B------:R2:W-:Y:S04]  /*2a00*/  STG.E.64 desc[UR6][R40.64], R34 ;  /* 0x0000002228007986 */ /* 0x0005e8000c101b06 */
[----:B------:R2:W-:Y:S01]  /*2a10*/  STG.E.64 desc[UR6][R40.64+0x700], R36 ;  /* 0x0007002428007986 */ /* 0x0005e2000c101b06 */
[----:B------:R-:W-:Y:S05]  /*2a20*/  BRA `(.L_x_195) ;  /* 0x0000000000f47947 */ /* 0x000fea0003800000 */
.L_x_194:
[----:B------:R-:W0:Y:S01]  /*2a30*/  S2R R42, SR_LANEID ;  /* 0x00000000002a7919 */ /* 0x000e220000000000 */
[----:B------:R-:W-:Y:S01]  /*2a40*/  LOP3.LUT R21, R21, 0x1f00, RZ, 0xc0, !PT ;  /* 0x00001f0015157812 */ /* 0x000fe200078ec0ff */
[----:B------:R-:W1:Y:S04]  /*2a50*/  LDCU.64 UR8, c[0x0][0x388] ;  /* 0x00007100ff0877ac */ /* 0x000e680008000a00 */
[----:B0-----:R-:W-:-:S04]  /*2a60*/  IMAD R39, R42, 0x8, R21 ;  /* 0x000000082a277824 */ /* 0x001fc800078e0215 */
[----:B------:R-:W-:Y:S01]  /*2a70*/  IMAD R42, R42, -0x7, R39 ;  /* 0xfffffff92a2a7824 */ /* 0x000fe200078e0227 */
[----:B------:R-:W-:-:S03]  /*2a80*/  LEA.HI.SX32 R20, R39, R39, 0x1b ;  /* 0x0000002727147211 */ /* 0x000fc600078fdaff */
[----:B------:R-:W-:Y:S01]  /*2a90*/  VIADD R43, R42, 0xa0 ;  /* 0x000000a02a2b7836 */ /* 0x000fe20000000000 */
[----:B------:R-:W-:Y:S01]  /*2aa0*/  LEA R41, R20, UR4, 0x3 ;  /* 0x0000000414297c11 */ /* 0x000fe2000f8e18ff */
[C---:B------:R-:W-:Y:S01]  /*2ab0*/  VIADD R45, R42.reuse, 0x20 ;  /* 0x000000202a2d7836 */ /* 0x040fe20000000000 */
[CC--:B------:R-:W-:Y:S01]  /*2ac0*/  LEA.HI.SX32 R44, R42.reuse, R42.reuse, 0x1b ;  /* 0x0000002a2a2c7211 */ /* 0x0c0fe200078fdaff */
[C---:B------:R-:W-:Y:S02]  /*2ad0*/  VIADD R39, R42.reuse, 0x40 ;  /* 0x000000402a277836 */ /* 0x040fe40000000000 */
[----:B------:R0:W-:Y:S01]  /*2ae0*/  STS.64 [R41], R22 ;  /* 0x0000001629007388 */ /* 0x0001e20000000a00 */
[----:B------:R-:W-:Y:S01]  /*2af0*/  VIADD R47, R42, 0x60 ;  /* 0x000000602a2f7836 */ /* 0x000fe20000000000 */
[-C--:B------:R-:W-:Y:S02]  /*2b00*/  LEA.HI.SX32 R45, R45, R42.reuse, 0x1b ;  /* 0x0000002a2d2d7211 */ /* 0x080fe400078fdaff */
[----:B------:R2:W-:Y:S01]  /*2b10*/  STS.64 [R41+0x8], R24 ;  /* 0x0000081829007388 */ /* 0x0005e20000000a00 */
[----:B------:R-:W-:-:S02]  /*2b20*/  LEA.HI.SX32 R46, R39, R42, 0x1b ;  /* 0x0000002a272e7211 */ /* 0x000fc400078fdaff */
[-C--:B------:R-:W-:Y:S01]  /*2b30*/  LEA.HI.SX32 R47, R47, R42.reuse, 0x1b ;  /* 0x0000002a2f2f7211 */ /* 0x080fe200078fdaff */
[----:B------:R3:W-:Y:S01]  /*2b40*/  STS.64 [R41+0x10], R26 ;  /* 0x0000101a29007388 */ /* 0x0007e20000000a00 */
[----:B------:R-:W-:Y:S01]  /*2b50*/  LEA R38, R44, UR4, 0x3 ;  /* 0x000000042c267c11 */ /* 0x000fe2000f8e18ff */
[C---:B0-----:R-:W-:Y:S01]  /*2b60*/  VIADD R23, R42.reuse, 0x80 ;  /* 0x000000802a177836 */ /* 0x041fe20000000000 */
[-C--:B------:R-:W-:Y:S01]  /*2b70*/  LEA.HI.SX32 R22, R43, R42.reuse, 0x1b ;  /* 0x0000002a2b167211 */ /* 0x080fe200078fdaff */
[----:B------:R0:W-:Y:S01]  /*2b80*/  STS.64 [R41+0x18], R28 ;  /* 0x0000181c29007388 */ /* 0x0001e20000000a00 */
[C---:B--2---:R-:W-:Y:S02]  /*2b90*/  VIADD R25, R42.reuse, 0xc0 ;  /* 0x000000c02a197836 */ /* 0x044fe40000000000 */
[-C--:B------:R-:W-:Y:S01]  /*2ba0*/  LEA.HI.SX32 R48, R23, R42.reuse, 0x1b ;  /* 0x0000002a17307211 */ /* 0x080fe200078fdaff */
[----:B------:R-:W-:Y:S01]  /*2bb0*/  STS.64 [R41+0x20], R30 ;  /* 0x0000201e29007388 */ /* 0x000fe20000000a00 */
[----:B---3--:R-:W-:Y:S01]  /*2bc0*/  VIADD R27, R42, 0xe0 ;  /* 0x000000e02a1b7836 */ /* 0x008fe20000000000 */
[----:B------:R-:W-:-:S02]  /*2bd0*/  LEA.HI.SX32 R25, R25, R42, 0x1b ;  /* 0x0000002a19197211 */ /* 0x000fc400078fdaff */
[----:B------:R-:W-:Y:S01]  /*2be0*/  STS.64 [R41+0x30], R34 ;  /* 0x0000302229007388 */ /* 0x000fe20000000a00 */
[----:B------:R-:W-:Y:S02]  /*2bf0*/  LEA R26, R22, UR4, 0x3 ;  /* 0x00000004161a7c11 */ /* 0x000fe4000f8e18ff */
[----:B------:R-:W-:Y:S01]  /*2c00*/  LEA.HI.SX32 R27, R27, R42, 0x1b ;  /* 0x0000002a1b1b7211 */ /* 0x000fe200078fdaff */
[----:B------:R2:W-:Y:S01]  /*2c10*/  STS.64 [R41+0x38], R36 ;  /* 0x0000382429007388 */ /* 0x0005e20000000a00 */
[----:B0-----:R-:W-:Y:S02]  /*2c20*/  LEA R28, R25, UR4, 0x3 ;  /* 0x00000004191c7c11 */ /* 0x001fe4000f8e18ff */
[----:B------:R-:W-:Y:S01]  /*2c30*/  LEA R22, R47, UR4, 0x3 ;  /* 0x000000042f167c11 */ /* 0x000fe2000f8e18ff */
[----:B------:R0:W-:Y:S01]  /*2c40*/  STS.64 [R41+0x28], R32 ;  /* 0x0000282029007388 */ /* 0x0001e20000000a00 */
[----:B------:R-:W-:Y:S01]  /*2c50*/  LEA R24, R48, UR4, 0x3 ;  /* 0x0000000430187c11 */ /* 0x000fe2000f8e18ff */
[----:B------:R-:W-:Y:S01]  /*2c60*/  NOP ;  /* 0x0000000000007918 */ /* 0x000fe20000000000 */
[----:B--2---:R-:W-:-:S02]  /*2c70*/  LEA R36, R45, UR4, 0x3 ;  /* 0x000000042d247c11 */ /* 0x004fc4000f8e18ff */
[----:B------:R-:W2:Y:S01]  /*2c80*/  LDS.64 R22, [R22+0x300] ;  /* 0x0003000016167984 */ /* 0x000ea20000000a00 */
[----:B------:R-:W-:Y:S02]  /*2c90*/  LEA R34, R46, UR4, 0x3 ;  /* 0x000000042e227c11 */ /* 0x000fe4000f8e18ff */
[----:B------:R-:W-:Y:S01]  /*2ca0*/  LEA R30, R27, UR4, 0x3 ;  /* 0x000000041b1e7c11 */ /* 0x000fe2000f8e18ff */
[----:B------:R-:W3:Y:S01]  /*2cb0*/  LDS.64 R24, [R24+0x400] ;  /* 0x0004000018187984 */ /* 0x000ee20000000a00 */
[----:B0-----:R-:W-:-:S03]  /*2cc0*/  IMAD.WIDE.U32 R32, R3, 0x800, RZ ;  /* 0x0000080003207825 */ /* 0x001fc600078e00ff */
[----:B------:R-:W0:Y:S01]  /*2cd0*/  LDS.64 R36, [R36+0x100] ;  /* 0x0001000024247984 */ /* 0x000e220000000a00 */
[----:B------:R-:W-:-:S03]  /*2ce0*/  LOP3.LUT R40, R32, 0x1f, R0, 0xf8, !PT ;  /* 0x0000001f20287812 */ /* 0x000fc600078ef800 */
[----:B------:R-:W4:Y:S01]  /*2cf0*/  LDS.64 R34, [R34+0x200] ;  /* 0x0002000022227984 */ /* 0x000f220000000a00 */
[----:B------:R-:W-:-:S03]  /*2d00*/  IADD3 R40, P0, PT, R21, R40, RZ ;  /* 0x0000002815287210 */ /* 0x000fc60007f1e0ff */
[----:B------:R-:W4:Y:S02]  /*2d10*/  LDS.64 R26, [R26+0x500] ;  /* 0x000500001a1a7984 */ /* 0x000f240000000a00 */
[----:B------:R-:W-:Y:S02]  /*2d20*/  IMAD.X R33, RZ, RZ, R33, P0 ;  /* 0x000000ffff217224 */ /* 0x000fe400000e0621 */
[----:B------:R-:W4:Y:S01]  /*2d30*/  LDS.64 R28, [R28+0x600] ;  /* 0x000600001c1c7984 */ /* 0x000f220000000a00 */
[----:B-1----:R-:W-:-:S03]  /*2d40*/  LEA R32, P0, R40, UR8, 0x3 ;  /* 0x0000000828207c11 */ /* 0x002fc6000f8018ff */
[----:B------:R-:W1:Y:S01]  /*2d50*/  LDS.64 R38, [R38] ;  /* 0x0000000026267984 */ /* 0x000e620000000a00 */
[----:B------:R-:W-:-:S03]  /*2d60*/  LEA.HI.X R33, R40, UR9, R33, 0x3, P0 ;  /* 0x0000000928217c11 */ /* 0x000fc600080f1c21 */
[----:B------:R-:W1:Y:S04]  /*2d70*/  LDS.64 R30, [R30+0x700] ;  /* 0x000700001e1e7984 */ /* 0x000e680000000a00 */
[----:B--2---:R2:W-:Y:S04]  /*2d80*/  STG.E.64 desc[UR6][R32.64+0x300], R22 ;  /* 0x0003001620007986 */ /* 0x0045e8000c101b06 */
[----:B---3--:R2:W-:Y:S04]  /*2d90*/  STG.E.64 desc[UR6][R32.64+0x400], R24 ;  /* 0x0004001820007986 */ /* 0x0085e8000c101b06 */
[----:B0-----:R2:W-:Y:S04]  /*2da0*/  STG.E.64 desc[UR6][R32.64+0x100], R36 ;  /* 0x0001002420007986 */ /* 0x0015e8000c101b06 */
[----:B----4-:R2:W-:Y:S04]  /*2db0*/  STG.E.64 desc[UR6][R32.64+0x200], R34 ;  /* 0x0002002220007986 */ /* 0x0105e8000c101b06 */
[----:B------:R2:W-:Y:S04]  /*2dc0*/  STG.E.64 desc[UR6][R32.64+0x500], R26 ;  /* 0x0005001a20007986 */ /* 0x0005e8000c101b06 */
[----:B------:R2:W-:Y:S04]  /*2dd0*/  STG.E.64 desc[UR6][R32.64+0x600], R28 ;  /* 0x0006001c20007986 */ /* 0x0005e8000c101b06 */
[----:B-1----:R2:W-:Y:S04]  /*2de0*/  STG.E.64 desc[UR6][R32.64], R38 ;  /* 0x0000002620007986 */ /* 0x0025e8000c101b06 */
[----:B------:R2:W-:Y:S02]  /*2df0*/  STG.E.64 desc[UR6][R32.64+0x700], R30 ;  /* 0x0007001e20007986 */ /* 0x0005e4000c101b06 */
.L_x_195:
[----:B------:R-:W-:Y:S01]  /*2e00*/  BAR.SYNC.DEFER_BLOCKING 0x0 ;  /* 0x0000000000007b1d */ /* 0x000fe20000010000 */
[----:B------:R-:W-:Y:S01]  /*2e10*/  IMAD R5, R0, -0x4, R5 ;  /* 0xfffffffc00057824 */ /* 0x000fe200078e0205 */
[----:B------:R-:W-:Y:S02]  /*2e20*/  LEA R13, R13, UR4, 0x2 ;  /* 0x000000040d0d7c11 */ /* 0x000fe4000f8e10ff */
[----:B------:R-:W-:Y:S02]  /*2e30*/  LEA R15, R15, UR4, 0x2 ;  /* 0x000000040f0f7c11 */ /* 0x000fe4000f8e10ff */
[----:B------:R-:W-:Y:S02]  /*2e40*/  LEA R17, R17, UR4, 0x2 ;  /* 0x0000000411117c11 */ /* 0x000fe4000f8e10ff */
[----:B------:R-:W-:Y:S02]  /*2e50*/  LEA R19, R19, UR4, 0x2 ;  /* 0x0000000413137c11 */ /* 0x000fe4000f8e10ff */
[----:B------:R-:W-:-:S02]  /*2e60*/  LEA R12, R12, UR4, 0x2 ;  /* 0x000000040c0c7c11 */ /* 0x000fc4000f8e10ff */
[----:B------:R-:W-:Y:S02]  /*2e70*/  LEA R14, R14, UR4, 0x2 ;  /* 0x000000040e0e7c11 */ /* 0x000fe4000f8e10ff */
[----:B------:R-:W-:Y:S02]  /*2e80*/  LEA R16, R16, UR4, 0x2 ;  /* 0x0000000410107c11 */ /* 0x000fe4000f8e10ff */
[----:B------:R-:W-:Y:S01]  /*2e90*/  LEA R18, R18, UR4, 0x2 ;  /* 0x0000000412127c11 */ /* 0x000fe2000f8e10ff */
[----:B-----5:R0:W-:Y:S04]  /*2ea0*/  STS [R5], R2 ;  /* 0x0000000205007388 */ /* 0x0201e80000000800 */
[----:B------:R0:W-:Y:S04]  /*2eb0*/  STS [R5+0x400], R4 ;  /* 0x0004000405007388 */ /* 0x0001e80000000800 */
[----:B------:R0:W-:Y:S04]  /*2ec0*/  STS [R5+0x800], R6 ;  /* 0x0008000605007388 */ /* 0x0001e80000000800 */
[----:B------:R0:W-:Y:S04]  /*2ed0*/  STS [R5+0xc00], R7 ;  /* 0x000c000705007388 */ /* 0x0001e80000000800 */
[----:B------:R0:W-:Y:S04]  /*2ee0*/  STS [R5+0x1000], R8 ;  /* 0x0010000805007388 */ /* 0x0001e80000000800 */
[----:B------:R0:W-:Y:S04]  /*2ef0*/  STS [R5+0x1400], R9 ;  /* 0x0014000905007388 */ /* 0x0001e80000000800 */
[----:B------:R0:W-:Y:S04]  /*2f00*/  STS [R5+0x1800], R10 ;  /* 0x0018000a05007388 */ /* 0x0001e80000000800 */
[----:B------:R0:W-:Y:S01]  /*2f10*/  STS [R5+0x1c00], R11 ;  /* 0x001c000b05007388 */ /* 0x0001e20000000800 */
[----:B------:R-:W-:Y:S06]  /*2f20*/  BAR.SYNC.DEFER_BLOCKING 0x0 ;  /* 0x0000000000007b1d */ /* 0x000fec0000010000 */
[----:B------:R0:W1:Y:S04]  /*2f30*/  LDS R7, [R12] ;  /* 0x000000000c077984 */ /* 0x0000680000000800 */
[----:B------:R-:W3:Y:S04]  /*2f40*/  LDS R13, [R13] ;  /* 0x000000000d0d7984 */ /* 0x000ee80000000800 */
[----:B------:R0:W4:Y:S04]  /*2f50*/  LDS R5, [R14] ;  /* 0x000000000e057984 */ /* 0x0001280000000800 */
[----:B------:R-:W0:Y:S04]  /*2f60*/  LDS R15, [R15] ;  /* 0x000000000f0f7984 */ /* 0x000e280000000800 */
[----:B------:R0:W0:Y:S04]  /*2f70*/  LDS R9, [R16] ;  /* 0x0000000010097984 */ /* 0x0000280000000800 */
[----:B------:R-:W0:Y:S04]  /*2f80*/  LDS R17, [R17] ;  /* 0x0000000011117984 */ /* 0x000e280000000800 */
[----:B------:R0:W0:Y:S04]  /*2f90*/  LDS R11, [R18] ;  /* 0x00000000120b7984 */ /* 0x0000280000000800 */
[----:B------:R-:W0:Y:S01]  /*2fa0*/  LDS R19, [R19] ;  /* 0x0000000013137984 */ /* 0x000e220000000800 */
[----:B------:R-:W-:Y:S06]  /*2fb0*/  BAR.SYNC.DEFER_BLOCKING 0x0 ;  /* 0x0000000000007b1d */ /* 0x000fec0000010000 */
[----:B------:R-:W-:Y:S05]  /*2fc0*/  BRA.U !UP0, `(.L_x_196) ;  /* 0x0000000108b87547 */ /* 0x000fea000b800000 */
[C---:B--2---:R-:W-:Y:S01]  /*2fd0*/  VIADD R23, R42.reuse, 0xc0 ;  /* 0x000000c02a177836 */ /* 0x044fe20000000000 */
[-C--:B0-----:R-:W-:Y:S01]  /*2fe0*/  LEA.HI.SX32 R6, R43, R42.reuse, 0x1b ;  /* 0x0000002a2b067211 */ /* 0x081fe200078fdaff */
[----:B------:R-:W-:Y:S01]  /*2ff0*/  VIADD R25, R42, 0xe0 ;  /* 0x000000e02a197836 */ /* 0x000fe20000000000 */
[----:B------:R-:W-:Y:S01]  /*3000*/  LEA R20, R20, UR4, 0x2 ;  /* 0x0000000414147c11 */ /* 0x000fe2000f8e10ff */
[----:B------:R-:W0:Y:S01]  /*3010*/  LDCU.64 UR8, c[0x0][0x3a8] ;  /* 0x00007500ff0877ac */ /* 0x000e220008000a00 */
[-C--:B------:R-:W-:Y:S02]  /*3020*/  LEA.HI.SX32 R8, R23, R42.reuse, 0x1b ;  /* 0x0000002a17087211 */ /* 0x080fe400078fdaff */
[----:B------:R-:W-:Y:S01]  /*3030*/  LEA.HI.SX32 R10, R25, R42, 0x1b ;  /* 0x0000002a190a7211 */ /* 0x000fe200078fdaff */
[----:B-1----:R-:W-:Y:S01]  /*3040*/  STS [R20], R7 ;  /* 0x0000000714007388 */ /* 0x002fe20000000800 */
[----:B------:R-:W-:Y:S02]  /*3050*/  LEA R45, R45, UR4, 0x2 ;  /* 0x000000042d2d7c11 */ /* 0x000fe4000f8e10ff */
[----:B------:R-:W-:Y:S01]  /*3060*/  LEA R47, R47, UR4, 0x2 ;  /* 0x000000042f2f7c11 */ /* 0x000fe2000f8e10ff */
[----:B---3--:R-:W-:Y:S01]  /*3070*/  STS [R20+0x4], R13 ;  /* 0x0000040d14007388 */ /* 0x008fe20000000800 */
[----:B------:R-:W-:-:S02]  /*3080*/  LEA R44, R44, UR4, 0x2 ;  /* 0x000000042c2c7c11 */ /* 0x000fc4000f8e10ff */
[----:B------:R-:W-:Y:S01]  /*3090*/  LEA R46, R46, UR4, 0x2 ;  /* 0x000000042e2e7c11 */ /* 0x000fe2000f8e10ff */
[----:B----4-:R1:W-:Y:S01]  /*30a0*/  STS [R20+0x8], R5 ;  /* 0x0000080514007388 */ /* 0x0103e20000000800 */
[----:B------:R-:W-:Y:S02]  /*30b0*/  LEA R48, R48, UR4, 0x2 ;  /* 0x0000000430307c11 */ /* 0x000fe4000f8e10ff */
[----:B------:R-:W-:Y:S01]  /*30c0*/  LEA R6, R6, UR4, 0x2 ;  /* 0x0000000406067c11 */ /* 0x000fe2000f8e10ff */
[----:B------:R-:W-:Y:S01]  /*30d0*/  STS [R20+0xc], R15 ;  /* 0x00000c0f14007388 */ /* 0x000fe20000000800 */
[----:B------:R-:W-:Y:S02]  /*30e0*/  LEA R8, R8, UR4, 0x2 ;  /* 0x0000000408087c11 */ /* 0x000fe4000f8e10ff */
[----:B------:R-:W-:Y:S01]  /*30f0*/  LEA R10, R10, UR4, 0x2 ;  /* 0x000000040a0a7c11 */ /* 0x000fe2000f8e10ff */
[----:B------:R-:W-:Y:S01]  /*3100*/  STS [R20+0x10], R9 ;  /* 0x0000100914007388 */ /* 0x000fe20000000800 */
[----:B------:R-:W-:Y:S01]  /*3110*/  LOP3.LUT R4, R21, 0x1f, R0, 0xf8, !PT ;  /* 0x0000001f15047812 */ /* 0x000fe200078ef800 */
[----:B-1----:R-:W-:-:S02]  /*3120*/  IMAD.MOV.U32 R5, RZ, RZ, RZ ;  /* 0x000000ffff057224 */ /* 0x002fc400078e00ff */
[----:B------:R-:W-:Y:S02]  /*3130*/  STS [R20+0x14], R17 ;  /* 0x0000141114007388 */ /* 0x000fe40000000800 */
[----:B------:R-:W-:Y:S02]  /*3140*/  IMAD.WIDE.U32 R4, R3, 0x800, R4 ;  /* 0x0000080003047825 */ /* 0x000fe400078e0004 */
[----:B------:R-:W-:Y:S01]  /*3150*/  STS [R20+0x18], R11 ;  /* 0x0000180b14007388 */ /* 0x000fe20000000800 */
[----:B0-----:R-:W-:-:S03]  /*3160*/  LEA R2, P0, R4, UR8, 0x2 ;  /* 0x0000000804027c11 */ /* 0x001fc6000f8010ff */
[----:B------:R-:W-:Y:S01]  /*3170*/  STS [R20+0x1c], R19 ;  /* 0x00001c1314007388 */ /* 0x000fe20000000800 */
[----:B------:R-:W-:-:S03]  /*3180*/  NOP ;  /* 0x0000000000007918 */ /* 0x000fc60000000000 */
[----:B------:R-:W0:Y:S01]  /*3190*/  LDS R7, [R44] ;  /* 0x000000002c077984 */ /* 0x000e220000000800 */
[----:B------:R-:W-:-:S03]  /*31a0*/  LEA.HI.X R3, R4, UR9, R5, 0x2, P0 ;  /* 0x0000000904037c11 */ /* 0x000fc600080f1405 */
[----:B------:R-:W1:Y:S04]  /*31b0*/  LDS R45, [R45+0x80] ;  /* 0x000080002d2d7984 */ /* 0x000e680000000800 */
[----:B------:R-:W2:Y:S04]  /*31c0*/  LDS R9, [R46+0x100] ;  /* 0x000100002e097984 */ /* 0x000ea80000000800 */
[----:B------:R-:W3:Y:S04]  /*31d0*/  LDS R47, [R47+0x180] ;  /* 0x000180002f2f7984 */ /* 0x000ee80000000800 */
[----:B------:R-:W4:Y:S04]  /*31e0*/  LDS R11, [R48+0x200] ;  /* 0x00020000300b7984 */ /* 0x000f280000000800 */
[----:B------:R-:W5:Y:S04]  /*31f0*/  LDS R13, [R6+0x280] ;  /* 0x00028000060d7984 */ /* 0x000f680000000800 */
[----:B------:R-:W5:Y:S04]  /*3200*/  LDS R15, [R8+0x300] ;  /* 0x00030000080f7984 */ /* 0x000f680000000800 */
[----:B------:R-:W5:Y:S04]  /*3210*/  LDS R17, [R10+0x380] ;  /* 0x000380000a117984 */ /* 0x000f680000000800 */
[----:B0-----:R-:W-:Y:S04]  /*3220*/  STG.E desc[UR6][R2.64], R7 ;  /* 0x0000000702007986 */ /* 0x001fe8000c101906 */
[----:B-1----:R-:W-:Y:S04]  /*3230*/  STG.E desc[UR6][R2.64+0x80], R45 ;  /* 0x0000802d02007986 */ /* 0x002fe8000c101906 */
[----:B--2---:R-:W-:Y:S04]  /*3240*/  STG.E desc[UR6][R2.64+0x100], R9 ;  /* 0x0001000902007986 */ /* 0x004fe8000c101906 */
[----:B---3--:R-:W-:Y:S04]  /*3250*/  STG.E desc[UR6][R2.64+0x180], R47 ;  /* 0x0001802f02007986 */ /* 0x008fe8000c101906 */
[----:B----4-:R-:W-:Y:S04]  /*3260*/  STG.E desc[UR6][R2.64+0x200], R11 ;  /* 0x0002000b02007986 */ /* 0x010fe8000c101906 */
[----:B-----5:R-:W-:Y:S04]  /*3270*/  STG.E desc[UR6][R2.64+0x280], R13 ;  /* 0x0002800d02007986 */ /* 0x020fe8000c101906 */
[----:B------:R-:W-:Y:S04]  /*3280*/  STG.E desc[UR6][R2.64+0x300], R15 ;  /* 0x0003000f02007986 */ /* 0x000fe8000c101906 */
[----:B------:R-:W-:Y:S01]  /*3290*/  STG.E desc[UR6][R2.64+0x380], R17 ;  /* 0x0003801102007986 */ /* 0x000fe2000c101906 */
[----:B------:R-:W-:Y:S05]  /*32a0*/  EXIT ;  /* 0x000000000000794d */ /* 0x000fea0003800000 */
.L_x_196:
[----:B--2---:R-:W-:Y:S01]  /*32b0*/  VIADD R23, R42, 0xc0 ;  /* 0x000000c02a177836 */ /* 0x004fe20000000000 */
[----:B------:R-:W-:Y:S01]  /*32c0*/  LEA R20, R20, UR4, 0x2 ;  /* 0x0000000414147c11 */ /* 0x000fe2000f8e10ff */
[----:B------:R-:W-:Y:S01]  /*32d0*/  VIADD R25, R42, 0xe0 ;  /* 0x000000e02a197836 */ /* 0x000fe20000000000 */
[-C--:B------:R-:W-:Y:S01]  /*32e0*/  LEA.HI.SX32 R43, R43, R42.reuse, 0x1b ;  /* 0x0000002a2b2b7211 */ /* 0x080fe200078fdaff */
[----:B------:R-:W2:Y:S01]  /*32f0*/  LDCU.64 UR8, c[0x0][0x390] ;  /* 0x00007200ff0877ac */ /* 0x000ea20008000a00 */
[-C--:B------:R-:W-:Y:S01]  /*3300*/  LEA.HI.SX32 R23, R23, R42.reuse, 0x1b ;  /* 0x0000002a17177211 */ /* 0x080fe200078fdaff */
[----:B0-----:R0:W-:Y:S01]  /*3310*/  STS [R20+0x1c], R19 ;  /* 0x00001c1314007388 */ /* 0x0011e20000000800 */
[----:B------:R-:W-:Y:S02]  /*3320*/  LEA.HI.SX32 R25, R25, R42, 0x1b ;  /* 0x0000002a19197211 */ /* 0x000fe400078fdaff */
[----:B------:R-:W-:Y:S01]  /*3330*/  LEA R45, R45, UR4, 0x2 ;  /* 0x000000042d2d7c11 */ /* 0x000fe2000f8e10ff */
[----:B-1----:R1:W-:Y:S01]  /*3340*/  STS [R20], R7 ;  /* 0x0000000714007388 */ /* 0x0023e20000000800 */
[----:B------:R-:W-:-:S02]  /*3350*/  LEA R46, R46, UR4, 0x2 ;  /* 0x000000042e2e7c11 */ /* 0x000fc4000f8e10ff */
[----:B------:R-:W-:Y:S01]  /*3360*/  LOP3.LUT R4, R0, 0x1f, RZ, 0xc0, !PT ;  /* 0x0000001f00047812 */ /* 0x000fe200078ec0ff */
[----:B---3--:R3:W-:Y:S01]  /*3370*/  STS [R20+0x4], R13 ;  /* 0x0000040d14007388 */ /* 0x0087e20000000800 */
[----:B0-----:R-:W-:-:S03]  /*3380*/  LEA R19, R23, UR4, 0x2 ;  /* 0x0000000417137c11 */ /* 0x001fc6000f8e10ff */
[----:B------:R0:W-:Y:S01]  /*3390*/  STS [R20+0xc], R15 ;  /* 0x00000c0f14007388 */ /* 0x0001e20000000800 */
[----:B------:R-:W-:Y:S02]  /*33a0*/  LEA R23, R25, UR4, 0x2 ;  /* 0x0000000419177c11 */ /* 0x000fe4000f8e10ff */
[----:B-1----:R-:W-:Y:S01]  /*33b0*/  LEA R7, R44, UR4, 0x2 ;  /* 0x000000042c077c11 */ /* 0x002fe2000f8e10ff */
[----:B------:R1:W-:Y:S01]  /*33c0*/  STS [R20+0x14], R17 ;  /* 0x0000141114007388 */ /* 0x0003e20000000800 */
[----:B---3--:R-:W-:-:S03]  /*33d0*/  LEA R13, R47, UR4, 0x2 ;  /* 0x000000042f0d7c11 */ /* 0x008fc6000f8e10ff */
[----:B----4-:R3:W-:Y:S01]  /*33e0*/  STS [R20+0x8], R5 ;  /* 0x0000080514007388 */ /* 0x0107e20000000800 */
[----:B0-----:R-:W-:-:S03]  /*33f0*/  LEA R15, R48, UR4, 0x2 ;  /* 0x00000004300f7c11 */ /* 0x001fc6000f8e10ff */
[----:B------:R-:W-:Y:S01]  /*3400*/  STS [R20+0x10], R9 ;  /* 0x0000100914007388 */ /* 0x000fe20000000800 */
[----:B-1----:R-:W-:-:S03]  /*3410*/  LEA R17, R43, UR4, 0x2 ;  /* 0x000000042b117c11 */ /* 0x002fc6000f8e10ff */
[----:B------:R-:W-:Y:S01]  /*3420*/  STS [R20+0x18], R11 ;  /* 0x0000180b14007388 */ /* 0x000fe20000000800 */
[----:B------:R-:W-:-:S03]  /*3430*/  NOP ;  /* 0x0000000000007918 */ /* 0x000fc60000000000 */
[----:B------:R-:W0:Y:S01]  /*3440*/  LDS R7, [R7] ;  /* 0x0000000007077984 */ /* 0x000e220000000800 */
[----:B---3--:R-:W-:-:S03]  /*3450*/  IMAD.MOV.U32 R5, RZ, RZ, RZ ;  /* 0x000000ffff057224 */ /* 0x008fc600078e00ff */
[----:B------:R-:W1:Y:S01]  /*3460*/  LDS R9, [R45+0x80] ;  /* 0x000080002d097984 */ /* 0x000e620000000800 */
[----:B------:R-:W-:-:S03]  /*3470*/  IMAD.WIDE.U32 R4, R3, 0x800, R4 ;  /* 0x0000080003047825 */ /* 0x000fc600078e0004 */
[----:B------:R-:W3:Y:S01]  /*3480*/  LDS R11, [R46+0x100] ;  /* 0x000100002e0b7984 */ /* 0x000ee20000000800 */
[----:B------:R-:W-:-:S03]  /*3490*/  IADD3 R21, P0, PT, R21, R4, RZ ;  /* 0x0000000415157210 */ /* 0x000fc60007f1e0ff */
[----:B------:R-:W4:Y:S02]  /*34a0*/  LDS R13, [R13+0x180] ;  /* 0x000180000d0d7984 */ /* 0x000f240000000800 */
[----:B------:R-:W-:Y:S02]  /*34b0*/  IMAD.X R4, RZ, RZ, R5, P0 ;  /* 0x000000ffff047224 */ /* 0x000fe400000e0605 */
[----:B------:R-:W5:Y:S01]  /*34c0*/  LDS R15, [R15+0x200] ;  /* 0x000200000f0f7984 */ /* 0x000f620000000800 */
[----:B--2---:R-:W-:-:S03]  /*34d0*/  LEA R2, P0, R21, UR8, 0x2 ;  /* 0x0000000815027c11 */ /* 0x004fc6000f8010ff */
[----:B------:R-:W2:Y:S01]  /*34e0*/  LDS R17, [R17+0x280] ;  /* 0x0002800011117984 */ /* 0x000ea20000000800 */
[----:B------:R-:W-:-:S03]  /*34f0*/  LEA.HI.X R3, R21, UR9, R4, 0x2, P0 ;  /* 0x0000000915037c11 */ /* 0x000fc600080f1404 */
[----:B------:R-:W2:Y:S04]  /*3500*/  LDS R19, [R19+0x300] ;  /* 0x0003000013137984 */ /* 0x000ea80000000800 */
[----:B------:R-:W2:Y:S04]  /*3510*/  LDS R23, [R23+0x380] ;  /* 0x0003800017177984 */ /* 0x000ea80000000800 */
[----:B0-----:R-:W-:Y:S04]  /*3520*/  STG.E desc[UR6][R2.64], R7 ;  /* 0x0000000702007986 */ /* 0x001fe8000c101906 */
[----:B-1----:R-:W-:Y:S04]  /*3530*/  STG.E desc[UR6][R2.64+0x80], R9 ;  /* 0x0000800902007986 */ /* 0x002fe8000c101906 */
[----:B---3--:R-:W-:Y:S04]  /*3540*/  STG.E desc[UR6][R2.64+0x100], R11 ;  /* 0x0001000b02007986 */ /* 0x008fe8000c101906 */
[----:B----4-:R-:W-:Y:S04]  /*3550*/  STG.E desc[UR6][R2.64+0x180], R13 ;  /* 0x0001800d02007986 */ /* 0x010fe8000c101906 */
[----:B-----5:R-:W-:Y:S04]  /*3560*/  STG.E desc[UR6][R2.64+0x200], R15 ;  /* 0x0002000f02007986 */ /* 0x020fe8000c101906 */
[----:B--2---:R-:W-:Y:S04]  /*3570*/  STG.E desc[UR6][R2.64+0x280], R17 ;  /* 0x0002801102007986 */ /* 0x004fe8000c101906 */
[----:B------:R-:W-:Y:S04]  /*3580*/  STG.E desc[UR6][R2.64+0x300], R19 ;  /* 0x0003001302007986 */ /* 0x000fe8000c101906 */
[----:B------:R-:W-:Y:S01]  /*3590*/  STG.E desc[UR6][R2.64+0x380], R23 ;  /* 0x0003801702007986 */ /* 0x000fe2000c101906 */
[----:B------:R-:W-:Y:S05]  /*35a0*/  EXIT ;  /* 0x000000000000794d */ /* 0x000fea0003800000 */
.L_x_170:
[----:B------:R-:W0:Y:S01]  /*35b0*/  LDC.64 R12, c[0x0][0x3b8] ;  /* 0x0000ee00ff0c7b82 */ /* 0x000e220000000a00 */
[----:B--2---:R-:W-:-:S07]  /*35c0*/  IADD3 R2, P1, PT, RZ, -R4, RZ ;  /* 0x80000004ff027210 */ /* 0x004fce0007f3e0ff */
[----:B------:R-:W1:Y:S01]  /*35d0*/  LDC.64 R6, c[0x0][0x398] ;  /* 0x0000e600ff067b82 */ /* 0x000e620000000a00 */
[C---:B------:R-:W-:Y:S01]  /*35e0*/  SHF.L.U64.HI R18, R4.reuse, 0xa, R5 ;  /* 0x0000000a04127819 */ /* 0x040fe20000010205 */
[----:B------:R-:W-:Y:S01]  /*35f0*/  IMAD.SHL.U32 R14, R4, 0x400, RZ ;  /* 0x00000400040e7824 */ /* 0x000fe200078e00ff */
[----:B------:R-:W2:Y:S01]  /*3600*/  LDCU.U8 UR4, c[0x0][0x380] ;  /* 0x00007000ff0477ac */ /* 0x000ea20008000000 */
[----:B0-----:R-:W-:-:S04]  /*3610*/  LEA R12, P0, R3, R12, 0x3 ;  /* 0x0000000c030c7211 */ /* 0x001fc800078018ff */
[----:B------:R-:W-:-:S05]  /*3620*/  LEA.HI.X R13, R3, R13, RZ, 0x3, P0 ;  /* 0x0000000d030d7211 */ /* 0x000fca00000f1cff */
[----:B------:R-:W3:Y:S04]  /*3630*/  LDG.E.64 R10, desc[UR6][R12.64+0x8] ;  /* 0x000008060c0a7981 */ /* 0x000ee8000c1e1b00 */
[----:B------:R-:W4:Y:S01]  /*3640*/  LDG.E.64 R22, desc[UR6][R12.64] ;  /* 0x000000060c167981 */ /* 0x000f22000c1e1b00 */
[CC--:B------:R-:W-:Y:S01]  /*3650*/  LOP3.LUT R8, R2.reuse, R3.reuse, RZ, 0xc0, !PT ;  /* 0x0000000302087212 */ /* 0x0c0fe200078ec0ff */
[----:B--2---:R-:W-:Y:S01]  /*3660*/  UPRMT UR4, UR4, 0x8880, URZ ;  /* 0x0000888004047896 */ /* 0x004fe200080000ff */
[----:B------:R-:W-:Y:S01]  /*3670*/  LOP3.LUT R2, R2, R3, RZ, 0xfc, !PT ;  /* 0x0000000302027212 */ /* 0x000fe200078efcff */
[----:B------:R-:W-:Y:S01]  /*3680*/  BSSY.RECONVERGENT B0, `(.L_x_197) ;  /* 0x000010e000007945 */ /* 0x000fe20003800200 */
[C---:B------:R-:W-:Y:S01]  /*3690*/  SHF.L.U64.HI R9, R8.reuse, 0xb, RZ ;  /* 0x0000000b08097819 */ /* 0x040fe200000102ff */
[----:B------:R-:W-:Y:S01]  /*36a0*/  IMAD.SHL.U32 R17, R8, 0x800, RZ ;  /* 0x0000080008117824 */ /* 0x000fe200078e00ff */
[----:B------:R-:W-:Y:S01]  /*36b0*/  ISETP.NE.U32.AND P0, PT, R2, -0x1, PT ;  /* 0xffffffff0200780c */ /* 0x000fe20003f05070 */
[----:B------:R-:W-:Y:S01]  /*36c0*/  IMAD.X R2, RZ, RZ, ~R5, P1 ;  /* 0x000000ffff027224 */ /* 0x000fe200008e0e05 */
[----:B------:R-:W-:Y:S01]  /*36d0*/  IADD3 R8, P2, PT, R3, -R8, RZ ;  /* 0x8000000803087210 */ /* 0x000fe20007f5e0ff */
[----:B------:R-:W-:Y:S01]  /*36e0*/  UISETP.NE.AND UP0, UPT, UR4, URZ, UPT ;  /* 0x000000ff0400728c */ /* 0x000fe2000bf05270 */
[----:B------:R-:W-:Y:S01]  /*36f0*/  LOP3.LUT R14, R14, 0xfffff800, RZ, 0xc0, !PT ;  /* 0xfffff8000e0e7812 */ /* 0x000fe200078ec0ff */
[----:B------:R-:W-:Y:S01]  /*3700*/  ACQBULK ;  /* 0x000000000000782e */ /* 0x000fe20000000000 */
[----:B------:R-:W-:Y:S01]  /*3710*/  ISETP.NE.AND.EX P0, PT, R2, -0x1, PT, P0 ;  /* 0xffffffff0200780c */ /* 0x000fe20003f05300 */
[----:B------:R-:W-:Y:S01]  /*3720*/  IMAD.X R5, RZ, RZ, -0x1, P2 ;  /* 0xffffffffff057424 */ /* 0x000fe200010e06ff */
[----:B-1----:R-:W-:Y:S01]  /*3730*/  IADD3 R19, P2, PT, -R17, R6, RZ ;  /* 0x0000000611137210 */ /* 0x002fe20007f5e1ff */
[----:B------:R-:W-:-:S03]  /*3740*/  IMAD.MOV.U32 R2, RZ, RZ, 0x7ff ;  /* 0x000007ffff027424 */ /* 0x000fc600078e00ff */
[----:B------:R-:W-:Y:S01]  /*3750*/  SHF.L.U64.HI R4, R8, 0xb, R5 ;  /* 0x0000000b08047819 */ /* 0x000fe20000010205 */
[----:B------:R-:W-:Y:S01]  /*3760*/  IMAD.X R21, R7, 0x1, ~R9, P2 ;  /* 0x0000000107157824 */ /* 0x000fe200010e0e09 */
[-C--:B---3--:R-:W-:Y:S02]  /*3770*/  IADD3 R10, P1, PT, R10, -R17.reuse, RZ ;  /* 0x800000110a0a7210 */ /* 0x088fe40007f3e0ff */
[----:B----4-:R-:W-:-:S03]  /*3780*/  IADD3 R13, P5, PT, R22, -R17, RZ ;  /* 0x80000011160d7210 */ /* 0x010fc60007fbe0ff */
[----:B------:R-:W-:Y:S01]  /*3790*/  IMAD.X R11, R11, 0x1, ~R9, P1 ;  /* 0x000000010b0b7824 */ /* 0x000fe200008e0e09 */
[----:B------:R-:W-:-:S04]  /*37a0*/  ISETP.NE.U32.AND P1, PT, R8, -0x1, PT ;  /* 0xffffffff0800780c */ /* 0x000fc80003f25070 */
[----:B------:R-:W-:Y:S01]  /*37b0*/  ISETP.NE.AND.EX P1, PT, R5, -0x1, PT, P1 ;  /* 0xffffffff0500780c */ /* 0x000fe20003f25310 */
[----:B------:R-:W-:Y:S02]  /*37c0*/  IMAD.SHL.U32 R5, R8, 0x800, RZ ;  /* 0x0000080008057824 */ /* 0x000fe400078e00ff */
[----:B------:R-:W-:Y:S01]  /*37d0*/  IMAD.X R8, R23, 0x1, ~R9, P5 ;  /* 0x0000000117087824 */ /* 0x000fe200028e0e09 */
[----:B------:R-:W-:Y:S02]  /*37e0*/  SEL R2, R2, 0x800, !P1 ;  /* 0x0000080002027807 */ /* 0x000fe40004800000 */
[----:B------:R-:W-:Y:S02]  /*37f0*/  ISETP.GT.U32.AND P1, PT, R19, R14, PT ;  /* 0x0000000e1300720c */ /* 0x000fe40003f24070 */
[----:B------:R-:W-:Y:S02]  /*3800*/  IADD3 R12, P2, P3, -R10, R2, R5 ;  /* 0x000000020a0c7210 */ /* 0x000fe40007b5e105 */
[----:B------:R-:W-:-:S02]  /*3810*/  IADD3 R5, P4, PT, -R13, R5, RZ ;  /* 0x000000050d057210 */ /* 0x000fc40007f9e1ff */
[----:B------:R-:W-:Y:S02]  /*3820*/  ISETP.GT.U32.AND.EX P1, PT, R21, R18, PT, P1 ;  /* 0x000000121500720c */ /* 0x000fe40003f24110 */
[----:B------:R-:W-:Y:S01]  /*3830*/  SHF.R.U32.HI R2, RZ, 0x15, R3 ;  /* 0x00000015ff027819 */ /* 0x000fe20000011603 */
[----:B------:R-:W-:Y:S01]  /*3840*/  IMAD.X R8, R4, 0x1, ~R8, P4 ;  /* 0x0000000104087824 */ /* 0x000fe200020e0e08 */
[----:B------:R-:W-:Y:S02]  /*3850*/  LEA R15, P5, -R3, R6, 0xb ;  /* 0x00000006030f7211 */ /* 0x000fe400078a59ff */
[----:B------:R-:W-:Y:S02]  /*3860*/  SEL R6, R19, R14, P1 ;  /* 0x0000000e13067207 */ /* 0x000fe40000800000 */
[----:B------:R-:W-:Y:S01]  /*3870*/  IADD3.X R4, PT, PT, ~R11, RZ, R4, P2, P3 ;  /* 0x000000ff0b047210 */ /* 0x000fe200017e6504 */
[----:B------:R-:W-:Y:S01]  /*3880*/  IMAD.X R11, R7, 0x1, ~R2, P5 ;  /* 0x00000001070b7824 */ /* 0x000fe200028e0e02 */
[----:B------:R-:W-:-:S02]  /*3890*/  SEL R7, R21, R18, P1 ;  /* 0x0000001215077207 */ /* 0x000fc40000800000 */
[----:B------:R-:W-:Y:S02]  /*38a0*/  IADD3 R6, P1, PT, R6, -R14, RZ ;  /* 0x8000000e06067210 */ /* 0x000fe40007f3e0ff */
[C---:B------:R-:W-:Y:S02]  /*38b0*/  SEL R12, R14.reuse, R12, !P0 ;  /* 0x0000000c0e0c7207 */ /* 0x040fe40004000000 */
[----:B------:R-:W-:Y:S01]  /*38c0*/  ISETP.LT.U32.AND P2, PT, R14, R19, PT ;  /* 0x000000130e00720c */ /* 0x000fe20003f41070 */
[----:B------:R-:W-:Y:S01]  /*38d0*/  IMAD.X R7, R7, 0x1, ~R18, P1 ;  /* 0x0000000107077824 */ /* 0x000fe200008e0e12 */
[----:B------:R-:W-:Y:S02]  /*38e0*/  SEL R2, R18, R4, !P0 ;  /* 0x0000000412027207 */ /* 0x000fe40004000000 */
[-C--:B------:R-:W-:Y:S02]  /*38f0*/  ISETP.LT.U32.AND P4, PT, R5, R6.reuse, PT ;  /* 0x000000060500720c */ /* 0x080fe40003f81070 */
[----:B------:R-:W-:-:S02]  /*3900*/  ISETP.LT.U32.AND P1, PT, R12, R6, PT ;  /* 0x000000060c00720c */ /* 0x000fc40003f21070 */
[----:B------:R-:W-:Y:S02]  /*3910*/  ISETP.LT.U32.AND.EX P2, PT, R18, R21, PT, P2 ;  /* 0x000000151200720c */ /* 0x000fe40003f41120 */
[-C--:B------:R-:W-:Y:S02]  /*3920*/  ISETP.LT.U32.AND.EX P4, PT, R8, R7.reuse, PT, P4 ;  /* 0x000000070800720c */ /* 0x080fe40003f81140 */
[----:B------:R-:W-:Y:S02]  /*3930*/  ISETP.LT.U32.AND.EX P1, PT, R2, R7, PT, P1 ;  /* 0x000000070200720c */ /* 0x000fe40003f21110 */
[----:B------:R-:W-:Y:S02]  /*3940*/  ISETP.LT.U32.AND P3, PT, R15, 0x800, PT ;  /* 0x000008000f00780c */ /* 0x000fe40003f61070 */
[----:B------:R-:W-:Y:S02]  /*3950*/  @!P0 SEL R10, R14, R19, P2 ;  /* 0x000000130e0a8207 */ /* 0x000fe40001000000 */
[----:B------:R-:W-:-:S02]  /*3960*/  SEL R5, R5, R6, P4 ;  /* 0x0000000605057207 */ /* 0x000fc40002000000 */
[----:B------:R-:W-:Y:S01]  /*3970*/  SEL R12, R12, R6, P1 ;  /* 0x000000060c0c7207 */ /* 0x000fe20000800000 */
[----:B------:R-:W-:Y:S01]  /*3980*/  IMAD.IADD R13, R10, 0x1, -R13 ;  /* 0x000000010a0d7824 */ /* 0x000fe200078e0a0d */
[----:B------:R-:W-:Y:S02]  /*3990*/  ISETP.LT.U32.AND.EX P3, PT, R11, RZ, PT, P3 ;  /* 0x000000ff0b00720c */ /* 0x000fe40003f61130 */
[----:B------:R-:W-:Y:S01]  /*39a0*/  SEL R8, R8, R7, P4 ;  /* 0x0000000708087207 */ /* 0x000fe20002000000 */
[----:B------:R-:W-:Y:S01]  /*39b0*/  IMAD.IADD R12, R12, 0x1, -R5 ;  /* 0x000000010c0c7824 */ /* 0x000fe200078e0a05 */
[----:B------:R-:W-:Y:S01]  /*39c0*/  SEL R2, R15, 0x800, P3 ;  /* 0x000008000f027807 */ /* 0x000fe20001800000 */
[----:B------:R-:W-:Y:S08]  /*39d0*/  BRA.U !UP0, `(.L_x_198) ;  /* 0x0000000508347547 */ /* 0x000ff0000b800000 */
[----:B------:R-:W0:Y:S01]  /*39e0*/  LDCU.64 UR4, c[0x0][0x388] ;  /* 0x00007100ff0477ac */ /* 0x000e220008000a00 */
[----:B------:R-:W-:Y:S01]  /*39f0*/  IADD3 R6, P2, PT, R22, R0, RZ ;  /* 0x0000000016067210 */ /* 0x000fe20007f5e0ff */
[----:B------:R-:W-:Y:S01]  /*3a00*/  IMAD.IADD R53, R13, 0x1, R12 ;  /* 0x000000010d357824 */ /* 0x000fe200078e020c */
[----:B------:R-:W-:Y:S01]  /*3a10*/  IADD3 R4, P0, P1, R5, R17, R14 ;  /* 0x0000001105047210 */ /* 0x000fe2000791e00e */
[----:B------:R-:W-:Y:S01]  /*3a20*/  IMAD.IADD R5, R0, 0x1, -R13 ;  /* 0x0000000100057824 */ /* 0x000fe200078e0a0d */
[----:B------:R-:W-:Y:S01]  /*3a30*/  BSSY.RECONVERGENT B1, `(.L_x_199) ;  /* 0x000001b000017945 */ /* 0x000fe20003800200 */
[----:B------:R-:W-:Y:S01]  /*3a40*/  IMAD.X R7, RZ, RZ, R23, P2 ;  /* 0x000000ffff077224 */ /* 0x000fe200010e0617 */
[----:B------:R-:W-:Y:S01]  /*3a50*/  IADD3.X R9, PT, PT, R8, R9, R18, P0, P1 ;  /* 0x0000000908097210 */ /* 0x000fe200007e2412 */
[C---:B------:R-:W-:Y:S01]  /*3a60*/  VIADD R26, R0.reuse, 0x100 ;  /* 0x00000100001a7836 */ /* 0x040fe20000000000 */
[C---:B------:R-:W-:Y:S01]  /*3a70*/  IADD3 R8, P3, PT, R5.reuse, R4, RZ ;  /* 0x0000000405087210 */ /* 0x040fe20007f7e0ff */
[C---:B------:R-:W-:Y:S01]  /*3a80*/  VIADD R24, R0.reuse, 0x300 ;  /* 0x0000030000187836 */ /* 0x040fe20000000000 */
[C---:B------:R-:W-:Y:S01]  /*3a90*/  LOP3.LUT R18, R0.reuse, 0x400, RZ, 0xfc, !PT ;  /* 0x0000040000127812 */ /* 0x040fe200078efcff */
[C---:B------:R-:W-:Y:S01]  /*3aa0*/  VIADD R16, R0.reuse, 0x500 ;  /* 0x0000050000107836 */ /* 0x040fe20000000000 */
[----:B------:R-:W-:Y:S01]  /*3ab0*/  LEA.HI.X.SX32 R5, R5, R9, 0x1, P3 ;  /* 0x0000000905057211 */ /* 0x000fe200018f0eff */
[----:B------:R-:W-:Y:S01]  /*3ac0*/  VIADD R10, R0, 0x600 ;  /* 0x00000600000a7836 */ /* 0x000fe20000000000 */
[----:B------:R-:W-:-:S02]  /*3ad0*/  ISETP.GE.AND P5, PT, R18, R53, PT ;  /* 0x000000351200720c */ /* 0x000fc40003fa6270 */
[-C--:B------:R-:W-:Y:S02]  /*3ae0*/  ISETP.GE.AND P1, PT, R26, R53.reuse, PT ;  /* 0x000000351a00720c */ /* 0x080fe40003f26270 */
[----:B0-----:R-:W-:Y:S02]  /*3af0*/  LEA R20, P2, R6, UR4, 0x3 ;  /* 0x0000000406147c11 */ /* 0x001fe4000f8418ff */
[----:B------:R-:W-:Y:S02]  /*3b00*/  LEA R28, P4, R8, UR4, 0x3 ;  /* 0x00000004081c7c11 */ /* 0x000fe4000f8818ff */
[----:B------:R-:W-:Y:S01]  /*3b10*/  LEA.HI.X R21, R6, UR5, R7, 0x3, P2 ;  /* 0x0000000506157c11 */ /* 0x000fe200090f1c07 */
[C---:B------:R-:W-:Y:S01]  /*3b20*/  VIADD R6, R0.reuse, 0x200 ;  /* 0x0000020000067836 */ /* 0x040fe20000000000 */
[----:B------:R-:W-:Y:S02]  /*3b30*/  ISETP.GE.AND P2, PT, R0, R53, PT ;  /* 0x000000350000720c */ /* 0x000fe40003f46270 */
[----:B------:R-:W-:-:S02]  /*3b40*/  LEA.HI.X R29, R8, UR5, R5, 0x3, P4 ;  /* 0x00000005081d7c11 */ /* 0x000fc4000a0f1c05 */
[-C--:B------:R-:W-:Y:S02]  /*3b50*/  ISETP.GE.AND P6, PT, R6, R53.reuse, PT ;  /* 0x000000350600720c */ /* 0x080fe40003fc6270 */
[-C--:B------:R-:W-:Y:S02]  /*3b60*/  ISETP.GE.AND P0, PT, R24, R53.reuse, PT ;  /* 0x000000351800720c */ /* 0x080fe40003f06270 */
[----:B------:R-:W-:Y:S02]  /*3b70*/  P2R R7, PR, RZ, 0x40 ;  /* 0x00000040ff077803 */ /* 0x000fe40000000000 */
[----:B------:R-:W-:Y:S02]  /*3b80*/  ISETP.GE.AND P3, PT, R16, R53, PT ;  /* 0x000000351000720c */ /* 0x000fe40003f66270 */
[----:B------:R-:W-:Y:S01]  /*3b90*/  P2R R8, PR, RZ, 0x20 ;  /* 0x00000020ff087803 */ /* 0x000fe20000000000 */
[----:B------:R-:W-:Y:S10]  /*3ba0*/  @P2 BRA `(.L_x_200) ;  /* 0x00000000000c2947 */ /* 0x000ff40003800000 */
[----:B------:R-:W-:-:S13]  /*3bb0*/  ISETP.GE.AND P4, PT, R0, R13, PT ;  /* 0x0000000d0000720c */ /* 0x000fda0003f86270 */
[----:B------:R0:W5:Y:S04]  /*3bc0*/  @!P4 LDG.E.64 R30, desc[UR6][R20.64] ;  /* 0x00000006141ec981 */ /* 0x000168000c1e1b00 */
[----:B------:R0:W5:Y:S02]  /*3bd0*/  @P4 LDG.E.64 R30, desc[UR6][R28.64] ;  /* 0x000000061c1e4981 */ /* 0x000164000c1e1b00 */
.L_x_200:
[----:B------:R-:W-:Y:S05]  /*3be0*/  BSYNC.RECONVERGENT B1 ;  /* 0x0000000000017941 */ /* 0x000fea0003800200 */
.L_x_199:
[----:B------:R-:W-:Y:S04]  /*3bf0*/  BSSY.RECONVERGENT B1, `(.L_x_201) ;  /* 0x0000005000017945 */ /* 0x000fe80003800200 */
[----:B------:R-:W-:Y:S05]  /*3c00*/  @P1 BRA `(.L_x_202) ;  /* 0x00000000000c1947 */ /* 0x000fea0003800000 */
[----:B------:R-:W-:-:S13]  /*3c10*/  ISETP.GE.AND P4, PT, R26, R13, PT ;  /* 0x0000000d1a00720c */ /* 0x000fda0003f86270 */
[----:B------:R1:W5:Y:S04]  /*3c20*/  @P4 LDG.E.64 R32, desc[UR6][R28.64+0x800] ;  /* 0x000800061c204981 */ /* 0x000368000c1e1b00 */
[----:B------:R1:W5:Y:S02]  /*3c30*/  @!P4 LDG.E.64 R32, desc[UR6][R20.64+0x800] ;  /* 0x000800061420c981 */ /* 0x000364000c1e1b00 */
.L_x_202:
[----:B------:R-:W-:Y:S05]  /*3c40*/  BSYNC.RECONVERGENT B1 ;  /* 0x0000000000017941 */ /* 0x000fea0003800200 */
.L_x_201:
[----:B------:R-:W-:Y:S04]  /*3c50*/  BSSY.RECONVERGENT B1, `(.L_x_203) ;  /* 0x0000005000017945 */ /* 0x000fe80003800200 */
[----:B------:R-:W-:Y:S05]  /*3c60*/  @P6 BRA `(.L_x_204) ;  /* 0x00000000000c6947 */ /* 0x000fea0003800000 */
[----:B------:R-:W-:-:S13]  /*3c70*/  ISETP.GE.AND P4, PT, R6, R13, PT ;  /* 0x0000000d0600720c */ /* 0x000fda0003f86270 */
[----:B------:R2:W5:Y:S04]  /*3c80*/  @P4 LDG.E.64 R34, desc[UR6][R28.64+0x1000] ;  /* 0x001000061c224981 */ /* 0x000568000c1e1b00 */
[----:B------:R2:W5:Y:S02]  /*3c90*/  @!P4 LDG.E.64 R34, desc[UR6][R20.64+0x1000] ;  /* 0x001000061422c981 */ /* 0x000564000c1e1b00 */
.L_x_204:
[----:B------:R-:W-:Y:S05]  /*3ca0*/  BSYNC.RECONVERGENT B1 ;  /* 0x0000000000017941 */ /* 0x000fea0003800200 */
.L_x_203:
[----:B------:R-:W-:Y:S04]  /*3cb0*/  BSSY.RECONVERGENT B1, `(.L_x_205) ;  /* 0x0000005000017945 */ /* 0x000fe80003800200 */
[----:B------:R-:W-:Y:S05]  /*3cc0*/  @P0 BRA `(.L_x_206) ;  /* 0x00000000000c0947 */ /* 0x000fea0003800000 */
[----:B------:R-:W-:-:S13]  /*3cd0*/  ISETP.GE.AND P4, PT, R24, R13, PT ;  /* 0x0000000d1800720c */ /* 0x000fda0003f86270 */
[----:B------:R3:W5:Y:S04]  /*3ce0*/  @P4 LDG.E.64 R36, desc[UR6][R28.64+0x1800] ;  /* 0x001800061c244981 */ /* 0x000768000c1e1b00 */
[----:B------:R3:W5:Y:S02]  /*3cf0*/  @!P4 LDG.E.64 R36, desc[UR6][R20.64+0x1800] ;  /* 0x001800061424c981 */ /* 0x000764000c1e1b00 */
.L_x_206:
[----:B------:R-:W-:Y:S05]  /*3d00*/  BSYNC.RECONVERGENT B1 ;  /* 0x0000000000017941 */ /* 0x000fea0003800200 */
.L_x_205:
[----:B------:R-:W-:Y:S04]  /*3d10*/  BSSY.RECONVERGENT B1, `(.L_x_207) ;  /* 0x0000005000017945 */ /* 0x000fe80003800200 */
[----:B------:R-:W-:Y:S05]  /*3d20*/  @P5 BRA `(.L_x_208) ;  /* 0x00000000000c5947 */ /* 0x000fea0003800000 */
[----:B------:R-:W-:-:S13]  /*3d30*/  ISETP.GE.AND P4, PT, R18, R13, PT ;  /* 0x0000000d1200720c */ /* 0x000fda0003f86270 */
[----:B------:R4:W5:Y:S04]  /*3d40*/  @P4 LDG.E.64 R38, desc[UR6][R28.64+0x2000] ;  /* 0x002000061c264981 */ /* 0x000968000c1e1b00 */
[----:B------:R4:W5:Y:S02]  /*3d50*/  @!P4 LDG.E.64 R38, desc[UR6][R20.64+0x2000] ;  /* 0x002000061426c981 */ /* 0x000964000c1e1b00 */
.L_x_208:
[----:B------:R-:W-:Y:S05]  /*3d60*/  BSYNC.RECONVERGENT B1 ;  /* 0x0000000000017941 */ /* 0x000fea0003800200 */
.L_x_207:
[----:B------:R-:W-:Y:S04]  /*3d70*/  BSSY.RECONVERGENT B1, `(.L_x_209) ;  /* 0x0000005000017945 */ /* 0x000fe80003800200 */
[----:B------:R-:W-:Y:S05]  /*3d80*/  @P3 BRA `(.L_x_210) ;  /* 0x00000000000c3947 */ /* 0x000fea0003800000 */
[----:B------:R-:W-:-:S13]  /*3d90*/  ISETP.GE.AND P4, PT, R16, R13, PT ;  /* 0x0000000d1000720c */ /* 0x000fda0003f86270 */
[----:B------:R0:W5:Y:S04]  /*3da0*/  @P4 LDG.E.64 R40, desc[UR6][R28.64+0x2800] ;  /* 0x002800061c284981 */ /* 0x000168000c1e1b00 */
[----:B------:R0:W5:Y:S02]  /*3db0*/  @!P4 LDG.E.64 R40, desc[UR6][R20.64+0x2800] ;  /* 0x002800061428c981 */ /* 0x000164000c1e1b00 */
.L_x_210:
[----:B------:R-:W-:Y:S05]  /*3dc0*/  BSYNC.RECONVERGENT B1 ;  /* 0x0000000000017941 */ /* 0x000fea0003800200 */
.L_x_209:
[----:B------:R-:W-:Y:S01]  /*3dd0*/  ISETP.GE.AND P4, PT, R10, R53, PT ;  /* 0x000000350a00720c */ /* 0x000fe20003f86270 */
[----:B------:R-:W-:Y:S01]  /*3de0*/  BSSY.RECONVERGENT B1, `(.L_x_211) ;  /* 0x0000006000017945 */ /* 0x000fe20003800200 */
[----:B------:R-:W-:-:S11]  /*3df0*/  VIADD R14, R0, 0x700 ;  /* 0x00000700000e7836 */ /* 0x000fd60000000000 */
[----:B------:R-:W-:Y:S05]  /*3e00*/  @P4 BRA `(.L_x_212) ;  /* 0x00000000000c4947 */ /* 0x000fea0003800000 */
[----:B------:R-:W-:-:S13]  /*3e10*/  ISETP.GE.AND P5, PT, R10, R13, PT ;  /* 0x0000000d0a00720c */ /* 0x000fda0003fa6270 */
[----:B------:R0:W5:Y:S04]  /*3e20*/  @P5 LDG.E.64 R42, desc[UR6][R28.64+0x3000] ;  /* 0x003000061c2a5981 */ /* 0x000168000c1e1b00 */
[----:B------:R0:W5:Y:S02]  /*3e30*/  @!P5 LDG.E.64 R42, desc[UR6][R20.64+0x3000] ;  /* 0x00300006142ad981 */ /* 0x000164000c1e1b00 */
.L_x_212:
[----:B------:R-:W-:Y:S05]  /*3e40*/  BSYNC.RECONVERGENT B1 ;  /* 0x0000000000017941 */ /* 0x000fea0003800200 */
.L_x_211:
[----:B------:R-:W-:-:S13]  /*3e50*/  ISETP.GE.AND P5, PT, R14, R53, PT ;  /* 0x000000350e00720c */ /* 0x000fda0003fa6270 */
[----:B------:R-:W-:Y:S05]  /*3e60*/  @P5 BRA `(.L_x_213) ;  /* 0x00000008003c5947 */ /* 0x000fea0003800000 */
[----:B------:R-:W-:-:S13]  /*3e70*/  ISETP.GE.AND P6, PT, R14, R13, PT ;  /* 0x0000000d0e00720c */ /* 0x000fda0003fc6270 */
[----:B------:R0:W5:Y:S04]  /*3e80*/  @P6 LDG.E.64 R44, desc[UR6][R28.64+0x3800] ;  /* 0x003800061c2c6981 */ /* 0x000168000c1e1b00 */
[----:B------:R0:W5:Y:S01]  /*3e90*/  @!P6 LDG.E.64 R44, desc[UR6][R20.64+0x3800] ;  /* 0x00380006142ce981 */ /* 0x000162000c1e1b00 */
[----:B------:R-:W-:Y:S05]  /*3ea0*/  BRA `(.L_x_213) ;  /* 0x00000008002c7947 */ /* 0x000fea0003800000 */
.L_x_198:
[----:B------:R-:W-:Y:S01]  /*3eb0*/  IMAD.IADD R53, R13, 0x1, R12 ;  /* 0x000000010d357824 */ /* 0x000fe200078e020c */
[----:B------:R-:W-:Y:S01]  /*3ec0*/  IADD3 R4, P3, P4, R5, R17, R14 ;  /* 0x0000001105047210 */ /* 0x000fe20007c7e00e */
[C---:B------:R-:W-:Y:S02]  /*3ed0*/  VIADD R26, R0.reuse, 0x100 ;  /* 0x00000100001a7836 */ /* 0x040fe40000000000 */
[C---:B------:R-:W-:Y:S01]  /*3ee0*/  VIADD R6, R0.reuse, 0x200 ;  /* 0x0000020000067836 */ /* 0x040fe20000000000 */
[CC--:B------:R-:W-:Y:S01]  /*3ef0*/  ISETP.GE.AND P2, PT, R0.reuse, R53.reuse, PT ;  /* 0x000000350000720c */ /* 0x0c0fe20003f46270 */
[----:B------:R-:W-:Y:S01]  /*3f00*/  VIADD R24, R0, 0x300 ;  /* 0x0000030000187836 */ /* 0x000fe20000000000 */
[-C--:B------:R-:W-:Y:S02]  /*3f10*/  ISETP.GE.AND P1, PT, R26, R53.reuse, PT ;  /* 0x000000351a00720c */ /* 0x080fe40003f26270 */
[----:B------:R-:W-:Y:S02]  /*3f20*/  ISETP.GE.AND P6, PT, R6, R53, PT ;  /* 0x000000350600720c */ /* 0x000fe40003fc6270 */
[----:B------:R-:W-:-:S02]  /*3f30*/  IADD3.X R9, PT, PT, R8, R9, R18, P3, P4 ;  /* 0x0000000908097210 */ /* 0x000fc40001fe8412 */
[----:B------:R-:W-:-:S05]  /*3f40*/  P2R R27, PR, RZ, 0x4 ;  /* 0x00000004ff1b7803 */ /* 0x000fca0000000000 */
[----:B------:R-:W0:Y:S01]  /*3f50*/  @!P2 LDC.64 R16, c[0x0][0x3a0] ;  /* 0x0000e800ff10ab82 */ /* 0x000e220000000a00 */
[--C-:B------:R-:W-:Y:S01]  /*3f60*/  @!P2 IMAD.IADD R19, R0, 0x1, -R13.reuse ;  /* 0x000000010013a824 */ /* 0x100fe200078e0a0d */
[CC--:B------:R-:W-:Y:S01]  /*3f70*/  @!P1 ISETP.GE.AND P5, PT, R26.reuse, R13.reuse, PT ;  /* 0x0000000d1a00920c */ /* 0x0c0fe20003fa6270 */
[----:B------:R-:W-:Y:S01]  /*3f80*/  @!P1 IMAD.IADD R5, R26, 0x1, -R13 ;  /* 0x000000011a059824 */ /* 0x000fe200078e0a0d */
[----:B------:R-:W-:Y:S02]  /*3f90*/  @!P2 ISETP.GE.AND P0, PT, R0, R13, PT ;  /* 0x0000000d0000a20c */ /* 0x000fe40003f06270 */
[----:B------:R-:W-:Y:S02]  /*3fa0*/  @!P1 SEL R7, R22, R4, !P5 ;  /* 0x0000000416079207 */ /* 0x000fe40006800000 */
[----:B------:R-:W1:Y:S01]  /*3fb0*/  @!P1 LDC.64 R14, c[0x0][0x3a0] ;  /* 0x0000e800ff0e9b82 */ /* 0x000e620000000a00 */
[----:B------:R-:W-:Y:S02]  /*3fc0*/  @!P1 SEL R50, R26, R5, !P5 ;  /* 0x000000051a329207 */ /* 0x000fe40006800000 */
[----:B------:R-:W-:-:S02]  /*3fd0*/  @!P2 SEL R52, R0, R19, !P0 ;  /* 0x000000130034a207 */ /* 0x000fc40004000000 */
[----:B------:R-:W-:Y:S02]  /*3fe0*/  @!P2 SEL R11, R22, R4, !P0 ;  /* 0x00000004160ba207 */ /* 0x000fe40004000000 */
[----:B------:R-:W-:Y:S02]  /*3ff0*/  @!P1 IADD3 R50, P4, PT, R50, R7, RZ ;  /* 0x0000000732329210 */ /* 0x000fe40007f9e0ff */
[----:B------:R-:W-:Y:S02]  /*4000*/  @!P1 SHF.R.S32.HI R5, RZ, 0x1f, R5 ;  /* 0x0000001fff059819 */ /* 0x000fe40000011405 */
[----:B------:R-:W-:Y:S02]  /*4010*/  @!P2 SHF.R.S32.HI R18, RZ, 0x1f, R19 ;  /* 0x0000001fff12a819 */ /* 0x000fe40000011413 */
[----:B------:R-:W-:Y:S02]  /*4020*/  P2R R7, PR, RZ, 0x40 ;  /* 0x00000040ff077803 */ /* 0x000fe40000000000 */
[----:B------:R-:W-:-:S02]  /*4030*/  @!P2 IADD3 R52, P3, PT, R52, R11, RZ ;  /* 0x0000000b3434a210 */ /* 0x000fc40007f7e0ff */
[-C--:B------:R-:W-:Y:S02]  /*4040*/  @!P1 SEL R8, R23, R9.reuse, !P5 ;  /* 0x0000000917089207 */ /* 0x080fe40006800000 */
[----:B------:R-:W-:Y:S02]  /*4050*/  @!P1 SEL R5, R5, RZ, P5 ;  /* 0x000000ff05059207 */ /* 0x000fe40002800000 */
[----:B------:R-:W-:Y:S02]  /*4060*/  @!P2 SEL R11, R23, R9, !P0 ;  /* 0x00000009170ba207 */ /* 0x000fe40004000000 */
[----:B------:R-:W-:Y:S01]  /*4070*/  @!P2 SEL R18, R18, RZ, P0 ;  /* 0x000000ff1212a207 */ /* 0x000fe20000000000 */
[----:B------:R-:W-:Y:S01]  /*4080*/  @!P1 IMAD.X R5, R5, 0x1, R8, P4 ;  /* 0x0000000105059824 */ /* 0x000fe200020e0608 */
[----:B------:R-:W-:Y:S02]  /*4090*/  ISETP.NE.AND P5, PT, R7, RZ, PT ;  /* 0x000000ff0700720c */ /* 0x000fe40003fa5270 */
[----:B------:R-:W-:Y:S01]  /*40a0*/  ISETP.GE.AND P0, PT, R24, R53, PT ;  /* 0x000000351800720c */ /* 0x000fe20003f06270 */
[----:B------:R-:W-:Y:S01]  /*40b0*/  @!P2 IMAD.X R18, R18, 0x1, R11, P3 ;  /* 0x000000011212a824 */ /* 0x000fe200018e060b */
[----:B-1----:R-:W-:-:S02]  /*40c0*/  @!P1 LEA R19, P4, R50, R14, 0x3 ;  /* 0x0000000e32139211 */ /* 0x002fc400078818ff */
[----:B0-----:R-:W-:Y:S02]  /*40d0*/  @!P2 LEA R25, P3, R52, R16, 0x3 ;  /* 0x000000103419a211 */ /* 0x001fe400078618ff */
[----:B------:R-:W-:Y:S02]  /*40e0*/  @!P1 LEA.HI.X R50, R50, R15, R5, 0x3, P4 ;  /* 0x0000000f32329211 */ /* 0x000fe400020f1c05 */
[----:B------:R-:W-:Y:S02]  /*40f0*/  @!P2 LEA.HI.X R52, R52, R17, R18, 0x3, P3 ;  /* 0x000000113434a211 */ /* 0x000fe400018f1c12 */
[----:B------:R-:W-:Y:S01]  /*4100*/  LOP3.LUT R18, R0, 0x400, RZ, 0xfc, !PT ;  /* 0x0000040000127812 */ /* 0x000fe200078efcff */
[----:B------:R-:W0:Y:S01]  /*4110*/  @!P5 LDC.64 R10, c[0x0][0x3a0] ;  /* 0x0000e800ff0adb82 */ /* 0x000e220000000a00 */
[C---:B------:R-:W-:Y:S01]  /*4120*/  @!P5 IMAD.IADD R5, R6.reuse, 0x1, -R13 ;  /* 0x000000010605d824 */ /* 0x040fe200078e0a0d */
[----:B------:R-:W-:Y:S02]  /*4130*/  @!P5 ISETP.GE.AND P4, PT, R6, R13, PT ;  /* 0x0000000d0600d20c */ /* 0x000fe40003f86270 */
[----:B------:R-:W-:-:S02]  /*4140*/  ISETP.GE.AND P6, PT, R18, R53, PT ;  /* 0x000000351200720c */ /* 0x000fc40003fc6270 */
[----:B------:R-:W-:Y:S02]  /*4150*/  @!P5 SHF.R.S32.HI R14, RZ, 0x1f, R5 ;  /* 0x0000001fff0ed819 */ /* 0x000fe40000011405 */
[----:B------:R-:W1:Y:S01]  /*4160*/  @!P0 LDC.64 R20, c[0x0][0x3a0] ;  /* 0x0000e800ff148b82 */ /* 0x000e620000000a00 */
[----:B------:R-:W-:Y:S01]  /*4170*/  @!P5 SEL R48, R6, R5, !P4 ;  /* 0x000000050630d207 */ /* 0x000fe20006000000 */
[----:B------:R-:W-:Y:S01]  /*4180*/  @!P0 IMAD.IADD R5, R24, 0x1, -R13 ;  /* 0x0000000118058824 */ /* 0x000fe200078e0a0d */
[----:B------:R-:W-:Y:S02]  /*4190*/  @!P5 SEL R15, R22, R4, !P4 ;  /* 0x00000004160fd207 */ /* 0x000fe40006000000 */
[----:B------:R-:W-:Y:S02]  /*41a0*/  @!P0 ISETP.GE.AND P3, PT, R24, R13, PT ;  /* 0x0000000d1800820c */ /* 0x000fe40003f66270 */
[----:B------:R-:W-:Y:S02]  /*41b0*/  @!P5 SEL R17, R23, R9, !P4 ;  /* 0x000000091711d207 */ /* 0x000fe40006000000 */
[----:B------:R-:W-:Y:S01]  /*41c0*/  @!P5 SEL R46, R14, RZ, P4 ;  /* 0x000000ff0e2ed207 */ /* 0x000fe20002000000 */
[----:B------:R-:W2:Y:S01]  /*41d0*/  @!P6 LDC.64 R28, c[0x0][0x3a0] ;  /* 0x0000e800ff1ceb82 */ /* 0x000ea20000000a00 */
[----:B------:R-:W-:-:S02]  /*41e0*/  @!P5 IADD3 R48, P4, PT, R48, R15, RZ ;  /* 0x0000000f3030d210 */ /* 0x000fc40007f9e0ff */
[----:B------:R-:W-:Y:S02]  /*41f0*/  @!P0 SEL R14, R24, R5, !P3 ;  /* 0x00000005180e8207 */ /* 0x000fe40005800000 */
[----:B------:R-:W-:Y:S01]  /*4200*/  @!P0 SEL R15, R22, R4, !P3 ;  /* 0x00000004160f8207 */ /* 0x000fe20005800000 */
[----:B------:R-:W-:Y:S01]  /*4210*/  @!P5 IMAD.X R46, R46, 0x1, R17, P4 ;  /* 0x000000012e2ed824 */ /* 0x000fe200020e0611 */
[----:B------:R-:W-:Y:S02]  /*4220*/  @!P0 SHF.R.S32.HI R5, RZ, 0x1f, R5 ;  /* 0x0000001fff058819 */ /* 0x000fe40000011405 */
[----:B------:R-:W-:Y:S02]  /*4230*/  @!P0 IADD3 R14, P4, PT, R14, R15, RZ ;  /* 0x0000000f0e0e8210 */ /* 0x000fe40007f9e0ff */
[----:B------:R-:W-:Y:S02]  /*4240*/  @!P0 SEL R16, R23, R9, !P3 ;  /* 0x0000000917108207 */ /* 0x000fe40005800000 */
[----:B------:R-:W-:-:S02]  /*4250*/  @!P0 SEL R5, R5, RZ, P3 ;  /* 0x000000ff05058207 */ /* 0x000fc40001800000 */
[----:B0-----:R-:W-:Y:S02]  /*4260*/  @!P5 LEA R17, P3, R48, R10, 0x3 ;  /* 0x0000000a3011d211 */ /* 0x001fe400078618ff */
[----:B------:R-:W-:Y:S01]  /*4270*/  P2R R8, PR, RZ, 0x40 ;  /* 0x00000040ff087803 */ /* 0x000fe20000000000 */
[----:B------:R-:W-:Y:S01]  /*4280*/  @!P0 IMAD.X R5, R5, 0x1, R16, P4 ;  /* 0x0000000105058824 */ /* 0x000fe200020e0610 */
[----:B-1----:R-:W-:Y:S01]  /*4290*/  @!P0 LEA R20, P4, R14, R20, 0x3 ;  /* 0x000000140e148211 */ /* 0x002fe200078818ff */
[----:B------:R-:W-:Y:S01]  /*42a0*/  VIADD R16, R0, 0x500 ;  /* 0x0000050000107836 */ /* 0x000fe20000000000 */
[----:B------:R-:W-:Y:S01]  /*42b0*/  @!P5 LEA.HI.X R48, R48, R11, R46, 0x3, P3 ;  /* 0x0000000b3030d211 */ /* 0x000fe200018f1c2e */
[----:B------:R-:W-:Y:S01]  /*42c0*/  @!P6 IMAD.IADD R11, R18, 0x1, -R13 ;  /* 0x00000001120be824 */ /* 0x000fe200078e0a0d */
[----:B------:R-:W-:Y:S02]  /*42d0*/  @!P0 LEA.HI.X R21, R14, R21, R5, 0x3, P4 ;  /* 0x000000150e158211 */ /* 0x000fe400020f1c05 */
[----:B------:R-:W-:-:S02]  /*42e0*/  ISETP.GE.AND P3, PT, R16, R53, PT ;  /* 0x000000351000720c */ /* 0x000fc40003f66270 */
[C---:B------:R-:W-:Y:S02]  /*42f0*/  @!P6 ISETP.GE.AND P4, PT, R18.reuse, R13, PT ;  /* 0x0000000d1200e20c */ /* 0x040fe40003f86270 */
[----:B------:R-:W-:Y:S02]  /*4300*/  @!P6 SHF.R.S32.HI R10, RZ, 0x1f, R11 ;  /* 0x0000001fff0ae819 */ /* 0x000fe4000001140b */
[----:B------:R-:W-:Y:S02]  /*4310*/  @!P6 SEL R14, R18, R11, !P4 ;  /* 0x0000000b120ee207 */ /* 0x000fe40006000000 */
[----:B------:R-:W-:Y:S02]  /*4320*/  @!P6 SEL R11, R22, R4, !P4 ;  /* 0x00000004160be207 */ /* 0x000fe40006000000 */
[----:B------:R-:W-:Y:S02]  /*4330*/  @!P6 SEL R46, R23, R9, !P4 ;  /* 0x00000009172ee207 */ /* 0x000fe40006000000 */
[----:B------:R-:W-:-:S02]  /*4340*/  @!P6 SEL R15, R10, RZ, P4 ;  /* 0x000000ff0a0fe207 */ /* 0x000fc40002000000 */
[----:B------:R-:W-:Y:S02]  /*4350*/  @!P6 IADD3 R14, P4, PT, R14, R11, RZ ;  /* 0x0000000b0e0ee210 */ /* 0x000fe40007f9e0ff */
[----:B------:R-:W0:Y:S01]  /*4360*/  @!P3 LDC.64 R10, c[0x0][0x3a0] ;  /* 0x0000e800ff0abb82 */ /* 0x000e220000000a00 */
[----:B------:R-:W-:Y:S02]  /*4370*/  P2R R5, PR, RZ, 0x1 ;  /* 0x00000001ff057803 */ /* 0x000fe40000000000 */
[----:B------:R-:W-:Y:S01]  /*4380*/  @!P6 IMAD.X R15, R15, 0x1, R46, P4 ;  /* 0x000000010f0fe824 */ /* 0x000fe200020e062e */
[C---:B--2---:R-:W-:Y:S02]  /*4390*/  @!P6 LEA R28, P4, R14.reuse, R28, 0x3 ;  /* 0x0000001c0e1ce211 */ /* 0x044fe400078818ff */
[----:B------:R-:W-:Y:S02]  /*43a0*/  ISETP.NE.AND P0, PT, R7, RZ, PT ;  /* 0x000000ff0700720c */ /* 0x000fe40003f05270 */
[----:B------:R-:W-:Y:S01]  /*43b0*/  @!P6 LEA.HI.X R29, R14, R29, R15, 0x3, P4 ;  /* 0x0000001d0e1de211 */ /* 0x000fe200020f1c0f */
[C---:B------:R-:W-:Y:S01]  /*43c0*/  @!P3 IMAD.IADD R15, R16.reuse, 0x1, -R13 ;  /* 0x00000001100fb824 */ /* 0x040fe200078e0a0d */
[----:B------:R-:W-:-:S04]  /*43d0*/  @!P3 ISETP.GE.AND P4, PT, R16, R13, PT ;  /* 0x0000000d1000b20c */ /* 0x000fc80003f86270 */
[----:B------:R-:W-:Y:S02]  /*43e0*/  @!P3 SHF.R.S32.HI R14, RZ, 0x1f, R15 ;  /* 0x0000001fff0eb819 */ /* 0x000fe4000001140f */
[----:B------:R-:W-:Y:S02]  /*43f0*/  @!P3 SEL R55, R16, R15, !P4 ;  /* 0x0000000f1037b207 */ /* 0x000fe40006000000 */
[----:B------:R-:W-:Y:S02]  /*4400*/  @!P3 SEL R46, R22, R4, !P4 ;  /* 0x00000004162eb207 */ /* 0x000fe40006000000 */
[----:B------:R-:W-:Y:S02]  /*4410*/  @!P3 SEL R15, R23, R9, !P4 ;  /* 0x00000009170fb207 */ /* 0x000fe40006000000 */
[----:B------:R-:W-:Y:S02]  /*4420*/  @!P3 SEL R14, R14, RZ, P4 ;  /* 0x000000ff0e0eb207 */ /* 0x000fe40002000000 */
[----:B------:R-:W-:-:S05]  /*4430*/  @!P3 IADD3 R55, P4, PT, R55, R46, RZ ;  /* 0x0000002e3737b210 */ /* 0x000fca0007f9e0ff */
[----:B------:R-:W-:Y:S01]  /*4440*/  @!P3 IMAD.X R14, R14, 0x1, R15, P4 ;  /* 0x000000010e0eb824 */ /* 0x000fe200020e060f */
[----:B0-----:R-:W-:Y:S01]  /*4450*/  @!P3 LEA R54, P4, R55, R10, 0x3 ;  /* 0x0000000a3736b211 */ /* 0x001fe200078818ff */
[----:B------:R-:W-:-:S03]  /*4460*/  VIADD R10, R0, 0x600 ;  /* 0x00000600000a7836 */ /* 0x000fc60000000000 */
[----:B------:R-:W-:Y:S02]  /*4470*/  @!P3 LEA.HI.X R55, R55, R11, R14, 0x3, P4 ;  /* 0x0000000b3737b211 */ /* 0x000fe400020f1c0e */
[----:B------:R-:W-:-:S03]  /*4480*/  ISETP.GE.AND P4, PT, R10, R53, PT ;  /* 0x000000350a00720c */ /* 0x000fc60003f86270 */
[----:B------:R-:W5:Y:S10]  /*4490*/  @!P3 LDG.E.64 R40, desc[UR6][R54.64] ;  /* 0x000000063628b981 */ /* 0x000f74000c1e1b00 */
[C---:B------:R-:W-:Y:S01]  /*44a0*/  @!P4 IMAD.IADD R11, R10.reuse, 0x1, -R13 ;  /* 0x000000010a0bc824 */ /* 0x040fe200078e0a0d */
[----:B------:R-:W-:-:S04]  /*44b0*/  @!P4 ISETP.GE.AND P5, PT, R10, R13, PT ;  /* 0x0000000d0a00c20c */ /* 0x000fc80003fa6270 */
[----:B------:R-:W-:Y:S02]  /*44c0*/  @!P4 SHF.R.S32.HI R14, RZ, 0x1f, R11 ;  /* 0x0000001fff0ec819 */ /* 0x000fe4000001140b */
[----:B------:R-:W-:Y:S02]  /*44d0*/  @!P4 SEL R57, R10, R11, !P5 ;  /* 0x0000000b0a39c207 */ /* 0x000fe40006800000 */
[----:B------:R-:W-:Y:S02]  /*44e0*/  @!P4 SEL R46, R22, R4, !P5 ;  /* 0x00000004162ec207 */ /* 0x000fe40006800000 */
[----:B------:R-:W-:Y:S02]  /*44f0*/  @!P4 SEL R14, R14, RZ, P5 ;  /* 0x000000ff0e0ec207 */ /* 0x000fe40002800000 */
[----:B------:R-:W-:Y:S02]  /*4500*/  @!P4 SEL R11, R23, R9, !P5 ;  /* 0x00000009170bc207 */ /* 0x000fe40006800000 */
[----:B------:R-:W-:-:S05]  /*4510*/  @!P4 IADD3 R57, P5, PT, R57, R46, RZ ;  /* 0x0000002e3939c210 */ /* 0x000fca0007fbe0ff */
[----:B------:R-:W-:Y:S02]  /*4520*/  @!P4 IMAD.X R46, R14, 0x1, R11, P5 ;  /* 0x000000010e2ec824 */ /* 0x000fe400028e060b */
[----:B------:R-:W0:Y:S02]  /*4530*/  @!P4 LDC.64 R14, c[0x0][0x3a0] ;  /* 0x0000e800ff0ecb82 */ /* 0x000e240000000a00 */
[----:B0-----:R-:W-:Y:S01]  /*4540*/  @!P4 LEA R56, P5, R57, R14, 0x3 ;  /* 0x0000000e3938c211 */ /* 0x001fe200078a18ff */
[----:B------:R-:W-:-:S03]  /*4550*/  VIADD R14, R0, 0x700 ;  /* 0x00000700000e7836 */ /* 0x000fc60000000000 */
[----:B------:R-:W-:Y:S02]  /*4560*/  @!P4 LEA.HI.X R57, R57, R15, R46, 0x3, P5 ;  /* 0x0000000f3939c211 */ /* 0x000fe400028f1c2e */
[----:B------:R-:W-:-:S03]  /*4570*/  ISETP.GE.AND P5, PT, R14, R53, PT ;  /* 0x000000350e00720c */ /* 0x000fc60003fa6270 */
[----:B------:R-:W5:Y:S10]  /*4580*/  @!P4 LDG.E.64 R42, desc[UR6][R56.64] ;  /* 0x00000006382ac981 */ /* 0x000f74000c1e1b00 */
[C---:B------:R-:W-:Y:S01]  /*4590*/  @!P5 IMAD.IADD R11, R14.reuse, 0x1, -R13 ;  /* 0x000000010e0bd824 */ /* 0x040fe200078e0a0d */
[----:B------:R-:W-:-:S04]  /*45a0*/  @!P5 ISETP.GE.AND P6, PT, R14, R13, PT ;  /* 0x0000000d0e00d20c */ /* 0x000fc80003fc6270 */
[----:B------:R-:W-:Y:S02]  /*45b0*/  @!P5 SEL R46, R22, R4, !P6 ;  /* 0x00000004162ed207 */ /* 0x000fe40007000000 */
[----:B------:R-:W-:Y:S02]  /*45c0*/  @!P5 SEL R59, R14, R11, !P6 ;  /* 0x0000000b0e3bd207 */ /* 0x000fe40007000000 */
[----:B------:R-:W-:Y:S02]  /*45d0*/  @!P5 SHF.R.S32.HI R15, RZ, 0x1f, R11 ;  /* 0x0000001fff0fd819 */ /* 0x000fe4000001140b */
[----:B------:R-:W-:Y:S02]  /*45e0*/  @!P5 IADD3 R59, P2, PT, R59, R46, RZ ;  /* 0x0000002e3b3bd210 */ /* 0x000fe40007f5e0ff */
[----:B------:R-:W0:Y:S01]  /*45f0*/  @!P5 LDC.64 R46, c[0x0][0x3a0] ;  /* 0x0000e800ff2edb82 */ /* 0x000e220000000a00 */
[----:B------:R-:W-:Y:S02]  /*4600*/  @!P5 SEL R15, R15, RZ, P6 ;  /* 0x000000ff0f0fd207 */ /* 0x000fe40003000000 */
[----:B------:R-:W-:-:S02]  /*4610*/  P2R R11, PR, RZ, 0x4 ;  /* 0x00000004ff0b7803 */ /* 0x000fc40000000000 */
[----:B------:R-:W-:Y:S02]  /*4620*/  ISETP.NE.AND P2, PT, R27, RZ, PT ;  /* 0x000000ff1b00720c */ /* 0x000fe40003f45270 */
[----:B------:R-:W-:Y:S02]  /*4630*/  @!P5 SEL R60, R23, R9, !P6 ;  /* 0x00000009173cd207 */ /* 0x000fe40007000000 */
[----:B------:R-:W-:-:S05]  /*4640*/  ISETP.NE.AND P6, PT, R11, RZ, PT ;  /* 0x000000ff0b00720c */ /* 0x000fca0003fc5270 */
[----:B------:R-:W-:Y:S01]  /*4650*/  @!P5 IMAD.X R60, R15, 0x1, R60, P6 ;  /* 0x000000010f3cd824 */ /* 0x000fe200030e063c */
[----:B0-----:R-:W-:-:S03]  /*4660*/  @!P5 LEA R58, P6, R59, R46, 0x3 ;  /* 0x0000002e3b3ad211 */ /* 0x001fc600078c18ff */
[----:B------:R-:W-:Y:S01]  /*4670*/  @!P2 IMAD.MOV.U32 R46, RZ, RZ, R25 ;  /* 0x000000ffff2ea224 */ /* 0x000fe200078e0019 */
[----:B------:R-:W-:Y:S01]  /*4680*/  @!P5 LEA.HI.X R59, R59, R47, R60, 0x3, P6 ;  /* 0x0000002f3b3bd211 */ /* 0x000fe200030f1c3c */
[----:B------:R-:W-:Y:S01]  /*4690*/  @!P2 IMAD.MOV.U32 R47, RZ, RZ, R52 ;  /* 0x000000ffff2fa224 */ /* 0x000fe200078e0034 */
[----:B------:R-:W-:-:S03]  /*46a0*/  ISETP.NE.AND P6, PT, R8, RZ, PT ;  /* 0x000000ff0800720c */ /* 0x000fc60003fc5270 */
[----:B------:R-:W5:Y:S04]  /*46b0*/  @!P5 LDG.E.64 R44, desc[UR6][R58.64] ;  /* 0x000000063a2cd981 */ /* 0x000f68000c1e1b00 */
[----:B------:R0:W5:Y:S06]  /*46c0*/  @!P2 LDG.E.64 R30, desc[UR6][R46.64] ;  /* 0x000000062e1ea981 */ /* 0x00016c000c1e1b00 */
[----:B------:R-:W5:Y:S01]  /*46d0*/  @!P6 LDG.E.64 R38, desc[UR6][R28.64] ;  /* 0x000000061c26e981 */ /* 0x000f62000c1e1b00 */
[----:B0-----:R-:W-:-:S02]  /*46e0*/  @!P1 IMAD.MOV.U32 R46, RZ, RZ, R19 ;  /* 0x000000ffff2e9224 */ /* 0x001fc400078e0013 */
[----:B------:R-:W-:-:S05]  /*46f0*/  @!P1 IMAD.MOV.U32 R47, RZ, RZ, R50 ;  /* 0x000000ffff2f9224 */ /* 0x000fca00078e0032 */
[----:B------:R0:W5:Y:S02]  /*4700*/  @!P1 LDG.E.64 R32, desc[UR6][R46.64] ;  /* 0x000000062e209981 */ /* 0x000164000c1e1b00 */
[----:B0-----:R-:W-:Y:S02]  /*4710*/  @!P0 IMAD.MOV.U32 R46, RZ, RZ, R17 ;  /* 0x000000ffff2e8224 */ /* 0x001fe400078e0011 */
[----:B------:R-:W-:-:S05]  /*4720*/  @!P0 IMAD.MOV.U32 R47, RZ, RZ, R48 ;  /* 0x000000ffff2f8224 */ /* 0x000fca00078e0030 */
[----:B------:R0:W5:Y:S01]  /*4730*/  @!P0 LDG.E.64 R34, desc[UR6][R46.64] ;  /* 0x000000062e228981 */ /* 0x000162000c1e1b00 */
[----:B------:R-:W-:-:S13]  /*4740*/  ISETP.NE.AND P0, PT, R5, RZ, PT ;  /* 0x000000ff0500720c */ /* 0x000fda0003f05270 */
[----:B------:R0:W5:Y:S02]  /*4750*/  @!P0 LDG.E.64 R36, desc[UR6][R20.64] ;  /* 0x0000000614248981 */ /* 0x000164000c1e1b00 */
.L_x_213:
[----:B------:R-:W-:Y:S05]  /*4760*/  BSYNC.RECONVERGENT B0 ;  /* 0x0000000000007941 */ /* 0x000fea0003800200 */
.L_x_197:
[----:B------:R-:W0:Y:S01]  /*4770*/  S2UR UR5, SR_CgaCtaId ;  /* 0x00000000000579c3 */ /* 0x000e220000008800 */
[----:B------:R-:W-:Y:S01]  /*4780*/  UMOV UR4, 0x400 ;  /* 0x0000040000047882 */ /* 0x000fe20000000000 */
[----:B01234-:R-:W-:Y:S01]  /*4790*/  IMAD.SHL.U32 R20, R0, 0x8, RZ ;  /* 0x0000000800147824 */ /* 0x01ffe200078e00ff */
[----:B------:R-:W-:Y:S01]  /*47a0*/  BSSY.RECONVERGENT B0, `(.L_x_214) ;  /* 0x00000bd000007945 */ /* 0x000fe20003800200 */
[----:B------:R-:W-:-:S09]  /*47b0*/  ULEA UR4, UR5, UR4, 0x18 ;  /* 0x0000000405047291 */ /* 0x000fd2000f8ec0ff */
        /* <DEDUP_REMOVED lines=10> */
[----:B------:R-:W-:Y:S01]  /*4860*/  IADD3 R5, P6, PT, R22, R0, RZ ;  /* 0x0000000016057210 */ /* 0x000fe20007fde0ff */
[----:B------:R-:W-:Y:S04]  /*4870*/  BSSY.RECONVERGENT B1, `(.L_x_216) ;  /* 0x000000d000017945 */ /* 0x000fe80003800200 */
[----:B------:R-:W-:Y:S01]  /*4880*/  IMAD.X R28, RZ, RZ, R23, P6 ;  /* 0x000000ffff1c7224 */ /* 0x000fe200030e0617 */
[----:B-1----:R-:W-:-:S04]  /*4890*/  LEA R22, P6, R5, UR8, 0x2 ;  /* 0x0000000805167c11 */ /* 0x002fc8000f8c10ff */
[----:B------:R-:W-:Y:S01]  /*48a0*/  LEA.HI.X R23, R5, UR9, R28, 0x2, P6 ;  /* 0x0000000905177c11 */ /* 0x000fe2000b0f141c */
[----:B------:R-:W-:-:S05]  /*48b0*/  IMAD.IADD R5, R0, 0x1, -R13 ;  /* 0x0000000100057824 */ /* 0x000fca00078e0a0d */
[----:B------:R-:W-:-:S04]  /*48c0*/  IADD3 R4, P6, PT, R5, R4, RZ ;  /* 0x0000000405047210 */ /* 0x000fc80007fde0ff */
[----:B------:R-:W-:Y:S02]  /*48d0*/  LEA.HI.X.SX32 R5, R5, R9, 0x1, P6 ;  /* 0x0000000905057211 */ /* 0x000fe400030f0eff */
[----:B------:R-:W-:-:S04]  /*48e0*/  LEA R28, P6, R4, UR8, 0x2 ;  /* 0x00000008041c7c11 */ /* 0x000fc8000f8c10ff */
[----:B------:R-:W-:Y:S01]  /*48f0*/  LEA.HI.X R29, R4, UR9, R5, 0x2, P6 ;  /* 0x00000009041d7c11 */ /* 0x000fe2000b0f1405 */
[----:B------:R-:W-:Y:S08]  /*4900*/  @P2 BRA `(.L_x_217) ;  /* 0x00000000000c2947 */ /* 0x000ff00003800000 */
[----:B------:R-:W-:-:S13]  /*4910*/  ISETP.GE.AND P2, PT, R0, R13, PT ;  /* 0x0000000d0000720c */ /* 0x000fda0003f46270 */
[----:B------:R1:W5:Y:S04]  /*4920*/  @!P2 LDG.E R4, desc[UR6][R22.64] ;  /* 0x000000061604a981 */ /* 0x000368000c1e1900 */
[----:B------:R1:W5:Y:S02]  /*4930*/  @P2 LDG.E R4, desc[UR6][R28.64] ;  /* 0x000000061c042981 */ /* 0x000364000c1e1900 */
.L_x_217:
[----:B------:R-:W-:Y:S05]  /*4940*/  BSYNC.RECONVERGENT B1 ;  /* 0x0000000000017941 */ /* 0x000fea0003800200 */
.L_x_216:
[----:B------:R-:W-:Y:S04]  /*4950*/  BSSY.RECONVERGENT B1, `(.L_x_218) ;  /* 0x0000005000017945 */ /* 0x000fe80003800200 */
[----:B------:R-:W-:Y:S05]  /*4960*/  @P1 BRA `(.L_x_219) ;  /* 0x00000000000c1947 */ /* 0x000fea0003800000 */
[----:B------:R-:W-:-:S13]  /*4970*/  ISETP.GE.AND P1, PT, R26, R13, PT ;  /* 0x0000000d1a00720c */ /* 0x000fda0003f26270 */
[----:B------:R2:W5:Y:S04]  /*4980*/  @P1 LDG.E R5, desc[UR6][R28.64+0x400] ;  /* 0x000400061c051981 */ /* 0x000568000c1e1900 */
[----:B------:R2:W5:Y:S02]  /*4990*/  @!P1 LDG.E R5, desc[UR6][R22.64+0x400] ;  /* 0x0004000616059981 */ /* 0x000564000c1e1900 */
.L_x_219:
[----:B------:R-:W-:Y:S05]  /*49a0*/  BSYNC.RECONVERGENT B1 ;  /* 0x0000000000017941 */ /* 0x000fea0003800200 */
.L_x_218:
[----:B------:R-:W-:Y:S01]  /*49b0*/  ISETP.NE.AND P1, PT, R7, RZ, PT ;  /* 0x000000ff0700720c */ /* 0x000fe20003f25270 */
[----:B------:R-:W-:-:S12]  /*49c0*/  BSSY.RECONVERGENT B1, `(.L_x_220) ;  /* 0x0000005000017945 */ /* 0x000fd80003800200 */
[----:B------:R-:W-:Y:S05]  /*49d0*/  @P1 BRA `(.L_x_221) ;  /* 0x00000000000c1947 */ /* 0x000fea0003800000 */
[----:B------:R-:W-:-:S13]  /*49e0*/  ISETP.GE.AND P1, PT, R6, R13, PT ;  /* 0x0000000d0600720c */ /* 0x000fda0003f26270 */
[----:B------:R3:W5:Y:S04]  /*49f0*/  @P1 LDG.E R6, desc[UR6][R28.64+0x800] ;  /* 0x000800061c061981 */ /* 0x000768000c1e1900 */
[----:B------:R3:W5:Y:S02]  /*4a00*/  @!P1 LDG.E R6, desc[UR6][R22.64+0x800] ;  /* 0x0008000616069981 */ /* 0x000764000c1e1900 */
.L_x_221:
[----:B------:R-:W-:Y:S05]  /*4a10*/  BSYNC.RECONVERGENT B1 ;  /* 0x0000000000017941 */ /* 0x000fea0003800200 */
.L_x_220:
[----:B------:R-:W-:Y:S04]  /*4a20*/  BSSY.RECONVERGENT B1, `(.L_x_222) ;  /* 0x0000005000017945 */ /* 0x000fe80003800200 */
[----:B------:R-:W-:Y:S05]  /*4a30*/  @P0 BRA `(.L_x_223) ;  /* 0x00000000000c0947 */ /* 0x000fea0003800000 */
[----:B------:R-:W-:-:S13]  /*4a40*/  ISETP.GE.AND P0, PT, R24, R13, PT ;  /* 0x0000000d1800720c */ /* 0x000fda0003f06270 */
[----:B------:R4:W5:Y:S04]  /*4a50*/  @P0 LDG.E R7, desc[UR6][R28.64+0xc00] ;  /* 0x000c00061c070981 */ /* 0x000968000c1e1900 */
[----:B------:R4:W5:Y:S02]  /*4a60*/  @!P0 LDG.E R7, desc[UR6][R22.64+0xc00] ;  /* 0x000c000616078981 */ /* 0x000964000c1e1900 */
.L_x_223:
[----:B------:R-:W-:Y:S05]  /*4a70*/  BSYNC.RECONVERGENT B1 ;  /* 0x0000000000017941 */ /* 0x000fea0003800200 */
.L_x_222:
[----:B------:R-:W-:Y:S01]  /*4a80*/  ISETP.NE.AND P0, PT, R8, RZ, PT ;  /* 0x000000ff0800720c */ /* 0x000fe20003f05270 */
[----:B------:R-:W-:-:S12]  /*4a90*/  BSSY.RECONVERGENT B1, `(.L_x_224) ;  /* 0x0000005000017945 */ /* 0x000fd80003800200 */
[----:B------:R-:W-:Y:S05]  /*4aa0*/  @P0 BRA `(.L_x_225) ;  /* 0x00000000000c0947 */ /* 0x000fea0003800000 */
[----:B------:R-:W-:-:S13]  /*4ab0*/  ISETP.GE.AND P0, PT, R18, R13, PT ;  /* 0x0000000d1200720c */ /* 0x000fda0003f06270 */
[----:B------:R0:W5:Y:S04]  /*4ac0*/  @P0 LDG.E R8, desc[UR6][R28.64+0x1000] ;  /* 0x001000061c080981 */ /* 0x000168000c1e1900 */
[----:B------:R0:W5:Y:S02]  /*4ad0*/  @!P0 LDG.E R8, desc[UR6][R22.64+0x1000] ;  /* 0x0010000616088981 */ /* 0x000164000c1e1900 */
.L_x_225:
[----:B------:R-:W-:Y:S05]  /*4ae0*/  BSYNC.RECONVERGENT B1 ;  /* 0x0000000000017941 */ /* 0x000fea0003800200 */
.L_x_224:
[----:B------:R-:W-:Y:S04]  /*4af0*/  BSSY.RECONVERGENT B1, `(.L_x_226) ;  /* 0x0000005000017945 */ /* 0x000fe80003800200 */
[----:B------:R-:W-:Y:S05]  /*4b00*/  @P3 BRA `(.L_x_227) ;  /* 0x00000000000c3947 */ /* 0x000fea0003800000 */
[----:B------:R-:W-:-:S13]  /*4b10*/  ISETP.GE.AND P0, PT, R16, R13, PT ;  /* 0x0000000d1000720c */ /* 0x000fda0003f06270 */
[----:B------:R0:W5:Y:S04]  /*4b20*/  @P0 LDG.E R9, desc[UR6][R28.64+0x1400] ;  /* 0x001400061c090981 */ /* 0x000168000c1e1900 */
[----:B------:R0:W5:Y:S02]  /*4b30*/  @!P0 LDG.E R9, desc[UR6][R22.64+0x1400] ;  /* 0x0014000616098981 */ /* 0x000164000c1e1900 */
.L_x_227:
[----:B------:R-:W-:Y:S05]  /*4b40*/  BSYNC.RECONVERGENT B1 ;  /* 0x0000000000017941 */ /* 0x000fea0003800200 */
.L_x_226:
[----:B------:R-:W-:Y:S04]  /*4b50*/  BSSY.RECONVERGENT B1, `(.L_x_228) ;  /* 0x0000005000017945 */ /* 0x000fe80003800200 */
[----:B------:R-:W-:Y:S05]  /*4b60*/  @P4 BRA `(.L_x_229) ;  /* 0x00000000000c4947 */ /* 0x000fea0003800000 */
[----:B------:R-:W-:-:S13]  /*4b70*/  ISETP.GE.AND P0, PT, R10, R13, PT ;  /* 0x0000000d0a00720c */ /* 0x000fda0003f06270 */
[----:B------:R0:W5:Y:S04]  /*4b80*/  @P0 LDG.E R10, desc[UR6][R28.64+0x1800] ;  /* 0x001800061c0a0981 */ /* 0x000168000c1e1900 */
[----:B------:R0:W5:Y:S02]  /*4b90*/  @!P0 LDG.E R10, desc[UR6][R22.64+0x1800] ;  /* 0x00180006160a8981 */ /* 0x000164000c1e1900 */
.L_x_229:
[----:B------:R-:W-:Y:S05]  /*4ba0*/  BSYNC.RECONVERGENT B1 ;  /* 0x0000000000017941 */ /* 0x000fea0003800200 */
.L_x_228:
[----:B------:R-:W-:Y:S05]  /*4bb0*/  @P5 BRA `(.L_x_230) ;  /* 0x0000000400ec5947 */ /* 0x000fea0003800000 */
[----:B------:R-:W-:-:S13]  /*4bc0*/  ISETP.GE.AND P0, PT, R14, R13, PT ;  /* 0x0000000d0e00720c */ /* 0x000fda0003f06270 */
[----:B------:R0:W5:Y:S04]  /*4bd0*/  @P0 LDG.E R11, desc[UR6][R28.64+0x1c00] ;  /* 0x001c00061c0b0981 */ /* 0x000168000c1e1900 */
[----:B------:R0:W5:Y:S01]  /*4be0*/  @!P0 LDG.E R11, desc[UR6][R22.64+0x1c00] ;  /* 0x001c0006160b8981 */ /* 0x000162000c1e1900 */
[----:B------:R-:W-:Y:S05]  /*4bf0*/  BRA `(.L_x_230) ;  /* 0x0000000400dc7947 */ /* 0x000fea0003800000 */
.L_x_215:
[C---:B------:R-:W-:Y:S01]  /*4c00*/  @!P1 IMAD.IADD R15, R26.reuse, 0x1, -R13 ;  /* 0x000000011a0f9824 */ /* 0x040fe200078e0a0d */
[C---:B------:R-:W-:Y:S02]  /*4c10*/  @!P1 ISETP.GE.AND P6, PT, R26.reuse, R13, PT ;  /* 0x0000000d1a00920c */ /* 0x040fe40003fc6270 */
[----:B------:R-:W-:Y:S02]  /*4c20*/  P2R R25, PR, RZ, 0x20 ;  /* 0x00000020ff197803 */ /* 0x000fe40000000000 */
[----:B------:R-:W-:Y:S02]  /*4c30*/  ISETP.NE.AND P5, PT, R7, RZ, PT ;  /* 0x000000ff0700720c */ /* 0x000fe40003fa5270 */
[----:B------:R-:W-:Y:S02]  /*4c40*/  @!P1 SEL R26, R26, R15, !P6 ;  /* 0x0000000f1a1a9207 */ /* 0x000fe40007000000 */
[----:B------:R-:W-:Y:S02]  /*4c50*/  @!P1 SHF.R.S32.HI R15, RZ, 0x1f, R15 ;  /* 0x0000001fff0f9819 */ /* 0x000fe4000001140f */
[----:B------:R-:W-:-:S02]  /*4c60*/  @!P1 SEL R17, R22, R4, !P6 ;  /* 0x0000000416119207 */ /* 0x000fc40007000000 */
[----:B------:R-:W-:Y:S02]  /*4c70*/  @!P1 SEL R19, R23, R9, !P6 ;  /* 0x0000000917139207 */ /* 0x000fe40007000000 */
[----:B------:R-:W-:Y:S02]  /*4c80*/  @!P1 SEL R28, R15, RZ, P6 ;  /* 0x000000ff0f1c9207 */ /* 0x000fe40003000000 */
[----:B------:R-:W-:Y:S01]  /*4c90*/  @!P1 IADD3 R17, P6, PT, R26, R17, RZ ;  /* 0x000000111a119210 */ /* 0x000fe20007fde0ff */
[----:B------:R-:W-:-:S04]  /*4ca0*/  @!P5 IMAD.IADD R15, R6, 0x1, -R13 ;  /* 0x00000001060fd824 */ /* 0x000fc800078e0a0d */
[----:B0-----:R-:W-:Y:S01]  /*4cb0*/  @!P1 IMAD.X R30, R28, 0x1, R19, P6 ;  /* 0x000000011c1e9824 */ /* 0x001fe200030e0613 */
[----:B------:R-:W-:-:S04]  /*4cc0*/  @!P5 ISETP.GE.AND P6, PT, R6, R13, PT ;  /* 0x0000000d0600d20c */ /* 0x000fc80003fc6270 */
[----:B------:R-:W-:Y:S02]  /*4cd0*/  @!P5 SEL R26, R6, R15, !P6 ;  /* 0x0000000f061ad207 */ /* 0x000fe40007000000 */
[----:B------:R-:W-:Y:S02]  /*4ce0*/  @!P5 SHF.R.S32.HI R15, RZ, 0x1f, R15 ;  /* 0x0000001fff0fd819 */ /* 0x000fe4000001140f */
[----:B------:R-:W-:Y:S02]  /*4cf0*/  @!P5 SEL R19, R22, R4, !P6 ;  /* 0x000000041613d207 */ /* 0x000fe40007000000 */
[----:B------:R-:W-:Y:S02]  /*4d00*/  @!P5 SEL R21, R23, R9, !P6 ;  /* 0x000000091715d207 */ /* 0x000fe40007000000 */
[----:B------:R-:W-:Y:S02]  /*4d10*/  @!P5 SEL R28, R15, RZ, P6 ;  /* 0x000000ff0f1cd207 */ /* 0x000fe40003000000 */
[----:B------:R-:W-:-:S02]  /*4d20*/  @!P5 IADD3 R19, P6, PT, R26, R19, RZ ;  /* 0x000000131a13d210 */ /* 0x000fc40007fde0ff */
[----:B------:R-:W0:Y:S03]  /*4d30*/  @!P1 LDC.64 R26, c[0x0][0x3a8] ;  /* 0x0000ea00ff1a9b82 */ /* 0x000e260000000a00 */
[----:B------:R-:W-:Y:S01]  /*4d40*/  @!P5 IMAD.X R32, R28, 0x1, R21, P6 ;  /* 0x000000011c20d824 */ /* 0x000fe200030e0615 */
[----:B0-----:R-:W-:-:S04]  /*4d50*/  @!P1 LEA R28, P6, R17, R26, 0x2 ;  /* 0x0000001a111c9211 */ /* 0x001fc800078c10ff */
[----:B------:R-:W-:Y:S02]  /*4d60*/  @!P1 LEA.HI.X R29, R17, R27, R30, 0x2, P6 ;  /* 0x0000001b111d9211 */ /* 0x000fe400030f141e */
[----:B------:R-:W0:Y:S03]  /*4d70*/  @!P5 LDC.64 R26, c[0x0][0x3a8] ;  /* 0x0000ea00ff1adb82 */ /* 0x000e260000000a00 */
[----:B------:R1:W5:Y:S01]  /*4d80*/  @!P1 LDG.E R5, desc[UR6][R28.64] ;  /* 0x000000061c059981 */ /* 0x000362000c1e1900 */
[----:B------:R-:W-:Y:S02]  /*4d90*/  @!P0 ISETP.GE.AND P1, PT, R24, R13, PT ;  /* 0x0000000d1800820c */ /* 0x000fe40003f26270 */
[----:B0-----:R-:W-:-:S04]  /*4da0*/  @!P5 LEA R15, P6, R19, R26, 0x2 ;  /* 0x0000001a130fd211 */ /* 0x001fc800078c10ff */
[----:B------:R-:W-:Y:S02]  /*4db0*/  @!P5 LEA.HI.X R30, R19, R27, R32, 0x2, P6 ;  /* 0x0000001b131ed211 */ /* 0x000fe400030f1420 */
[----:B------:R-:W0:Y:S01]  /*4dc0*/  @!P0 LDC.64 R26, c[0x0][0x3a8] ;  /* 0x0000ea00ff1a8b82 */ /* 0x000e220000000a00 */
[----:B-1----:R-:W-:Y:S01]  /*4dd0*/  @!P5 IMAD.MOV.U32 R28, RZ, RZ, R15 ;  /* 0x000000ffff1cd224 */ /* 0x002fe200078e000f */
[----:B------:R-:W-:Y:S01]  /*4de0*/  ISETP.NE.AND P6, PT, R8, RZ, PT ;  /* 0x000000ff0800720c */ /* 0x000fe20003fc5270 */
[----:B------:R-:W-:Y:S01]  /*4df0*/  @!P0 IMAD.IADD R15, R24, 0x1, -R13 ;  /* 0x00000001180f8824 */ /* 0x000fe200078e0a0d */
[----:B------:R-:W-:-:S04]  /*4e00*/  @!P0 SEL R17, R22, R4, !P1 ;  /* 0x0000000416118207 */ /* 0x000fc80004800000 */
[----:B------:R-:W-:Y:S02]  /*4e10*/  @!P0 SEL R24, R24, R15, !P1 ;  /* 0x0000000f18188207 */ /* 0x000fe40004800000 */
[----:B------:R-:W-:Y:S01]  /*4e20*/  @!P0 SHF.R.S32.HI R15, RZ, 0x1f, R15 ;  /* 0x0000001fff0f8819 */ /* 0x000fe2000001140f */
[----:B------:R-:W-:Y:S01]  /*4e30*/  @!P5 IMAD.MOV.U32 R29, RZ, RZ, R30 ;  /* 0x000000ffff1dd224 */ /* 0x000fe200078e001e */
[----:B------:R-:W-:Y:S02]  /*4e40*/  @!P0 SEL R19, R23, R9, !P1 ;  /* 0x0000000917138207 */ /* 0x000fe40004800000 */
[----:B------:R-:W-:Y:S02]  /*4e50*/  @!P0 SEL R30, R15, RZ, P1 ;  /* 0x000000ff0f1e8207 */ /* 0x000fe40000800000 */
[----:B------:R-:W-:Y:S01]  /*4e60*/  @!P0 IADD3 R17, P1, PT, R24, R17, RZ ;  /* 0x0000001118118210 */ /* 0x000fe20007f3e0ff */
[----:B------:R1:W5:Y:S01]  /*4e70*/  @!P5 LDG.E R6, desc[UR6][R28.64] ;  /* 0x000000061c06d981 */ /* 0x000362000c1e1900 */
[----:B------:R-:W-:Y:S01]  /*4e80*/  ISETP.NE.AND P5, PT, R25, RZ, PT ;  /* 0x000000ff1900720c */ /* 0x000fe20003fa5270 */
[----:B------:R-:W-:Y:S01]  /*4e90*/  @!P6 IMAD.IADD R15, R18, 0x1, -R13 ;  /* 0x00000001120fe824 */ /* 0x000fe200078e0a0d */
[----:B------:R-:W2:Y:S01]  /*4ea0*/  @!P6 LDC.64 R24, c[0x0][0x3a8] ;  /* 0x0000ea00ff18eb82 */ /* 0x000ea20000000a00 */
[----:B------:R-:W-:Y:S01]  /*4eb0*/  @!P0 IMAD.X R30, R30, 0x1, R19, P1 ;  /* 0x000000011e1e8824 */ /* 0x000fe200008e0613 */
[----:B0-----:R-:W-:-:S04]  /*4ec0*/  @!P0 LEA R26, P1, R17, R26, 0x2 ;  /* 0x0000001a111a8211 */ /* 0x001fc800078210ff */
[----:B------:R-:W-:Y:S02]  /*4ed0*/  @!P0 LEA.HI.X R19, R17, R27, R30, 0x2, P1 ;  /* 0x0000001b11138211 */ /* 0x000fe400008f141e */
[----:B------:R-:W-:-:S04]  /*4ee0*/  @!P6 ISETP.GE.AND P1, PT, R18, R13, PT ;  /* 0x0000000d1200e20c */ /* 0x000fc80003f26270 */
[----:B-1----:R-:W-:Y:S02]  /*4ef0*/  @!P6 SEL R28, R18, R15, !P1 ;  /* 0x0000000f121ce207 */ /* 0x002fe40004800000 */
[----:B------:R-:W-:Y:S02]  /*4f00*/  @!P6 SHF.R.S32.HI R15, RZ, 0x1f, R15 ;  /* 0x0000001fff0fe819 */ /* 0x000fe4000001140f */
[----:B------:R-:W-:Y:S02]  /*4f10*/  @!P6 SEL R17, R22, R4, !P1 ;  /* 0x000000041611e207 */ /* 0x000fe40004800000 */
[----:B------:R-:W-:Y:S02]  /*4f20*/  @!P6 SEL R18, R23, R9, !P1 ;  /* 0x000000091712e207 */ /* 0x000fe40004800000 */
[----:B------:R-:W-:Y:S02]  /*4f30*/  @!P6 SEL R15, R15, RZ, P1 ;  /* 0x000000ff0f0fe207 */ /* 0x000fe40000800000 */
[----:B------:R-:W-:-:S05]  /*4f40*/  @!P6 IADD3 R17, P1, PT, R28, R17, RZ ;  /* 0x000000111c11e210 */ /* 0x000fca0007f3e0ff */
[----:B------:R-:W-:Y:S02]  /*4f50*/  @!P6 IMAD.X R28, R15, 0x1, R18, P1 ;  /* 0x000000010f1ce824 */ /* 0x000fe400008e0612 */
[----:B------:R-:W-:-:S05]  /*4f60*/  @!P0 IMAD.MOV.U32 R18, RZ, RZ, R26 ;  /* 0x000000ffff128224 */ /* 0x000fca00078e001a */
[----:B------:R0:W5:Y:S01]  /*4f70*/  @!P0 LDG.E R7, desc[UR6][R18.64] ;  /* 0x0000000612078981 */ /* 0x000162000c1e1900 */
[C---:B--2---:R-:W-:Y:S01]  /*4f80*/  @!P6 LEA R15, P0, R17.reuse, R24, 0x2 ;  /* 0x00000018110fe211 */ /* 0x044fe200078010ff */
[C---:B------:R-:W-:Y:S01]  /*4f90*/  @!P3 IMAD.IADD R21, R16.reuse, 0x1, -R13 ;  /* 0x000000011015b824 */ /* 0x040fe200078e0a0d */
[C---:B------:R-:W-:Y:S02]  /*4fa0*/  @!P3 ISETP.GE.AND P1, PT, R16.reuse, R13, PT ;  /* 0x0000000d1000b20c */ /* 0x040fe40003f26270 */
[----:B------:R-:W-:Y:S02]  /*4fb0*/  @!P6 LEA.HI.X R17, R17, R25, R28, 0x2, P0 ;  /* 0x000000191111e211 */ /* 0x000fe400000f141c */
[----:B------:R-:W1:Y:S01]  /*4fc0*/  @!P3 LDC.64 R24, c[0x0][0x3a8] ;  /* 0x0000ea00ff18bb82 */ /* 0x000e620000000a00 */
[----:B------:R-:W-:Y:S01]  /*4fd0*/  @!P3 SEL R27, R16, R21, !P1 ;  /* 0x00000015101bb207 */ /* 0x000fe20004800000 */
[----:B------:R-:W-:Y:S01]  /*4fe0*/  @!P6 IMAD.MOV.U32 R16, RZ, RZ, R15 ;  /* 0x000000ffff10e224 */ /* 0x000fe200078e000f */
[C---:B------:R-:W-:Y:S01]  /*4ff0*/  @!P4 ISETP.GE.AND P0, PT, R10.reuse, R13, PT ;  /* 0x0000000d0a00c20c */ /* 0x040fe20003f06270 */
[----:B------:R-:W-:Y:S01]  /*5000*/  @!P4 IMAD.IADD R29, R10, 0x1, -R13 ;  /* 0x000000010a1dc824 */ /* 0x000fe200078e0a0d */
[----:B------:R-:W-:-:S02]  /*5010*/  @!P3 SEL R26, R22, R4, !P1 ;  /* 0x00000004161ab207 */ /* 0x000fc40004800000 */
[----:B------:R-:W-:Y:S01]  /*5020*/  @!P3 SHF.R.S32.HI R21, RZ, 0x1f, R21 ;  /* 0x0000001fff15b819 */ /* 0x000fe20000011415 */
[----:B------:R2:W5:Y:S01]  /*5030*/  @!P6 LDG.E R8, desc[UR6][R16.64] ;  /* 0x000000061008e981 */ /* 0x000562000c1e1900 */
[----:B------:R-:W-:Y:S02]  /*5040*/  @!P3 IADD3 R30, P6, PT, R27, R26, RZ ;  /* 0x0000001a1b1eb210 */ /* 0x000fe40007fde0ff */
[----:B------:R-:W-:Y:S02]  /*5050*/  @!P3 SEL R15, R23, R9, !P1 ;  /* 0x00000009170fb207 */ /* 0x000fe40004800000 */
[----:B0-----:R-:W-:Y:S02]  /*5060*/  @!P4 SEL R19, R22, R4, !P0 ;  /* 0x000000041613c207 */ /* 0x001fe40004000000 */
[----:B------:R-:W-:Y:S02]  /*5070*/  @!P3 SEL R18, R21, RZ, P1 ;  /* 0x000000ff1512b207 */ /* 0x000fe40000800000 */
[----:B------:R-:W-:Y:S01]  /*5080*/  @!P4 SEL R26, R10, R29, !P0 ;  /* 0x0000001d0a1ac207 */ /* 0x000fe20004000000 */
[----:B--2---:R-:W0:Y:S02]  /*5090*/  @!P5 LDC.64 R16, c[0x0][0x3a8] ;  /* 0x0000ea00ff10db82 */ /* 0x004e240000000a00 */
[----:B------:R-:W-:Y:S01]  /*50a0*/  @!P3 IMAD.X R15, R18, 0x1, R15, P6 ;  /* 0x00000001120fb824 */ /* 0x000fe200030e060f */
[----:B------:R-:W-:-:S02]  /*50b0*/  @!P4 IADD3 R31, P1, PT, R26, R19, RZ ;  /* 0x000000131a1fc210 */ /* 0x000fc40007f3e0ff */
[----:B------:R-:W-:-:S03]  /*50c0*/  @!P4 SHF.R.S32.HI R29, RZ, 0x1f, R29 ;  /* 0x0000001fff1dc819 */ /* 0x000fc6000001141d */
[----:B------:R-:W2:Y:S01]  /*50d0*/  @!P2 LDC.64 R18, c[0x0][0x3a8] ;  /* 0x0000ea00ff12ab82 */ /* 0x000ea20000000a00 */
[----:B------:R-:W-:Y:S01]  /*50e0*/  @!P4 SEL R28, R23, R9, !P0 ;  /* 0x00000009171cc207 */ /* 0x000fe20004000000 */
[----:B------:R-:W-:Y:S01]  /*50f0*/  @!P2 IMAD.IADD R21, R0, 0x1, -R13 ;  /* 0x000000010015a824 */ /* 0x000fe200078e0a0d */
[----:B------:R-:W-:-:S05]  /*5100*/  @!P4 SEL R29, R29, RZ, P0 ;  /* 0x000000ff1d1dc207 */ /* 0x000fca0000000000 */
[----:B------:R-:W3:Y:S01]  /*5110*/  @!P4 LDC.64 R26, c[0x0][0x3a8] ;  /* 0x0000ea00ff1acb82 */ /* 0x000ee20000000a00 */
[----:B-1----:R-:W-:Y:S02]  /*5120*/  @!P3 LEA R24, P0, R30, R24, 0x2 ;  /* 0x000000181e18b211 */ /* 0x002fe400078010ff */
[----:B------:R-:W-:Y:S01]  /*5130*/  @!P2 ISETP.GE.AND P6, PT, R0, R13, PT ;  /* 0x0000000d0000a20c */ /* 0x000fe20003fc6270 */
[----:B------:R-:W-:Y:S01]  /*5140*/  @!P4 IMAD.X R32, R29, 0x1, R28, P1 ;  /* 0x000000011d20c824 */ /* 0x000fe200008e061c */
[----:B------:R-:W-:Y:S01]  /*5150*/  @!P3 LEA.HI.X R15, R30, R25, R15, 0x2, P0 ;  /* 0x000000191e0fb211 */ /* 0x000fe200000f140f */
[----:B------:R-:W-:Y:S01]  /*5160*/  @!P5 IMAD.IADD R25, R14, 0x1, -R13 ;  /* 0x000000010e19d824 */ /* 0x000fe200078e0a0d */
[----:B------:R-:W-:Y:S02]  /*5170*/  @!P2 SEL R29, R0, R21, !P6 ;  /* 0x00000015001da207 */ /* 0x000fe40007000000 */
[----:B------:R-:W-:Y:S02]  /*5180*/  @!P2 SEL R28, R22, R4, !P6 ;  /* 0x00000004161ca207 */ /* 0x000fe40007000000 */
[----:B------:R-:W-:-:S02]  /*5190*/  @!P5 ISETP.GE.AND P0, PT, R14, R13, PT ;  /* 0x0000000d0e00d20c */ /* 0x000fc40003f06270 */
[----:B------:R-:W-:Y:S02]  /*51a0*/  @!P2 SHF.R.S32.HI R21, RZ, 0x1f, R21 ;  /* 0x0000001fff15a819 */ /* 0x000fe40000011415 */
[----:B------:R-:W-:Y:S02]  /*51b0*/  @!P2 IADD3 R28, P1, PT, R29, R28, RZ ;  /* 0x0000001c1d1ca210 */ /* 0x000fe40007f3e0ff */
[----:B------:R-:W-:Y:S02]  /*51c0*/  @!P5 SEL R29, R14, R25, !P0 ;  /* 0x000000190e1dd207 */ /* 0x000fe40004000000 */
[----:B------:R-:W-:Y:S02]  /*51d0*/  @!P5 SEL R22, R22, R4, !P0 ;  /* 0x000000041616d207 */ /* 0x000fe40004000000 */
[----:B------:R-:W-:Y:S02]  /*51e0*/  @!P2 SEL R14, R23, R9, !P6 ;  /* 0x00000009170ea207 */ /* 0x000fe40007000000 */
[----:B------:R-:W-:-:S02]  /*51f0*/  @!P2 SEL R21, R21, RZ, P6 ;  /* 0x000000ff1515a207 */ /* 0x000fc40003000000 */
[----:B------:R-:W-:Y:S02]  /*5200*/  @!P5 SHF.R.S32.HI R25, RZ, 0x1f, R25 ;  /* 0x0000001fff19d819 */ /* 0x000fe40000011419 */
[----:B------:R-:W-:Y:S01]  /*5210*/  @!P5 IADD3 R29, P6, PT, R29, R22, RZ ;  /* 0x000000161d1dd210 */ /* 0x000fe20007fde0ff */
[----:B------:R-:W-:Y:S01]  /*5220*/  @!P2 IMAD.X R14, R21, 0x1, R14, P1 ;  /* 0x00000001150ea824 */ /* 0x000fe200008e060e */
[----:B------:R-:W-:Y:S02]  /*5230*/  @!P5 SEL R23, R23, R9, !P0 ;  /* 0x000000091717d207 */ /* 0x000fe40004000000 */
[----:B------:R-:W-:Y:S02]  /*5240*/  @!P5 SEL R22, R25, RZ, P0 ;  /* 0x000000ff1916d207 */ /* 0x000fe40000000000 */
[----:B--2---:R-:W-:Y:S02]  /*5250*/  @!P2 LEA R18, P0, R28, R18, 0x2 ;  /* 0x000000121c12a211 */ /* 0x004fe400078010ff */
[----:B---3--:R-:W-:-:S02]  /*5260*/  @!P4 LEA R26, P1, R31, R26, 0x2 ;  /* 0x0000001a1f1ac211 */ /* 0x008fc400078210ff */
[----:B------:R-:W-:Y:S01]  /*5270*/  @!P2 LEA.HI.X R19, R28, R19, R14, 0x2, P0 ;  /* 0x000000131c13a211 */ /* 0x000fe200000f140e */
[----:B------:R-:W-:Y:S01]  /*5280*/  @!P3 IMAD.MOV.U32 R14, RZ, RZ, R24 ;  /* 0x000000ffff0eb224 */ /* 0x000fe200078e0018 */
[----:B------:R-:W-:Y:S01]  /*5290*/  @!P4 LEA.HI.X R27, R31, R27, R32, 0x2, P1 ;  /* 0x0000001b1f1bc211 */ /* 0x000fe200008f1420 */
[----:B------:R-:W-:-:S03]  /*52a0*/  @!P5 IMAD.X R22, R22, 0x1, R23, P6 ;  /* 0x000000011616d824 */ /* 0x000fc600030e0617 */
[----:B------:R1:W5:Y:S01]  /*52b0*/  @!P3 LDG.E R9, desc[UR6][R14.64] ;  /* 0x000000060e09b981 */ /* 0x000362000c1e1900 */
[C---:B0-----:R-:W-:Y:S01]  /*52c0*/  @!P5 LEA R16, P1, R29.reuse, R16, 0x2 ;  /* 0x000000101d10d211 */ /* 0x041fe200078210ff */
[----:B-1----:R-:W-:Y:S02]  /*52d0*/  @!P4 IMAD.MOV.U32 R14, RZ, RZ, R26 ;  /* 0x000000ffff0ec224 */ /* 0x002fe400078e001a */
[----:B------:R-:W-:Y:S01]  /*52e0*/  @!P4 IMAD.MOV.U32 R15, RZ, RZ, R27 ;  /* 0x000000ffff0fc224 */ /* 0x000fe200078e001b */
[----:B------:R-:W-:-:S04]  /*52f0*/  @!P5 LEA.HI.X R17, R29, R17, R22, 0x2, P1 ;  /* 0x000000111d11d211 */ /* 0x000fc800008f1416 */
[----:B------:R0:W5:Y:S02]  /*5300*/  @!P4 LDG.E R10, desc[UR6][R14.64] ;  /* 0x000000060e0ac981 */ /* 0x000164000c1e1900 */
[----:B0-----:R-:W-:Y:S02]  /*5310*/  @!P2 IMAD.MOV.U32 R14, RZ, RZ, R18 ;  /* 0x000000ffff0ea224 */ /* 0x001fe400078e0012 */
[----:B------:R-:W-:-:S05]  /*5320*/  @!P2 IMAD.MOV.U32 R15, RZ, RZ, R19 ;  /* 0x000000ffff0fa224 */ /* 0x000fca00078e0013 */
[----:B------:R0:W5:Y:S02]  /*5330*/  @!P2 LDG.E R4, desc[UR6][R14.64] ;  /* 0x000000060e04a981 */ /* 0x000164000c1e1900 */
[----:B0-----:R-:W-:Y:S02]  /*5340*/  @!P5 IMAD.MOV.U32 R14, RZ, RZ, R16 ;  /* 0x000000ffff0ed224 */ /* 0x001fe400078e0010 */
[----:B------:R-:W-:-:S05]  /*5350*/  @!P5 IMAD.MOV.U32 R15, RZ, RZ, R17 ;  /* 0x000000ffff0fd224 */ /* 0x000fca00078e0011 */
[----:B------:R0:W5:Y:S02]  /*5360*/  @!P5 LDG.E R11, desc[UR6][R14.64] ;  /* 0x000000060e0bd981 */ /* 0x000164000c1e1900 */
.L_x_230:
[----:B------:R-:W-:Y:S05]  /*5370*/  BSYNC.RECONVERGENT B0 ;  /* 0x0000000000007941 */ /* 0x000fea0003800200 */
.L_x_214:
[----:B------:R-:W-:Y:S01]  /*5380*/  BAR.SYNC.DEFER_BLOCKING 0x0 ;  /* 0x0000000000007b1d */ /* 0x000fe20000010000 */
[----:B------:R-:W-:-:S07]  /*5390*/  VIMNMX R19, PT, PT, R20, R53, PT ;  /* 0x0000003514137248 */ /* 0x000fce0003fe0100 */
[----:B0-----:R-:W0:Y:S01]  /*53a0*/  LDC R31, c[0x0][0x3b0] ;  /* 0x0000ec00ff1f7b82 */ /* 0x001e220000000800 */
[----:B------:R-:W-:Y:S01]  /*53b0*/  BSSY.RECONVERGENT B0, `(.L_x_231) ;  /* 0x0000024000007945 */ /* 0x000fe20003800200 */
[----:B------:R-:W-:Y:S02]  /*53c0*/  LEA R18, R13, UR4, 0x3 ;  /* 0x000000040d127c11 */ /* 0x000fe4000f8e18ff */
[C---:B------:R-:W-:Y:S01]  /*53d0*/  ISETP.GE.AND P0, PT, R19.reuse, R12, PT ;  /* 0x0000000c1300720c */ /* 0x040fe20003f06270 */
[----:B------:R-:W-:Y:S01]  /*53e0*/  IMAD.IADD R12, R19, 0x1, -R12 ;  /* 0x00000001130c7824 */ /* 0x000fe200078e0a0c */
[----:B------:R-:W-:Y:S02]  /*53f0*/  VIMNMX R15, PT, PT, R13, R19, PT ;  /* 0x000000130d0f7248 */ /* 0x000fe40003fe0100 */
[----:B------:R-:W-:Y:S02]  /*5400*/  PREEXIT ;  /* 0x000000000000782d */ /* 0x000fe40000000000 */
        /* <DEDUP_REMOVED lines=10> */
[----:B-1234-:R-:W-:-:S07]  /*54b0*/  SEL R29, R14, 0xffffffff, !P0 ;  /* 0xffffffff0e1d7807 */ /* 0x01efce0004000000 */
.L_x_233:
        /* <DEDUP_REMOVED lines=19> */
.L_x_232:
[----:B------:R-:W-:Y:S05]  /*55f0*/  BSYNC.RECONVERGENT B0 ;  /* 0x0000000000007941 */ /* 0x000fea0003800200 */
.L_x_231:
[----:B------:R-:W-:Y:S01]  /*5600*/  IMAD.IADD R19, R19, 0x1, -R12 ;  /* 0x0000000113137824 */ /* 0x000fe200078e0a0c */
[----:B------:R-:W-:Y:S01]  /*5610*/  LEA R21, R12, UR4, 0x3 ;  /* 0x000000040c157c11 */ /* 0x000fe2000f8e18ff */
[----:B------:R-:W-:Y:S01]  /*5620*/  IMAD.MOV.U32 R14, RZ, RZ, -0x1 ;  /* 0xffffffffff0e7424 */ /* 0x000fe200078e00ff */
[----:B------:R-:W-:Y:S01]  /*5630*/  PLOP3.LUT P3, PT, PT, PT, PT, 0x8, 0x80 ;  /* 0x000000000080781c */ /* 0x000fe20003f6e170 */
[----:B------:R-:W-:Y:S01]  /*5640*/  IMAD R18, R19, 0x8, R18 ;  /* 0x0000000813127824 */ /* 0x000fe200078e0212 */
[----:B------:R-:W-:Y:S01]  /*5650*/  ISETP.GE.AND P1, PT, R31, 0x40, PT ;  /* 0x000000401f00780c */ /* 0x000fe20003f26270 */
[----:B-1234-:R0:W1:Y:S01]  /*5660*/  LDS.64 R28, [R21] ;  /* 0x00000000151c7984 */ /* 0x01e0620000000a00 */
[----:B------:R-:W-:Y:S01]  /*5670*/  IMAD.IADD R30, R13, 0x1, R19 ;  /* 0x000000010d1e7824 */ /* 0x000fe200078e0213 */
[CC--:B------:R-:W-:Y:S01]  /*5680*/  SHF.L.U32 R47, R14.reuse, R25.reuse, RZ ;  /* 0x000000190e2f7219 */ /* 0x0c0fe200000006ff */
[----:B------:R-:W-:Y:S01]  /*5690*/  BSSY.RECONVERGENT B0, `(.L_x_234) ;  /* 0x0000013000007945 */ /* 0x000fe20003800200 */
[----:B------:R0:W2:Y:S01]  /*56a0*/  LDS.64 R22, [R18] ;  /* 0x0000000012167984 */ /* 0x0000a20000000a00 */
[----:B------:R-:W-:-:S02]  /*56b0*/  SHF.L.U64.HI R32, R14, R25, 0xffffffff ;  /* 0xffffffff0e207419 */ /* 0x000fc40000010219 */
[----:B------:R-:W-:Y:S02]  /*56c0*/  ISETP.GE.AND P0, PT, R30, R53, PT ;  /* 0x000000351e00720c */ /* 0x000fe40003f06270 */
[----:B------:R-:W-:Y:S02]  /*56d0*/  P2R R31, PR, RZ, 0x8 ;  /* 0x00000008ff1f7803 */ /* 0x000fe40000000000 */
[----:B------:R-:W-:Y:S02]  /*56e0*/  SEL R47, R47, 0xffffffff, !P1 ;  /* 0xffffffff2f2f7807 */ /* 0x000fe40004800000 */
[----:B------:R-:W-:Y:S02]  /*56f0*/  ISETP.NE.AND P2, PT, R31, RZ, PT ;  /* 0x000000ff1f00720c */ /* 0x000fe40003f45270 */
[----:B------:R-:W-:-:S05]  /*5700*/  SEL R32, R32, 0xffffffff, !P1 ;  /* 0xffffffff20207807 */ /* 0x000fca0004800000 */
        /* <DEDUP_REMOVED lines=11> */
.L_x_235:
[----:B------:R-:W-:Y:S05]  /*57c0*/  BSYNC.RECONVERGENT B0 ;  /* 0x0000000000007941 */ /* 0x000fea0003800200 */
.L_x_234:
        /* <DEDUP_REMOVED lines=23> */
.L_x_237:
[----:B------:R-:W-:Y:S05]  /*5940*/  BSYNC.RECONVERGENT B0 ;  /* 0x0000000000007941 */ /* 0x000fea0003800200 */
.L_x_236:
        /* <DEDUP_REMOVED lines=23> */
.L_x_239:
[----:B------:R-:W-:Y:S05]  /*5ac0*/  BSYNC.RECONVERGENT B0 ;  /* 0x0000000000007941 */ /* 0x000fea0003800200 */
.L_x_238:
        /* <DEDUP_REMOVED lines=23> */
.L_x_241:
[----:B------:R-:W-:Y:S05]  /*5c40*/  BSYNC.RECONVERGENT B0 ;  /* 0x0000000000007941 */ /* 0x000fea0003800200 */
.L_x_240:
        /* <DEDUP_REMOVED lines=23> */
.L_x_243:
[----:B------:R-:W-:Y:S05]  /*5dc0*/  BSYNC.RECONVERGENT B0 ;  /* 0x0000000000007941 */ /* 0x000fea0003800200 */
.L_x_242:
        /* <DEDUP_REMOVED lines=21> */
.L_x_245:
[----:B------:R-:W-:Y:S05]  /*5f20*/  BSYNC.RECONVERGENT B0 ;  /* 0x0000000000007941 */ /* 0x000fea0003800200 */
.L_x_244:
        /* <DEDUP_REMOVED lines=25> */
.L_x_247:
[----:B------:R-:W-:Y:S05]  /*60c0*/  BSYNC.RECONVERGENT B0 ;  /* 0x0000000000007941 */ /* 0x000fea0003800200 */
.L_x_246:
[----:B------:R-:W-:Y:S01]  /*60d0*/  VIADD R43, R33, 0x1 ;  /* 0x00000001212b7836 */ /* 0x000fe20000000000 */
[----:B------:R-:W-:Y:S01]  /*60e0*/  ISETP.NE.AND P6, PT, R31, RZ, PT ;  /* 0x000000ff1f00720c */ /* 0x000fe20003fc5270 */
[----:B------:R-:W-:Y:S01]  /*60f0*/  @!P5 IMAD.MOV R43, RZ, RZ, R33 ;  /* 0x000000ffff2bd224 */ /* 0x000fe200078e0221 */
[----:B-12---:R-:W-:Y:S01]  /*6100*/  SEL R31, R23, R29, P5 ;  /* 0x0000001d171f7207 */ /* 0x006fe20002800000 */
[----:B------:R-:W-:Y:S01]  /*6110*/  VIADD R26, R48, 0x1 ;  /* 0x00000001301a7836 */ /* 0x000fe20000000000 */
[----:B------:R-:W-:Y:S01]  /*6120*/  SEL R12, R30, R12, P6 ;  /* 0x0000000c1e0c7207 */ /* 0x000fe20003000000 */
[----:B------:R-:W-:Y:S01]  /*6130*/  @P5 IMAD.MOV R26, RZ, RZ, R48 ;  /* 0x000000ffff1a5224 */ /* 0x000fe200078e0230 */
[C---:B------:R-:W-:Y:S01]  /*6140*/  @P5 LEA R50, R43.reuse, UR4, 0x3 ;  /* 0x000000042b325c11 */ /* 0x040fe2000f8e18ff */
[----:B------:R-:W-:Y:S01]  /*6150*/  BSSY.RECONVERGENT B0, `(.L_x_248) ;  /* 0x0000019000007945 */ /* 0x000fe20003800200 */
[----:B------:R-:W-:Y:S02]  /*6160*/  SEL R30, R22, R28, P5 ;  /* 0x0000001c161e7207 */ /* 0x000fe40002800000 */
[----:B------:R-:W-:Y:S01]  /*6170*/  ISETP.GE.AND P6, PT, R43, R53, PT ;  /* 0x000000352b00720c */ /* 0x000fe20003fc6270 */
[----:B------:R-:W0:Y:S01]  /*6180*/  @P5 LDS.64 R22, [R50] ;  /* 0x0000000032165984 */ /* 0x000e220000000a00 */
[----:B------:R-:W-:-:S02]  /*6190*/  @!P5 LEA R49, R26, UR4, 0x3 ;  /* 0x000000041a31dc11 */ /* 0x000fc4000f8e18ff */
[----:B------:R-:W-:Y:S02]  /*61a0*/  P2R R51, PR, RZ, 0x1 ;  /* 0x00000001ff337803 */ /* 0x000fe40000000000 */
[----:B------:R-:W-:Y:S01]  /*61b0*/  PLOP3.LUT P0, PT, PT, PT, PT, 0x8, 0x80 ;  /* 0x000000000080781c */ /* 0x000fe20003f0e170 */
[----:B------:R1:W2:Y:S03]  /*61c0*/  @!P5 LDS.64 R28, [R49] ;  /* 0x00000000311cd984 */ /* 0x0002a60000000a00 */
[----:B-1----:R-:W-:Y:S02]  /*61d0*/  P2R R49, PR, RZ, 0x1 ;  /* 0x00000001ff317803 */ /* 0x002fe40000000000 */
[----:B------:R-:W-:Y:S01]  /*61e0*/  ISETP.NE.AND P0, PT, R51, RZ, PT ;  /* 0x000000ff3300720c */ /* 0x000fe20003f05270 */
[----:B------:R-:W-:-:S12]  /*61f0*/  @P6 BRA `(.L_x_249) ;  /* 0x0000000000386947 */ /* 0x000fd80003800000 */
[----:B------:R-:W-:Y:S02]  /*6200*/  ISETP.GE.AND P6, PT, R26, R13, PT ;  /* 0x0000000d1a00720c */ /* 0x000fe40003fc6270 */
[----:B------:R-:W-:Y:S02]  /*6210*/  P2R R49, PR, RZ, 0x2 ;  /* 0x00000002ff317803 */ /* 0x000fe40000000000 */
[----:B------:R-:W-:Y:S02]  /*6220*/  P2R R51, PR, RZ, 0x1 ;  /* 0x00000001ff337803 */ /* 0x000fe40000000000 */
[----:B------:R-:W-:-:S07]  /*6230*/  PLOP3.LUT P0, PT, PT, PT, PT, 0x80, 0x8 ;  /* 0x000000000008781c */ /* 0x000fce0003f0f070 */
[-C--:B0-----:R-:W-:Y:S02]  /*6240*/  @!P6 LOP3.LUT R50, R22, R47.reuse, RZ, 0xc0, !PT ;  /* 0x0000002f1632e212 */ /* 0x081fe400078ec0ff */
[----:B--2---:R-:W-:Y:S02]  /*6250*/  @!P6 LOP3.LUT R47, R28, R47, RZ, 0xc0, !PT ;  /* 0x0000002f1c2fe212 */ /* 0x004fe400078ec0ff */
        /* <DEDUP_REMOVED lines=8> */
.L_x_249:
[----:B------:R-:W-:Y:S05]  /*62e0*/  BSYNC.RECONVERGENT B0 ;  /* 0x0000000000007941 */ /* 0x000fea0003800200 */
.L_x_248:
[----:B------:R-:W-:Y:S01]  /*62f0*/  BAR.SYNC.DEFER_BLOCKING 0x0 ;  /* 0x0000000000007b1d */ /* 0x000fe20000010000 */
[----:B------:R-:W-:Y:S02]  /*6300*/  ISETP.NE.AND P6, PT, R49, RZ, PT ;  /* 0x000000ff3100720c */ /* 0x000fe40003fc5270 */
[----:B------:R-:W-:Y:S02]  /*6310*/  SEL R14, R14, R15, P1 ;  /* 0x0000000f0e0e7207 */ /* 0x000fe40000800000 */
[----:B------:R-:W-:Y:S01]  /*6320*/  SEL R13, R16, R17, P0 ;  /* 0x00000011100d7207 */ /* 0x000fe20000000000 */
[----:B------:R-:W-:Y:S01]  /*6330*/  BSSY.RECONVERGENT B0, `(.L_x_250) ;  /* 0x00000ad000007945 */ /* 0x000fe20003800200 */
[----:B------:R-:W-:Y:S02]  /*6340*/  SEL R15, R18, R19, P2 ;  /* 0x00000013120f7207 */ /* 0x000fe40001000000 */
[----:B------:R-:W-:Y:S02]  /*6350*/  SEL R16, R42, R21, P3 ;  /* 0x000000152a107207 */ /* 0x000fe40001800000 */
[----:B------:R-:W-:-:S02]  /*6360*/  SEL R17, R46, R27, P4 ;  /* 0x0000001b2e117207 */ /* 0x000fc40002000000 */
[----:B------:R-:W-:Y:S02]  /*6370*/  SEL R18, R33, R48, P5 ;  /* 0x0000003021127207 */ /* 0x000fe40002800000 */
[----:B0-2---:R-:W-:Y:S02]  /*6380*/  SEL R28, R22, R28, P6 ;  /* 0x0000001c161c7207 */ /* 0x005fe40003000000 */
[----:B------:R-:W-:Y:S02]  /*6390*/  SEL R29, R23, R29, P6 ;  /* 0x0000001d171d7207 */ /* 0x000fe40003000000 */
[----:B------:R-:W-:Y:S01]  /*63a0*/  SEL R19, R43, R26, P6 ;  /* 0x0000001a2b137207 */ /* 0x000fe20003000000 */
[----:B------:R-:W-:Y:S06]  /*63b0*/  BRA.U !UP0, `(.L_x_251) ;  /* 0x0000000508487547 */ /* 0x000fec000b800000 */
[----:B------:R-:W0:Y:S01]  /*63c0*/  S2R R23, SR_LANEID ;  /* 0x0000000000177919 */ /* 0x000e220000000000 */
[----:B------:R-:W1:Y:S01]  /*63d0*/  LDCU.64 UR8, c[0x0][0x3a0] ;  /* 0x00007400ff0877ac */ /* 0x000e620008000a00 */
[----:B------:R-:W-:Y:S01]  /*63e0*/  LOP3.LUT R20, R20, 0x1f00, RZ, 0xc0, !PT ;  /* 0x00001f0014147812 */ /* 0x000fe200078ec0ff */
[----:B------:R-:W-:Y:S01]  /*63f0*/  IMAD.MOV.U32 R27, RZ, RZ, RZ ;  /* 0x000000ffff1b7224 */ /* 0x000fe200078e00ff */
[----:B------:R-:W-:-:S04]  /*6400*/  LOP3.LUT R43, R0, 0x1f, RZ, 0xc0, !PT ;  /* 0x0000001f002b7812 */ /* 0x000fc800078ec0ff */
[----:B------:R-:W-:-:S05]  /*6410*/  LOP3.LUT R26, R20, R43, RZ, 0xfc, !PT ;  /* 0x0000002b141a7212 */ /* 0x000fca00078efcff */
[----:B------:R-:W-:-:S04]  /*6420*/  IMAD.WIDE.U32 R32, R3, 0x800, R26 ;  /* 0x0000080003207825 */ /* 0x000fc800078e001a */
[----:B------:R-:W-:Y:S01]  /*6430*/  VIADD R52, R26, 0x20 ;  /* 0x000000201a347836 */ /* 0x000fe20000000000 */
[----:B-1----:R-:W-:Y:S01]  /*6440*/  LEA R22, P0, R32, UR8, 0x3 ;  /* 0x0000000820167c11 */ /* 0x002fe2000f8018ff */
[----:B0-----:R-:W-:-:S05]  /*6450*/  IMAD R42, R23, 0x8, R20 ;  /* 0x00000008172a7824 */ /* 0x001fca00078e0214 */
[----:B------:R-:W-:Y:S01]  /*6460*/  LEA.HI.SX32 R21, R42, R42, 0x1b ;  /* 0x0000002a2a157211 */ /* 0x000fe200078fdaff */
[----:B------:R-:W-:Y:S01]  /*6470*/  IMAD R42, R23, -0x7, R42 ;  /* 0xfffffff9172a7824 */ /* 0x000fe200078e022a */
[----:B------:R-:W-:Y:S02]  /*6480*/  LEA.HI.X R23, R32, UR9, R33, 0x3, P0 ;  /* 0x0000000920177c11 */ /* 0x000fe400080f1c21 */
[----:B------:R-:W-:Y:S01]  /*6490*/  LEA R47, R21, UR4, 0x3 ;  /* 0x00000004152f7c11 */ /* 0x000fe2000f8e18ff */
[----:B------:R-:W-:Y:S01]  /*64a0*/  VIADD R33, R42, 0x20 ;  /* 0x000000202a217836 */ /* 0x000fe20000000000 */
[----:B------:R-:W-:Y:S01]  /*64b0*/  ISETP.NE.AND P0, PT, R0, RZ, PT ;  /* 0x000000ff0000720c */ /* 0x000fe20003f05270 */
[C---:B------:R-:W-:Y:S01]  /*64c0*/  VIADD R49, R42.reuse, 0xc0 ;  /* 0x000000c02a317836 */ /* 0x040fe20000000000 */
[CC--:B------:R-:W-:Y:S01]  /*64d0*/  LEA.HI.SX32 R27, R42.reuse, R42.reuse, 0x1b ;  /* 0x0000002a2a1b7211 */ /* 0x0c0fe200078fdaff */
[----:B------:R0:W-:Y:S03]  /*64e0*/  STS.64 [R47], R44 ;  /* 0x0000002c2f007388 */ /* 0x0001e60000000a00 */
[-C--:B------:R-:W-:Y:S01]  /*64f0*/  LEA.HI.SX32 R49, R49, R42.reuse, 0x1b ;  /* 0x0000002a31317211 */ /* 0x080fe200078fdaff */
[----:B------:R1:W-:Y:S04]  /*6500*/  STS.64 [R47+0x8], R40 ;  /* 0x000008282f007388 */ /* 0x0003e80000000a00 */
[----:B------:R2:W-:Y:S04]  /*6510*/  STS.64 [R47+0x10], R38 ;  /* 0x000010262f007388 */ /* 0x0005e80000000a00 */
[----:B------:R3:W-:Y:S01]  /*6520*/  STS.64 [R47+0x18], R36 ;  /* 0x000018242f007388 */ /* 0x0007e20000000a00 */
[----:B0-----:R-:W-:Y:S01]  /*6530*/  VIADD R45, R42, 0xa0 ;  /* 0x000000a02a2d7836 */ /* 0x001fe20000000000 */
[----:B------:R-:W-:-:S02]  /*6540*/  LEA.HI.SX32 R44, R33, R42, 0x1b ;  /* 0x0000002a212c7211 */ /* 0x000fc400078fdaff */
[----:B------:R0:W-:Y:S01]  /*6550*/  STS.64 [R47+0x20], R34 ;  /* 0x000020222f007388 */ /* 0x0001e20000000a00 */
[C---:B-1----:R-:W-:Y:S01]  /*6560*/  VIADD R41, R42.reuse, 0x40 ;  /* 0x000000402a297836 */ /* 0x042fe20000000000 */
[-C--:B------:R-:W-:Y:S01]  /*6570*/  LEA.HI.SX32 R51, R45, R42.reuse, 0x1b ;  /* 0x0000002a2d337211 */ /* 0x080fe200078fdaff */
[C---:B--2---:R-:W-:Y:S01]  /*6580*/  VIADD R39, R42.reuse, 0x60 ;  /* 0x000000602a277836 */ /* 0x044fe20000000000 */
[----:B------:R-:W-:Y:S02]  /*6590*/  STS.64 [R47+0x28], R24 ;  /* 0x000028182f007388 */ /* 0x000fe40000000a00 */
[-C--:B------:R-:W-:Y:S01]  /*65a0*/  LEA.HI.SX32 R46, R41, R42.reuse, 0x1b ;  /* 0x0000002a292e7211 */ /* 0x080fe200078fdaff */
[----:B---3--:R-:W-:Y:S01]  /*65b0*/  VIADD R37, R42, 0x80 ;  /* 0x000000802a257836 */ /* 0x008fe20000000000 */
[----:B------:R1:W-:Y:S02]  /*65c0*/  STS.64 [R47+0x30], R30 ;  /* 0x0000301e2f007388 */ /* 0x0003e40000000a00 */
[----:B------:R-:W-:Y:S01]  /*65d0*/  LEA R32, R46, UR4, 0x3 ;  /* 0x000000042e207c11 */ /* 0x000fe2000f8e18ff */
[----:B0-----:R-:W-:Y:S01]  /*65e0*/  VIADD R35, R42, 0xe0 ;  /* 0x000000e02a237836 */ /* 0x001fe20000000000 */
[----:B------:R0:W-:Y:S01]  /*65f0*/  STS.64 [R47+0x38], R28 ;  /* 0x0000381c2f007388 */ /* 0x0001e20000000a00 */
[----:B------:R-:W-:Y:S01]  /*6600*/  LEA.HI.SX32 R48, R37, R42, 0x1b ;  /* 0x0000002a25307211 */ /* 0x000fe200078fdaff */
[----:B------:R-:W-:-:S02]  /*6610*/  NOP ;  /* 0x0000000000007918 */ /* 0x000fc40000000000 */
[-C--:B------:R-:W-:Y:S01]  /*6620*/  LEA.HI.SX32 R50, R35, R42.reuse, 0x1b ;  /* 0x0000002a23327211 */ /* 0x080fe200078fdaff */
[----:B------:R-:W-:Y:S01]  /*6630*/  LDS.64 R32, [R32+0x200] ;  /* 0x0002000020207984 */ /* 0x000fe20000000a00 */
[----:B-1----:R-:W-:Y:S02]  /*6640*/  LEA R30, R44, UR4, 0x3 ;  /* 0x000000042c1e7c11 */ /* 0x002fe4000f8e18ff */
[----:B0-----:R-:W-:Y:S02]  /*6650*/  LEA.HI.SX32 R47, R39, R42, 0x1b ;  /* 0x0000002a272f7211 */ /* 0x001fe400078fdaff */
[----:B------:R-:W-:Y:S02]  /*6660*/  LEA R28, R27, UR4, 0x3 ;  /* 0x000000041b1c7c11 */ /* 0x000fe4000f8e18ff */
[----:B------:R-:W-:Y:S01]  /*6670*/  LEA R34, R47, UR4, 0x3 ;  /* 0x000000042f227c11 */ /* 0x000fe2000f8e18ff */
[----:B------:R-:W-:Y:S01]  /*6680*/  LDS.64 R30, [R30+0x100] ;  /* 0x000100001e1e7984 */ /* 0x000fe20000000a00 */
[----:B------:R-:W-:-:S02]  /*6690*/  LEA R36, R48, UR4, 0x3 ;  /* 0x0000000430247c11 */ /* 0x000fc4000f8e18ff */
[----:B------:R-:W-:Y:S01]  /*66a0*/  LEA R38, R51, UR4, 0x3 ;  /* 0x0000000433267c11 */ /* 0x000fe2000f8e18ff */
[----:B------:R-:W-:Y:S01]  /*66b0*/  LDS.64 R28, [R28] ;  /* 0x000000001c1c7984 */ /* 0x000fe20000000a00 */
[----:B------:R-:W-:Y:S02]  /*66c0*/  LEA R40, R49, UR4, 0x3 ;  /* 0x0000000431287c11 */ /* 0x000fe4000f8e18ff */
[----:B------:R-:W-:Y:S01]  /*66d0*/  LEA R24, R50, UR4, 0x3 ;  /* 0x0000000432187c11 */ /* 0x000fe2000f8e18ff */
        /* <DEDUP_REMOVED lines=8> */
[----:B0-----:R-:W-:-:S13]  /*6760*/  ISETP.GE.AND P1, PT, R26, R55, PT ;  /* 0x000000371a00720c */ /* 0x001fda0003f26270 */
[----:B------:R0:W-:Y:S01]  /*6770*/  @!P1 STG.E.64 desc[UR6][R22.64], R28 ;  /* 0x0000001c16009986 */ /* 0x0001e2000c101b06 */
[----:B------:R-:W-:Y:S01]  /*6780*/  ISETP.GE.AND P1, PT, R52, R55, PT ;  /* 0x000000373400720c */ /* 0x000fe20003f26270 */
[----:B------:R-:W-:-:S12]  /*6790*/  VIADD R52, R26, 0x40 ;  /* 0x000000401a347836 */ /* 0x000fd80000000000 */
[----:B------:R1:W-:Y:S01]  /*67a0*/  @!P1 STG.E.64 desc[UR6][R22.64+0x100], R30 ;  /* 0x0001001e16009986 */ /* 0x0003e2000c101b06 */
[----:B------:R-:W-:Y:S01]  /*67b0*/  ISETP.GE.AND P1, PT, R52, R55, PT ;  /* 0x000000373400720c */ /* 0x000fe20003f26270 */
[C---:B------:R-:W-:Y:S02]  /*67c0*/  VIADD R52, R26.reuse, 0x60 ;  /* 0x000000601a347836 */ /* 0x040fe40000000000 */
[----:B0-----:R-:W-:-:S03]  /*67d0*/  VIADD R28, R26, 0xc0 ;  /* 0x000000c01a1c7836 */ /* 0x001fc60000000000 */
[-C--:B------:R-:W-:Y:S01]  /*67e0*/  ISETP.GE.AND P2, PT, R52, R55.reuse, PT ;  /* 0x000000373400720c */ /* 0x080fe20003f46270 */
[----:B------:R-:W-:Y:S01]  /*67f0*/  VIADD R52, R26, 0x80 ;  /* 0x000000801a347836 */ /* 0x000fe20000000000 */
[----:B------:R-:W-:-:S04]  /*6800*/  ISETP.GE.AND P5, PT, R28, R55, PT ;  /* 0x000000371c00720c */ /* 0x000fc80003fa6270 */
[----:B------:R-:W-:Y:S01]  /*6810*/  ISETP.GE.AND P3, PT, R52, R55, PT ;  /* 0x000000373400720c */ /* 0x000fe20003f66270 */
[C---:B------:R-:W-:Y:S01]  /*6820*/  VIADD R52, R26.reuse, 0xa0 ;  /* 0x000000a01a347836 */ /* 0x040fe20000000000 */
[----:B------:R1:W-:Y:S01]  /*6830*/  @!P1 STG.E.64 desc[UR6][R22.64+0x200], R32 ;  /* 0x0002002016009986 */ /* 0x0003e2000c101b06 */
[----:B------:R-:W-:-:S03]  /*6840*/  VIADD R26, R26, 0xe0 ;  /* 0x000000e01a1a7836 */ /* 0x000fc60000000000 */
[-C--:B------:R-:W-:Y:S01]  /*6850*/  ISETP.GE.AND P4, PT, R52, R55.reuse, PT ;  /* 0x000000373400720c */ /* 0x080fe20003f86270 */
[----:B------:R1:W-:Y:S01]  /*6860*/  @!P2 STG.E.64 desc[UR6][R22.64+0x300], R34 ;  /* 0x000300221600a986 */ /* 0x0003e2000c101b06 */
[----:B------:R-:W-:-:S03]  /*6870*/  ISETP.GE.AND P1, PT, R26, R55, PT ;  /* 0x000000371a00720c */ /* 0x000fc60003f26270 */
[----:B------:R1:W-:Y:S04]  /*6880*/  @!P5 STG.E.64 desc[UR6][R22.64+0x600], R40 ;  /* 0x000600281600d986 */ /* 0x0003e8000c101b06 */
[----:B------:R1:W-:Y:S04]  /*6890*/  @!P3 STG.E.64 desc[UR6][R22.64+0x400], R36 ;  /* 0x000400241600b986 */ /* 0x0003e8000c101b06 */
[----:B------:R1:W-:Y:S02]  /*68a0*/  @!P4 STG.E.64 desc[UR6][R22.64+0x500], R38 ;  /* 0x000500261600c986 */ /* 0x0003e4000c101b06 */
[----:B------:R-:W-:Y:S05]  /*68b0*/  @P1 BRA `(.L_x_252) ;  /* 0x0000000400501947 */ /* 0x000fea0003800000 */
[----:B------:R0:W-:Y:S01]  /*68c0*/  STG.E.64 desc[UR6][R22.64+0x700], R24 ;  /* 0x0007001816007986 */ /* 0x0001e2000c101b06 */
[----:B------:R-:W-:Y:S05]  /*68d0*/  BRA `(.L_x_252) ;  /* 0x0000000400487947 */ /* 0x000fea0003800000 */
.L_x_251:
[----:B------:R-:W0:Y:S01]  /*68e0*/  S2R R27, SR_LANEID ;  /* 0x00000000001b7919 */ /* 0x000e220000000000 */
[----:B------:R-:W-:Y:S01]  /*68f0*/  LOP3.LUT R20, R20, 0x1f00, RZ, 0xc0, !PT ;  /* 0x00001f0014147812 */ /* 0x000fe200078ec0ff */
[----:B------:R-:W1:Y:S01]  /*6900*/  LDCU.64 UR8, c[0x0][0x388] ;  /* 0x00007100ff0877ac */ /* 0x000e620008000a00 */
[----:B------:R-:W-:Y:S01]  /*6910*/  IMAD.WIDE.U32 R22, R3, 0x800, RZ ;  /* 0x0000080003167825 */ /* 0x000fe200078e00ff */
[----:B------:R-:W-:-:S04]  /*6920*/  LOP3.LUT R43, R0, 0x1f, RZ, 0xc0, !PT ;  /* 0x0000001f002b7812 */ /* 0x000fc800078ec0ff */
[-C--:B------:R-:W-:Y:S02]  /*6930*/  LOP3.LUT R33, R22, R43.reuse, RZ, 0xfc, !PT ;  /* 0x0000002b16217212 */ /* 0x080fe400078efcff */
[C---:B------:R-:W-:Y:S02]  /*6940*/  LOP3.LUT R55, R20.reuse, R43, RZ, 0xfc, !PT ;  /* 0x0000002b14377212 */ /* 0x040fe400078efcff */
[----:B------:R-:W-:-:S03]  /*6950*/  IADD3 R26, P0, PT, R20, R33, RZ ;  /* 0x00000021141a7210 */ /* 0x000fc60007f1e0ff */
[----:B------:R-:W-:Y:S02]  /*6960*/  VIADD R57, R55, 0x20 ;  /* 0x0000002037397836 */ /* 0x000fe40000000000 */
[----:B------:R-:W-:Y:S01]  /*6970*/  IMAD.X R23, RZ, RZ, R23, P0 ;  /* 0x000000ffff177224 */ /* 0x000fe200000e0617 */
[----:B-1----:R-:W-:-:S04]  /*6980*/  LEA R22, P0, R26, UR8, 0x3 ;  /* 0x000000081a167c11 */ /* 0x002fc8000f8018ff */
[----:B------:R-:W-:Y:S02]  /*6990*/  LEA.HI.X R23, R26, UR9, R23, 0x3, P0 ;  /* 0x000000091a177c11 */ /* 0x000fe400080f1c17 */
[----:B------:R-:W-:Y:S01]  /*69a0*/  ISETP.NE.AND P0, PT, R0, RZ, PT ;  /* 0x000000ff0000720c */ /* 0x000fe20003f05270 */
[----:B0-----:R-:W-:-:S05]  /*69b0*/  IMAD R42, R27, 0x8, R20 ;  /* 0x000000081b2a7824 */ /* 0x001fca00078e0214 */
[----:B------:R-:W-:Y:S01]  /*69c0*/  LEA.HI.SX32 R21, R42, R42, 0x1b ;  /* 0x0000002a2a157211 */ /* 0x000fe200078fdaff */
[----:B------:R-:W-:-:S03]  /*69d0*/  IMAD R42, R27, -0x7, R42 ;  /* 0xfffffff91b2a7824 */ /* 0x000fc600078e022a */
[----:B------:R-:W-:Y:S01]  /*69e0*/  LEA R33, R21, UR4, 0x3 ;  /* 0x0000000415217c11 */ /* 0x000fe2000f8e18ff */
[C---:B------:R-:W-:Y:S01]  /*69f0*/  VIADD R47, R42.reuse, 0x20 ;  /* 0x000000202a2f7836 */ /* 0x040fe20000000000 */
[CC--:B------:R-:W-:Y:S01]  /*6a00*/  LEA.HI.SX32 R27, R42.reuse, R42.reuse, 0x1b ;  /* 0x0000002a2a1b7211 */ /* 0x0c0fe200078fdaff */
[C---:B------:R-:W-:Y:S02]  /*6a10*/  VIADD R49, R42.reuse, 0xc0 ;  /* 0x000000c02a317836 */ /* 0x040fe40000000000 */
        /* <DEDUP_REMOVED lines=11> */
[----:B------:R1:W-:Y:S02]  /*6ad0*/  STS.64 [R33+0x28], R24 ;  /* 0x0000281821007388 */ /* 0x0003e40000000a00 */
[-C--:B------:R-:W-:Y:S01]  /*6ae0*/  LEA.HI.SX32 R46, R41, R42.reuse, 0x1b ;  /* 0x0000002a292e7211 */ /* 0x080fe200078fdaff */
[C---:B---3--:R-:W-:Y:S01]  /*6af0*/  VIADD R37, R42.reuse, 0x80 ;  /* 0x000000802a257836 */ /* 0x048fe20000000000 */
[-C--:B------:R-:W-:Y:S01]  /*6b00*/  LEA.HI.SX32 R47, R39, R42.reuse, 0x1b ;  /* 0x0000002a272f7211 */ /* 0x080fe200078fdaff */
[----:B------:R-:W-:Y:S01]  /*6b10*/  STS.64 [R33+0x30], R30 ;  /* 0x0000301e21007388 */ /* 0x000fe20000000a00 */
[----:B------:R-:W-:Y:S01]  /*6b20*/  LEA R40, R27, UR4, 0x3 ;  /* 0x000000041b287c11 */ /* 0x000fe2000f8e18ff */
[----:B0-----:R-:W-:Y:S01]  /*6b30*/  VIADD R35, R42, 0xe0 ;  /* 0x000000e02a237836 */ /* 0x001fe20000000000 */
[-C--:B------:R-:W-:Y:S01]  /*6b40*/  LEA.HI.SX32 R48, R37, R42.reuse, 0x1b ;  /* 0x0000002a25307211 */ /* 0x080fe200078fdaff */
[----:B------:R0:W-:Y:S01]  /*6b50*/  STS.64 [R33+0x38], R28 ;  /* 0x0000381c21007388 */ /* 0x0001e20000000a00 */
[----:B------:R-:W-:Y:S01]  /*6b60*/  LEA R38, R44, UR4, 0x3 ;  /* 0x000000042c267c11 */ /* 0x000fe2000f8e18ff */
[----:B------:R-:W-:Y:S01]  /*6b70*/  NOP ;  /* 0x0000000000007918 */ /* 0x000fe20000000000 */
[----:B------:R-:W-:Y:S01]  /*6b80*/  LEA.HI.SX32 R50, R35, R42, 0x1b ;  /* 0x0000002a23327211 */ /* 0x000fe200078fdaff */
[----:B------:R-:W-:Y:S01]  /*6b90*/  LDS.64 R40, [R40] ;  /* 0x0000000028287984 */ /* 0x000fe20000000a00 */
[----:B------:R-:W-:-:S02]  /*6ba0*/  LEA R36, R46, UR4, 0x3 ;  /* 0x000000042e247c11 */ /* 0x000fc4000f8e18ff */
[----:B------:R-:W-:Y:S01]  /*6bb0*/  LEA R34, R47, UR4, 0x3 ;  /* 0x000000042f227c11 */ /* 0x000fe2000f8e18ff */
[----:B------:R-:W-:Y:S01]  /*6bc0*/  LDS.64 R38, [R38+0x100] ;  /* 0x0001000026267984 */ /* 0x000fe20000000a00 */
[----:B------:R-:W-:Y:S02]  /*6bd0*/  LEA R32, R48, UR4, 0x3 ;  /* 0x0000000430207c11 */ /* 0x000fe4000f8e18ff */
[----:B-1----:R-:W-:Y:S01]  /*6be0*/  LEA R24, R51, UR4, 0x3 ;  /* 0x0000000433187c11 */ /* 0x002fe2000f8e18ff */
[----:B------:R-:W-:Y:S01]  /*6bf0*/  LDS.64 R36, [R36+0x200] ;  /* 0x0002000024247984 */ /* 0x000fe20000000a00 */
[----:B0-----:R-:W-:Y:S02]  /*6c00*/  LEA R28, R49, UR4, 0x3 ;  /* 0x00000004311c7c11 */ /* 0x001fe4000f8e18ff */
[----:B------:R-:W-:Y:S01]  /*6c10*/  LEA R30, R50, UR4, 0x3 ;  /* 0x00000004321e7c11 */ /* 0x000fe2000f8e18ff */
[----:B------:R-:W-:Y:S04]  /*6c20*/  LDS.64 R34, [R34+0x300] ;  /* 0x0003000022227984 */ /* 0x000fe80000000a00 */
[----:B------:R-:W-:Y:S04]  /*6c30*/  LDS.64 R32, [R32+0x400] ;  /* 0x0004000020207984 */ /* 0x000fe80000000a00 */
[----:B------:R-:W-:Y:S04]  /*6c40*/  LDS.64 R24, [R24+0x500] ;  /* 0x0005000018187984 */ /* 0x000fe80000000a00 */
[----:B------:R-:W-:Y:S04]  /*6c50*/  LDS.64 R28, [R28+0x600] ;  /* 0x000600001c1c7984 */ /* 0x000fe80000000a00 */
[----:B------:R-:W-:Y:S04]  /*6c60*/  LDS.64 R30, [R30+0x700] ;  /* 0x000700001e1e7984 */ /* 0x000fe80000000a00 */
[----:B------:R0:W-:Y:S01]  /*6c70*/  @!P0 STS [UR4+0x4200], R53 ;  /* 0x00420035ff008988 */ /* 0x0001e20008000804 */
[----:B------:R-:W-:Y:S01]  /*6c80*/  BAR.SYNC.DEFER_BLOCKING 0x0 ;  /* 0x0000000000007b1d */ /* 0x000fe20000010000 */
[----:B0-----:R-:W-:-:S05]  /*6c90*/  VIADD R53, R55, 0x60 ;  /* 0x0000006037357836 */ /* 0x001fca0000000000 */
[----:B------:R-:W0:Y:S02]  /*6ca0*/  LDS R26, [UR4+0x4200] ;  /* 0x00420004ff1a7984 */ /* 0x000e240008000800 */
[-C--:B0-----:R-:W-:Y:S02]  /*6cb0*/  ISETP.GE.AND P1, PT, R55, R26.reuse, PT ;  /* 0x0000001a3700720c */ /* 0x081fe40003f26270 */
[----:B------:R-:W-:Y:S01]  /*6cc0*/  ISETP.GE.AND P2, PT, R53, R26, PT ;  /* 0x0000001a3500720c */ /* 0x000fe20003f46270 */
[----:B------:R-:W-:-:S05]  /*6cd0*/  VIADD R53, R55, 0x80 ;  /* 0x0000008037357836 */ /* 0x000fca0000000000 */
[----:B------:R-:W-:Y:S01]  /*6ce0*/  ISETP.GE.AND P3, PT, R53, R26, PT ;  /* 0x0000001a3500720c */ /* 0x000fe20003f66270 */
[----:B------:R-:W-:-:S04]  /*6cf0*/  VIADD R53, R55, 0xa0 ;  /* 0x000000a037357836 */ /* 0x000fc80000000000 */
[----:B------:R0:W-:Y:S01]  /*6d00*/  @!P1 STG.E.64 desc[UR6][R22.64], R40 ;  /* 0x0000002816009986 */ /* 0x0001e2000c101b06 */
[-C--:B------:R-:W-:Y:S01]  /*6d10*/  ISETP.GE.AND P1, PT, R57, R26.reuse, PT ;  /* 0x0000001a3900720c */ /* 0x080fe20003f26270 */
[----:B------:R-:W-:Y:S01]  /*6d20*/  VIADD R57, R55, 0x40 ;  /* 0x0000004037397836 */ /* 0x000fe20000000000 */
[----:B------:R-:W-:Y:S01]  /*6d30*/  ISETP.GE.AND P4, PT, R53, R26, PT ;  /* 0x0000001a3500720c */ /* 0x000fe20003f86270 */
[----:B------:R2:W-:Y:S04]  /*6d40*/  @!P2 STG.E.64 desc[UR6][R22.64+0x300], R34 ;  /* 0x000300221600a986 */ /* 0x0005e8000c101b06 */
[----:B------:R2:W-:Y:S01]  /*6d50*/  @!P3 STG.E.64 desc[UR6][R22.64+0x400], R32 ;  /* 0x000400201600b986 */ /* 0x0005e2000c101b06 */
[----:B0-----:R-:W-:-:S05]  /*6d60*/  VIADD R41, R55, 0xc0 ;  /* 0x000000c037297836 */ /* 0x001fca0000000000 */
[----:B------:R2:W-:Y:S01]  /*6d70*/  @!P1 STG.E.64 desc[UR6][R22.64+0x100], R38 ;  /* 0x0001002616009986 */ /* 0x0005e2000c101b06 */
[----:B------:R-:W-:Y:S01]  /*6d80*/  VIADD R55, R55, 0xe0 ;  /* 0x000000e037377836 */ /* 0x000fe20000000000 */
[-C--:B------:R-:W-:Y:S02]  /*6d90*/  ISETP.GE.AND P1, PT, R57, R26.reuse, PT ;  /* 0x0000001a3900720c */ /* 0x080fe40003f26270 */
[-C--:B------:R-:W-:Y:S01]  /*6da0*/  ISETP.GE.AND P5, PT, R41, R26.reuse, PT ;  /* 0x0000001a2900720c */ /* 0x080fe20003fa6270 */
[----:B------:R2:W-:Y:S01]  /*6db0*/  @!P4 STG.E.64 desc[UR6][R22.64+0x500], R24 ;  /* 0x000500181600c986 */ /* 0x0005e2000c101b06 */
[----:B------:R-:W-:-:S09]  /*6dc0*/  ISETP.GE.AND P6, PT, R55, R26, PT ;  /* 0x0000001a3700720c */ /* 0x000fd20003fc6270 */
[----:B------:R2:W-:Y:S04]  /*6dd0*/  @!P1 STG.E.64 desc[UR6][R22.64+0x200], R36 ;  /* 0x0002002416009986 */ /* 0x0005e8000c101b06 */
[----:B------:R2:W-:Y:S04]  /*6de0*/  @!P5 STG.E.64 desc[UR6][R22.64+0x600], R28 ;  /* 0x0006001c1600d986 */ /* 0x0005e8000c101b06 */
[----:B------:R2:W-:Y:S02]  /*6df0*/  @!P6 STG.E.64 desc[UR6][R22.64+0x700], R30 ;  /* 0x0007001e1600e986 */ /* 0x0005e4000c101b06 */
.L_x_252:
[----:B------:R-:W-:Y:S05]  /*6e00*/  BSYNC.RECONVERGENT B0 ;  /* 0x0000000000007941 */ /* 0x000fea0003800200 */
.L_x_250:
[----:B------:R-:W-:Y:S01]  /*6e10*/  BAR.SYNC.DEFER_BLOCKING 0x0 ;  /* 0x0000000000007b1d */ /* 0x000fe20000010000 */
[----:B012---:R-:W-:Y:S01]  /*6e20*/  IMAD.SHL.U32 R22, R0, 0x8, RZ ;  /* 0x0000000800167824 */ /* 0x007fe200078e00ff */
[----:B------:R-:W-:Y:S02]  /*6e30*/  LEA R12, R12, UR4, 0x2 ;  /* 0x000000040c0c7c11 */ /* 0x000fe4000f8e10ff */
[----:B------:R-:W-:Y:S01]  /*6e40*/  LEA R13, R13, UR4, 0x2 ;  /* 0x000000040d0d7c11 */ /* 0x000fe2000f8e10ff */
[----:B------:R-:W-:Y:S01]  /*6e50*/  VIADD R23, R22, UR4 ;  /* 0x0000000416177c36 */ /* 0x000fe20008000000 */
[----:B------:R-:W-:Y:S02]  /*6e60*/  LEA R14, R14, UR4, 0x2 ;  /* 0x000000040e0e7c11 */ /* 0x000fe4000f8e10ff */
[----:B------:R-:W-:Y:S01]  /*6e70*/  LEA R15, R15, UR4, 0x2 ;  /* 0x000000040f0f7c11 */ /* 0x000fe2000f8e10ff */
[----:B------:R-:W-:Y:S01]  /*6e80*/  IMAD R0, R0, -0x4, R23 ;  /* 0xfffffffc00007824 */ /* 0x000fe200078e0217 */
        /* <DEDUP_REMOVED lines=13> */
[----:B------:R-:W1:Y:S04]  /*6f60*/  LDS R12, [R12] ;  /* 0x000000000c0c7984 */ /* 0x000e680000000800 */
[----:B------:R-:W2:Y:S04]  /*6f70*/  LDS R13, [R13] ;  /* 0x000000000d0d7984 */ /* 0x000ea80000000800 */
[----:B------:R-:W3:Y:S04]  /*6f80*/  LDS R14, [R14] ;  /* 0x000000000e0e7984 */ /* 0x000ee80000000800 */
[----:B------:R-:W4:Y:S04]  /*6f90*/  LDS R15, [R15] ;  /* 0x000000000f0f7984 */ /* 0x000f280000000800 */
[----:B------:R-:W0:Y:S04]  /*6fa0*/  LDS R16, [R16] ;  /* 0x0000000010107984 */ /* 0x000e280000000800 */
[----:B------:R-:W0:Y:S04]  /*6fb0*/  LDS R17, [R17] ;  /* 0x0000000011117984 */ /* 0x000e280000000800 */
[----:B------:R-:W0:Y:S04]  /*6fc0*/  LDS R18, [R18] ;  /* 0x0000000012127984 */ /* 0x000e280000000800 */
[----:B------:R-:W0:Y:S01]  /*6fd0*/  LDS R19, [R19] ;  /* 0x0000000013137984 */ /* 0x000e220000000800 */
[----:B------:R-:W-:Y:S06]  /*6fe0*/  BAR.SYNC.DEFER_BLOCKING 0x0 ;  /* 0x0000000000007b1d */ /* 0x000fec0000010000 */
[----:B------:R-:W-:Y:S05]  /*6ff0*/  BRA.U !UP0, `(.L_x_253) ;  /* 0x0000000508047547 */ /* 0x000fea000b800000 */
[C---:B0-----:R-:W-:Y:S01]  /*7000*/  VIADD R5, R42.reuse, 0xc0 ;  /* 0x000000c02a057836 */ /* 0x041fe20000000000 */
[----:B------:R-:W-:Y:S01]  /*7010*/  LEA R21, R21, UR4, 0x2 ;  /* 0x0000000415157c11 */ /* 0x000fe2000f8e10ff */
[----:B------:R-:W-:Y:S01]  /*7020*/  VIADD R7, R42, 0xe0 ;  /* 0x000000e02a077836 */ /* 0x000fe20000000000 */
[-C--:B------:R-:W-:Y:S01]  /*7030*/  LEA.HI.SX32 R45, R45, R42.reuse, 0x1b ;  /* 0x0000002a2d2d7211 */ /* 0x080fe200078fdaff */
[----:B------:R-:W0:Y:S01]  /*7040*/  LDCU.64 UR8, c[0x0][0x3a8] ;  /* 0x00007500ff0877ac */ /* 0x000e220008000a00 */
[-C--:B------:R-:W-:Y:S01]  /*7050*/  LEA.HI.SX32 R5, R5, R42.reuse, 0x1b ;  /* 0x0000002a05057211 */ /* 0x080fe200078fdaff */
[----:B--2---:R2:W-:Y:S01]  /*7060*/  STS [R21+0x4], R13 ;  /* 0x0000040d15007388 */ /* 0x0045e20000000800 */
[----:B------:R-:W-:Y:S01]  /*7070*/  LEA.HI.SX32 R7, R7, R42, 0x1b ;  /* 0x0000002a07077211 */ /* 0x000fe200078fdaff */
[----:B------:R-:W-:Y:S01]  /*7080*/  IMAD.IADD R20, R20, 0x1, R43 ;  /* 0x0000000114147824 */ /* 0x000fe200078e022b */
[----:B------:R-:W-:Y:S01]  /*7090*/  LEA R9, R27, UR4, 0x2 ;  /* 0x000000041b097c11 */ /* 0x000fe2000f8e10ff */
[----:B----4-:R4:W-:Y:S01]  /*70a0*/  STS [R21+0xc], R15 ;  /* 0x00000c0f15007388 */ /* 0x0109e20000000800 */
[----:B------:R-:W-:Y:S01]  /*70b0*/  LEA R11, R44, UR4, 0x2 ;  /* 0x000000042c0b7c11 */ /* 0x000fe2000f8e10ff */
[C---:B------:R-:W-:Y:S01]  /*70c0*/  VIADD R0, R20.reuse, 0x20 ;  /* 0x0000002014007836 */ /* 0x040fe20000000000 */
[----:B------:R-:W-:Y:S01]  /*70d0*/  LEA R23, R5, UR4, 0x2 ;  /* 0x0000000405177c11 */ /* 0x000fe2000f8e10ff */
[----:B------:R5:W-:Y:S01]  /*70e0*/  STS [R21+0x14], R17 ;  /* 0x0000141115007388 */ /* 0x000be20000000800 */
[----:B------:R-:W-:Y:S01]  /*70f0*/  LEA R25, R7, UR4, 0x2 ;  /* 0x0000000407197c11 */ /* 0x000fe2000f8e10ff */
[----:B------:R-:W-:Y:S01]  /*7100*/  VIADD R8, R20, 0x40 ;  /* 0x0000004014087836 */ /* 0x000fe20000000000 */
[----:B--2---:R-:W-:Y:S01]  /*7110*/  LEA R13, R46, UR4, 0x2 ;  /* 0x000000042e0d7c11 */ /* 0x004fe2000f8e10ff */
[----:B-1----:R-:W-:Y:S01]  /*7120*/  STS [R21], R12 ;  /* 0x0000000c15007388 */ /* 0x002fe20000000800 */
[----:B------:R-:W-:-:S02]  /*7130*/  LEA R45, R45, UR4, 0x2 ;  /* 0x000000042d2d7c11 */ /* 0x000fc4000f8e10ff */
[----:B----4-:R-:W-:Y:S01]  /*7140*/  LEA R15, R47, UR4, 0x2 ;  /* 0x000000042f0f7c11 */ /* 0x010fe2000f8e10ff */
[----:B---3--:R-:W-:Y:S01]  /*7150*/  STS [R21+0x8], R14 ;  /* 0x0000080e15007388 */ /* 0x008fe20000000800 */
[----:B-----5:R-:W-:-:S03]  /*7160*/  LEA R17, R48, UR4, 0x2 ;  /* 0x0000000430117c11 */ /* 0x020fc6000f8e10ff */
[----:B------:R-:W-:Y:S04]  /*7170*/  STS [R21+0x10], R16 ;  /* 0x0000101015007388 */ /* 0x000fe80000000800 */
[----:B------:R-:W-:Y:S04]  /*7180*/  STS [R21+0x18], R18 ;  /* 0x0000181215007388 */ /* 0x000fe80000000800 */
[----:B------:R1:W-:Y:S01]  /*7190*/  STS [R21+0x1c], R19 ;  /* 0x00001c1315007388 */ /* 0x0003e20000000800 */
[----:B------:R-:W-:-:S03]  /*71a0*/  NOP ;  /* 0x0000000000007918 */ /* 0x000fc60000000000 */
[----:B------:R-:W-:Y:S01]  /*71b0*/  LDS R9, [R9] ;  /* 0x0000000009097984 */ /* 0x000fe20000000800 */
[----:B-1----:R-:W-:-:S03]  /*71c0*/  IMAD.MOV.U32 R21, RZ, RZ, RZ ;  /* 0x000000ffff157224 */ /* 0x002fc600078e00ff */
[----:B------:R-:W-:Y:S01]  /*71d0*/  LDS R11, [R11+0x80] ;  /* 0x000080000b0b7984 */ /* 0x000fe20000000800 */
[----:B------:R-:W-:-:S03]  /*71e0*/  IMAD.WIDE.U32 R4, R3, 0x800, R20 ;  /* 0x0000080003047825 */ /* 0x000fc600078e0014 */
[----:B------:R-:W-:Y:S04]  /*71f0*/  LDS R13, [R13+0x100] ;  /* 0x000100000d0d7984 */ /* 0x000fe80000000800 */
[----:B------:R-:W-:Y:S04]  /*7200*/  LDS R15, [R15+0x180] ;  /* 0x000180000f0f7984 */ /* 0x000fe80000000800 */
[----:B------:R-:W-:Y:S04]  /*7210*/  LDS R17, [R17+0x200] ;  /* 0x0002000011117984 */ /* 0x000fe80000000800 */
[----:B------:R-:W-:Y:S04]  /*7220*/  LDS R19, [R45+0x280] ;  /* 0x000280002d137984 */ /* 0x000fe80000000800 */
[----:B------:R-:W-:Y:S04]  /*7230*/  LDS R23, [R23+0x300] ;  /* 0x0003000017177984 */ /* 0x000fe80000000800 */
[----:B------:R-:W-:Y:S04]  /*7240*/  LDS R25, [R25+0x380] ;  /* 0x0003800019197984 */ /* 0x000fe80000000800 */
[----:B------:R1:W-:Y:S01]  /*7250*/  @!P0 STS [UR4+0x2100], R2 ;  /* 0x00210002ff008988 */ /* 0x0003e20008000804 */
[----:B------:R-:W-:Y:S01]  /*7260*/  BAR.SYNC.DEFER_BLOCKING 0x0 ;  /* 0x0000000000007b1d */ /* 0x000fe20000010000 */
[----:B0-----:R-:W-:Y:S01]  /*7270*/  LEA R6, P0, R4, UR8, 0x2 ;  /* 0x0000000804067c11 */ /* 0x001fe2000f8010ff */
[----:B-1----:R-:W-:-:S03]  /*7280*/  VIADD R2, R20, 0x80 ;  /* 0x0000008014027836 */ /* 0x002fc60000000000 */
[----:B------:R-:W-:Y:S01]  /*7290*/  LEA.HI.X R7, R4, UR9, R5, 0x2, P0 ;  /* 0x0000000904077c11 */ /* 0x000fe200080f1405 */
[C---:B------:R-:W-:Y:S01]  /*72a0*/  VIADD R4, R20.reuse, 0xa0 ;  /* 0x000000a014047836 */ /* 0x040fe20000000000 */
[----:B------:R-:W0:Y:S02]  /*72b0*/  LDS R27, [UR4+0x2100] ;  /* 0x00210004ff1b7984 */ /* 0x000e240008000800 */
[-C--:B0-----:R-:W-:Y:S02]  /*72c0*/  ISETP.GE.AND P0, PT, R20, R27.reuse, PT ;  /* 0x0000001b1400720c */ /* 0x081fe40003f06270 */
[-C--:B------:R-:W-:Y:S01]  /*72d0*/  ISETP.GE.AND P1, PT, R0, R27.reuse, PT ;  /* 0x0000001b0000720c */ /* 0x080fe20003f26270 */
[----:B------:R-:W-:Y:S01]  /*72e0*/  VIADD R0, R20, 0x60 ;  /* 0x0000006014007836 */ /* 0x000fe20000000000 */
[-C--:B------:R-:W-:Y:S01]  /*72f0*/  ISETP.GE.AND P2, PT, R8, R27.reuse, PT ;  /* 0x0000001b0800720c */ /* 0x080fe20003f46270 */
[----:B------:R-:W-:Y:S01]  /*7300*/  VIADD R8, R20, 0xc0 ;  /* 0x000000c014087836 */ /* 0x000fe20000000000 */
[-C--:B------:R-:W-:Y:S01]  /*7310*/  ISETP.GE.AND P4, PT, R2, R27.reuse, PT ;  /* 0x0000001b0200720c */ /* 0x080fe20003f86270 */
[----:B------:R-:W-:Y:S01]  /*7320*/  VIADD R20, R20, 0xe0 ;  /* 0x000000e014147836 */ /* 0x000fe20000000000 */
[----:B------:R-:W-:-:S02]  /*7330*/  ISETP.GE.AND P3, PT, R0, R27, PT ;  /* 0x0000001b0000720c */ /* 0x000fc40003f66270 */
[-C--:B------:R-:W-:Y:S02]  /*7340*/  ISETP.GE.AND P5, PT, R4, R27.reuse, PT ;  /* 0x0000001b0400720c */ /* 0x080fe40003fa6270 */
[-C--:B------:R-:W-:Y:S01]  /*7350*/  ISETP.GE.AND P6, PT, R8, R27.reuse, PT ;  /* 0x0000001b0800720c */ /* 0x080fe20003fc6270 */
[----:B------:R0:W-:Y:S01]  /*7360*/  @!P0 STG.E desc[UR6][R6.64], R9 ;  /* 0x0000000906008986 */ /* 0x0001e2000c101906 */
[----:B------:R-:W-:-:S03]  /*7370*/  ISETP.GE.AND P0, PT, R20, R27, PT ;  /* 0x0000001b1400720c */ /* 0x000fc60003f06270 */
[----:B------:R0:W-:Y:S04]  /*7380*/  @!P1 STG.E desc[UR6][R6.64+0x80], R11 ;  /* 0x0000800b06009986 */ /* 0x0001e8000c101906 */
[----:B------:R0:W-:Y:S04]  /*7390*/  @!P2 STG.E desc[UR6][R6.64+0x100], R13 ;  /* 0x0001000d0600a986 */ /* 0x0001e8000c101906 */
[----:B------:R0:W-:Y:S04]  /*73a0*/  @!P3 STG.E desc[UR6][R6.64+0x180], R15 ;  /* 0x0001800f0600b986 */ /* 0x0001e8000c101906 */
[----:B------:R0:W-:Y:S04]  /*73b0*/  @!P4 STG.E desc[UR6][R6.64+0x200], R17 ;  /* 0x000200110600c986 */ /* 0x0001e8000c101906 */
[----:B------:R0:W-:Y:S04]  /*73c0*/  @!P5 STG.E desc[UR6][R6.64+0x280], R19 ;  /* 0x000280130600d986 */ /* 0x0001e8000c101906 */
[----:B------:R0:W-:Y:S01]  /*73d0*/  @!P6 STG.E desc[UR6][R6.64+0x300], R23 ;  /* 0x000300170600e986 */ /* 0x0001e2000c101906 */
[----:B------:R-:W-:Y:S05]  /*73e0*/  @P0 EXIT ;  /* 0x000000000000094d */ /* 0x000fea0003800000 */
[----:B------:R-:W-:Y:S01]  /*73f0*/  STG.E desc[UR6][R6.64+0x380], R25 ;  /* 0x0003801906007986 */ /* 0x000fe2000c101906 */
[----:B------:R-:W-:Y:S05]  /*7400*/  EXIT ;  /* 0x000000000000794d */ /* 0x000fea0003800000 */
.L_x_253:
[----:B------:R-:W-:Y:S01]  /*7410*/  LEA R21, R21, UR4, 0x2 ;  /* 0x0000000415157c11 */ /* 0x000fe2000f8e10ff */
[----:B------:R-:W5:Y:S01]  /*7420*/  LDCU.64 UR8, c[0x0][0x390] ;  /* 0x00007200ff0877ac */ /* 0x000f620008000a00 */
[----:B0-----:R-:W-:Y:S01]  /*7430*/  LEA R7, R27, UR4, 0x2 ;  /* 0x000000041b077c11 */ /* 0x001fe2000f8e10ff */
[----:B------:R-:W-:Y:S01]  /*7440*/  IMAD.MOV.U32 R4, RZ, RZ, R43 ;  /* 0x000000ffff047224 */ /* 0x000fe200078e002b */
[----:B------:R-:W-:Y:S01]  /*7450*/  LEA R9, R44, UR4, 0x2 ;  /* 0x000000042c097c11 */ /* 0x000fe2000f8e10ff */
[----:B-1----:R-:W-:Y:S01]  /*7460*/  STS [R21], R12 ;  /* 0x0000000c15007388 */ /* 0x002fe20000000800 */
[----:B------:R-:W-:Y:S01]  /*7470*/  LEA R11, R46, UR4, 0x2 ;  /* 0x000000042e0b7c11 */ /* 0x000fe2000f8e10ff */
[----:B------:R-:W-:Y:S01]  /*7480*/  IMAD.MOV.U32 R5, RZ, RZ, RZ ;  /* 0x000000ffff057224 */ /* 0x000fe200078e00ff */
[----:B------:R-:W-:Y:S01]  /*7490*/  LEA R47, R47, UR4, 0x2 ;  /* 0x000000042f2f7c11 */ /* 0x000fe2000f8e10ff */
[----:B--2---:R-:W-:Y:S01]  /*74a0*/  STS [R21+0x4], R13 ;  /* 0x0000040d15007388 */ /* 0x004fe20000000800 */
[----:B------:R-:W-:Y:S01]  /*74b0*/  LEA R48, R48, UR4, 0x2 ;  /* 0x0000000430307c11 */ /* 0x000fe2000f8e10ff */
[----:B------:R-:W-:Y:S01]  /*74c0*/  IMAD.WIDE.U32 R4, R3, 0x800, R4 ;  /* 0x0000080003047825 */ /* 0x000fe200078e0004 */
[----:B------:R-:W-:Y:S01]  /*74d0*/  LEA R51, R51, UR4, 0x2 ;  /* 0x0000000433337c11 */ /* 0x000fe2000f8e10ff */
[----:B---3--:R-:W-:Y:S01]  /*74e0*/  STS [R21+0x8], R14 ;  /* 0x0000080e15007388 */ /* 0x008fe20000000800 */
[----:B------:R-:W-:Y:S01]  /*74f0*/  LEA R49, R49, UR4, 0x2 ;  /* 0x0000000431317c11 */ /* 0x000fe2000f8e10ff */
[----:B------:R-:W-:Y:S01]  /*7500*/  IMAD.IADD R43, R20, 0x1, R43 ;  /* 0x00000001142b7824 */ /* 0x000fe200078e022b */
[----:B------:R-:W-:Y:S01]  /*7510*/  LEA R50, R50, UR4, 0x2 ;  /* 0x0000000432327c11 */ /* 0x000fe2000f8e10ff */
[----:B----4-:R-:W-:Y:S02]  /*7520*/  STS [R21+0xc], R15 ;  /* 0x00000c0f15007388 */ /* 0x010fe40000000800 */
[----:B------:R-:W-:-:S02]  /*7530*/  VIADD R23, R43, 0x20 ;  /* 0x000000202b177836 */ /* 0x000fc40000000000 */
[----:B------:R-:W-:Y:S01]  /*7540*/  STS [R21+0x10], R16 ;  /* 0x0000101015007388 */ /* 0x000fe20000000800 */
[C---:B------:R-:W-:Y:S02]  /*7550*/  VIADD R25, R43.reuse, 0x40 ;  /* 0x000000402b197836 */ /* 0x040fe40000000000 */
[----:B------:R-:W-:Y:S01]  /*7560*/  VIADD R27, R43, 0xc0 ;  /* 0x000000c02b1b7836 */ /* 0x000fe20000000000 */
[----:B------:R-:W-:Y:S04]  /*7570*/  STS [R21+0x14], R17 ;  /* 0x0000141115007388 */ /* 0x000fe80000000800 */
[----:B------:R-:W-:Y:S04]  /*7580*/  STS [R21+0x18], R18 ;  /* 0x0000181215007388 */ /* 0x000fe80000000800 */
[----:B------:R-:W-:Y:S01]  /*7590*/  STS [R21+0x1c], R19 ;  /* 0x00001c1315007388 */ /* 0x000fe20000000800 */
[----:B------:R-:W-:-:S03]  /*75a0*/  NOP ;  /* 0x0000000000007918 */ /* 0x000fc60000000000 */
[----:B------:R-:W-:Y:S04]  /*75b0*/  LDS R7, [R7] ;  /* 0x0000000007077984 */ /* 0x000fe80000000800 */
[----:B------:R-:W-:Y:S04]  /*75c0*/  LDS R9, [R9+0x80] ;  /* 0x0000800009097984 */ /* 0x000fe80000000800 */
[----:B------:R-:W-:Y:S04]  /*75d0*/  LDS R11, [R11+0x100] ;  /* 0x000100000b0b7984 */ /* 0x000fe80000000800 */
[----:B------:R-:W-:Y:S04]  /*75e0*/  LDS R13, [R47+0x180] ;  /* 0x000180002f0d7984 */ /* 0x000fe80000000800 */
[----:B------:R-:W-:Y:S04]  /*75f0*/  LDS R15, [R48+0x200] ;  /* 0x00020000300f7984 */ /* 0x000fe80000000800 */
[----:B------:R-:W-:Y:S04]  /*7600*/  LDS R17, [R51+0x280] ;  /* 0x0002800033117984 */ /* 0x000fe80000000800 */
[----:B------:R-:W-:Y:S04]  /*7610*/  LDS R19, [R49+0x300] ;  /* 0x0003000031137984 */ /* 0x000fe80000000800 */
[----:B------:R-:W-:Y:S04]  /*7620*/  LDS R21, [R50+0x380] ;  /* 0x0003800032157984 */ /* 0x000fe80000000800 */
[----:B------:R-:W-:Y:S01]  /*7630*/  @!P0 STS [UR4+0x2100], R2 ;  /* 0x00210002ff008988 */ /* 0x000fe20008000804 */
[----:B------:R-:W-:Y:S01]  /*7640*/  BAR.SYNC.DEFER_BLOCKING 0x0 ;  /* 0x0000000000007b1d */ /* 0x000fe20000010000 */
[----:B------:R-:W-:-:S05]  /*7650*/  IADD3 R3, P0, PT, R20, R4, RZ ;  /* 0x0000000414037210 */ /* 0x000fca0007f1e0ff */
[----:B------:R-:W-:Y:S01]  /*7660*/  IMAD.X R6, RZ, RZ, R5, P0 ;  /* 0x000000ffff067224 */ /* 0x000fe200000e0605 */
[----:B-----5:R-:W-:-:S04]  /*7670*/  LEA R4, P0, R3, UR8, 0x2 ;  /* 0x0000000803047c11 */ /* 0x020fc8000f8010ff */
        /* <DEDUP_REMOVED lines=24> */
.L_x_254:
        /* <DEDUP_REMOVED lines=16> */
.L_x_669:


//--------------------- .text._ZN3cub18CUB_300001_SM_10006detail10merge_sort30DeviceMergeSortBlockSortKernelINS2_10policy_hubIN6thrust24THRUST_300001_SM_1000_NS10device_ptrIyEEE9Policy600ES8_NS7_IiEES8_SB_m29MostSignificantBitsComparatoryiEEvbT0_T1_T2_T3_T4_PT6_PT7_T5_NS1_7vsmem_tE --------------------------
	.section	.text._ZN3cub18CUB_300001_SM_10006detail10merge_sort30DeviceMergeSortBlockSortKernelINS2_10policy_hubIN6thrust24THRUST_300001_SM_1000_NS10device_ptrIyEEE9Policy600ES8_NS7_IiEES8_SB_m29MostSignificantBitsComparatoryiEEvbT0_T1_T2_T3_T4_PT6_PT7_T5_NS1_7vsmem_tE,"ax",@progbits
	.align	128
        .global         _ZN3cub18CUB_300001_SM_10006detail10merge_sort30DeviceMergeSortBlockSortKernelINS2_10policy_hubIN6thrust24THRUST_300001_SM_1000_NS10device_ptrIyEEE9Policy600ES8_NS7_IiEES8_SB_m29MostSignificantBitsComparatoryiEEvbT0_T1_T2_T3_T4_PT6_PT7_T5_NS1_7vsmem_tE
        .type           _ZN3cub18CUB_300001_SM_10006detail10merge_sort30DeviceMergeSortBlockSortKernelINS2_10policy_hubIN6thrust24THRUST_300001_SM_1000_NS10device_ptrIyEEE9Policy600ES8_NS7_IiEES8_SB_m29MostSignificantBitsComparatoryiEEvbT0_T1_T2_T3_T4_PT6_PT7_T5_NS1_7vsmem_tE,@function
        .size           _ZN3cub18CUB_300001_SM_10006detail10merge_sort30DeviceMergeSortBlockSortKernelINS2_10policy_hubIN6thrust24THRUST_300001_SM_1000_NS10device_ptrIyEEE9Policy600ES8_NS7_IiEES8_SB_m29MostSignificantBitsComparatoryiEEvbT0_T1_T2_T3_T4_PT6_PT7_T5_NS1_7vsmem_tE,(.L_x_670 - _ZN3cub18CUB_300001_SM_10006detail10merge_sort30DeviceMergeSortBlockSortKernelINS2_10policy_hubIN6thrust24THRUST_300001_SM_1000_NS10device_ptrIyEEE9Policy600ES8_NS7_IiEES8_SB_m29MostSignificantBitsComparatoryiEEvbT0_T1_T2_T3_T4_PT6_PT7_T5_NS1_7vsmem_tE)
        .other          _ZN3cub18CUB_300001_SM_10006detail10merge_sort30DeviceMergeSortBlockSortKernelINS2_10policy_hubIN6thrust24THRUST_300001_SM_1000_NS10device_ptrIyEEE9Policy600ES8_NS7_IiEES8_SB_m29MostSignificantBitsComparatoryiEEvbT0_T1_T2_T3_T4_PT6_PT7_T5_NS1_7vsmem_tE,@"STO_CUDA_ENTRY STV_DEFAULT"
_ZN3cub18CUB_300001_SM_10006detail10merge_sort30DeviceMergeSortBlockSortKernelINS2_10policy_hubIN6thrust24THRUST_300001_SM_1000_NS10device_ptrIyEEE9Policy600ES8_NS7_IiEES8_SB_m29MostSignificantBitsComparatoryiEEvbT0_T1_T2_T3_T4_PT6_PT7_T5_NS1_7vsmem_tE:
.text._ZN3cub18CUB_300001_SM_10006detail10merge_sort30DeviceMergeSortBlockSortKernelINS2_10policy_hubIN6thrust24THRUST_300001_SM_1000_NS10device_ptrIyEEE9Policy600ES8_NS7_IiEES8_SB_m29MostSignificantBitsComparatoryiEEvbT0_T1_T2_T3_T4_PT6_PT7_T5_NS1_7vsmem_tE:
[----:B------:R-:W-:Y:S01]  /*0000*/  LDC R1, c[0x0][0x37c] ;  /* 0x0000df00ff017b82 */ /* 0x000fe20000000800 */
[----:B------:R-:W0:Y:S01]  /*0010*/  S2R R7, SR_CTAID.X ;  /* 0x0000000000077919 */ /* 0x000e220000002500 */
[----:B------:R-:W1:Y:S01]  /*0020*/  LDCU UR4, c[0x0][0x370] ;  /* 0x00006e00ff0477ac */ /* 0x000e620008000800 */
[----:B------:R-:W2:Y:S01]  /*0030*/  LDCU.64 UR8, c[0x0][0x358] ;  /* 0x00006b00ff0877ac */ /* 0x000ea20008000a00 */
[----:B-1----:R-:W-:-:S04]  /*0040*/  UIADD3 UR4, UP0, UPT, UR4, -0x1, URZ ;  /* 0xffffffff04047890 */ /* 0x002fc8000ff1e0ff */
[----:B------:R-:W-:-:S06]  /*0050*/  UIADD3.X UR5, UPT, UPT, URZ, -0x1, URZ, UP0, !UPT ;  /* 0xffffffffff057890 */ /* 0x000fcc00087fe4ff */
[----:B------:R-:W-:Y:S01]  /*0060*/  IMAD.U32 R0, RZ, RZ, UR5 ;  /* 0x00000005ff007e24 */ /* 0x000fe2000f8e00ff */
[----:B0-----:R-:W-:-:S04]  /*0070*/  ISETP.LT.U32.AND P0, PT, R7, UR4, PT ;  /* 0x0000000407007c0c */ /* 0x001fc8000bf01070 */
[----:B------:R-:W-:-:S13]  /*0080*/  ISETP.GT.U32.AND.EX P0, PT, R0, RZ, PT, P0 ;  /* 0x000000ff0000720c */ /* 0x000fda0003f04100 */
[----:B--2---:R-:W-:Y:S05]  /*0090*/  @!P0 BRA `(.L_x_255) ;  /* 0x0000003800948947 */ /* 0x004fea0003800000 */
[----:B------:R-:W0:Y:S01]  /*00a0*/  S2R R3, SR_TID.X ;  /* 0x0000000000037919 */ /* 0x000e220000002100 */
[----:B------:R-:W1:Y:S01]  /*00b0*/  LDCU.64 UR4, c[0x0][0x390] ;  /* 0x00007200ff0477ac */ /* 0x000e620008000a00 */
[----:B------:R-:W-:Y:S01]  /*00c0*/  ACQBULK ;  /* 0x000000000000782e */ /* 0x000fe20000000000 */
[----:B------:R-:W2:Y:S01]  /*00d0*/  S2R R9, SR_LANEID ;  /* 0x0000000000097919 */ /* 0x000ea20000000000 */
[----:B------:R-:W3:Y:S01]  /*00e0*/  LDCU.64 UR6, c[0x0][0x388] ;  /* 0x00007100ff0677ac */ /* 0x000ee20008000a00 */
[----:B0-----:R-:W-:-:S05]  /*00f0*/  IMAD.SHL.U32 R0, R3, 0x8, RZ ;  /* 0x0000000803007824 */ /* 0x001fca00078e00ff */
[----:B------:R-:W-:-:S04]  /*0100*/  LOP3.LUT R0, R0, 0x1f00, RZ, 0xc0, !PT ;  /* 0x00001f0000007812 */ /* 0x000fc800078ec0ff */
[----:B------:R-:W-:Y:S01]  /*0110*/  LOP3.LUT R2, R0, 0x1f, R3, 0xf8, !PT ;  /* 0x0000001f00027812 */ /* 0x000fe200078ef803 */
[----:B------:R-:W-:-:S04]  /*0120*/  IMAD.MOV.U32 R3, RZ, RZ, RZ ;  /* 0x000000ffff037224 */ /* 0x000fc800078e00ff */
[----:B------:R-:W-:-:S03]  /*0130*/  IMAD.WIDE.U32 R4, R7, 0x800, R2 ;  /* 0x0000080007047825 */ /* 0x000fc600078e0002 */
[----:B-1----:R-:W-:-:S04]  /*0140*/  LEA R6, P0, R4, UR4, 0x2 ;  /* 0x0000000404067c11 */ /* 0x002fc8000f8010ff */
[----:B------:R-:W-:-:S05]  /*0150*/  LEA.HI.X R7, R4, UR5, R5, 0x2, P0 ;  /* 0x0000000504077c11 */ /* 0x000fca00080f1405 */
[----:B------:R-:W4:Y:S04]  /*0160*/  LDG.E R10, desc[UR8][R6.64] ;  /* 0x00000008060a7981 */ /* 0x000f28000c1e1900 */
[----:B------:R-:W5:Y:S04]  /*0170*/  LDG.E R3, desc[UR8][R6.64+0x80] ;  /* 0x0000800806037981 */ /* 0x000f68000c1e1900 */
[----:B------:R-:W5:Y:S04]  /*0180*/  LDG.E R11, desc[UR8][R6.64+0x100] ;  /* 0x00010008060b7981 */ /* 0x000f68000c1e1900 */
[----:B------:R-:W5:Y:S04]  /*0190*/  LDG.E R12, desc[UR8][R6.64+0x180] ;  /* 0x00018008060c7981 */ /* 0x000f68000c1e1900 */
[----:B------:R-:W5:Y:S04]  /*01a0*/  LDG.E R13, desc[UR8][R6.64+0x200] ;  /* 0x00020008060d7981 */ /* 0x000f68000c1e1900 */
[----:B------:R-:W5:Y:S04]  /*01b0*/  LDG.E R16, desc[UR8][R6.64+0x280] ;  /* 0x0002800806107981 */ /* 0x000f68000c1e1900 */
[----:B------:R-:W5:Y:S04]  /*01c0*/  LDG.E R17, desc[UR8][R6.64+0x300] ;  /* 0x0003000806117981 */ /* 0x000f68000c1e1900 */
[----:B------:R0:W5:Y:S01]  /*01d0*/  LDG.E R18, desc[UR8][R6.64+0x380] ;  /* 0x0003800806127981 */ /* 0x000162000c1e1900 */
[----:B------:R-:W1:Y:S01]  /*01e0*/  S2UR UR5, SR_CgaCtaId ;  /* 0x00000000000579c3 */ /* 0x000e620000008800 */
[----:B--2---:R-:W-:Y:S01]  /*01f0*/  IMAD.IADD R0, R0, 0x1, R9 ;  /* 0x0000000100007824 */ /* 0x004fe200078e0209 */
[----:B------:R-:W-:Y:S01]  /*0200*/  UMOV UR4, 0x400 ;  /* 0x0000040000047882 */ /* 0x000fe20000000000 */
[----:B---3--:R-:W-:-:S02]  /*0210*/  LEA R42, P0, R4, UR6, 0x3 ;  /* 0x00000006042a7c11 */ /* 0x008fc4000f8018ff */
[C---:B------:R-:W-:Y:S01]  /*0220*/  VIADD R31, R0.reuse, 0x20 ;  /* 0x00000020001f7836 */ /* 0x040fe20000000000 */
[-C--:B------:R-:W-:Y:S01]  /*0230*/  LEA.HI.SX32 R2, R0, R0.reuse, 0x1b ;  /* 0x0000000000027211 */ /* 0x080fe200078fdaff */
[----:B------:R-:W-:Y:S01]  /*0240*/  IMAD R14, R9, 0x7, R0 ;  /* 0x00000007090e7824 */ /* 0x000fe200078e0200 */
[----:B------:R-:W-:Y:S01]  /*0250*/  LEA.HI.X R43, R4, UR7, R5, 0x3, P0 ;  /* 0x00000007042b7c11 */ /* 0x000fe200080f1c05 */
[C---:B------:R-:W-:Y:S01]  /*0260*/  VIADD R37, R0.reuse, 0x40 ;  /* 0x0000004000257836 */ /* 0x040fe20000000000 */
[----:B------:R-:W-:Y:S01]  /*0270*/  LEA.HI.SX32 R31, R31, R0, 0x1b ;  /* 0x000000001f1f7211 */ /* 0x000fe200078fdaff */
[----:B0-----:R-:W-:Y:S01]  /*0280*/  VIADD R7, R0, 0x60 ;  /* 0x0000006000077836 */ /* 0x001fe20000000000 */
[----:B------:R-:W-:Y:S01]  /*0290*/  LEA.HI.SX32 R44, R14, R14, 0x1b ;  /* 0x0000000e0e2c7211 */ /* 0x000fe200078fdaff */
[C---:B------:R-:W-:Y:S01]  /*02a0*/  VIADD R9, R0.reuse, 0xa0 ;  /* 0x000000a000097836 */ /* 0x040fe20000000000 */
[-C--:B------:R-:W-:Y:S01]  /*02b0*/  LEA.HI.SX32 R37, R37, R0.reuse, 0x1b ;  /* 0x0000000025257211 */ /* 0x080fe200078fdaff */
[C---:B------:R-:W-:Y:S01]  /*02c0*/  VIADD R35, R0.reuse, 0x80 ;  /* 0x0000008000237836 */ /* 0x040fe20000000000 */
[-C--:B------:R-:W-:Y:S01]  /*02d0*/  LEA.HI.SX32 R36, R7, R0.reuse, 0x1b ;  /* 0x0000000007247211 */ /* 0x080fe200078fdaff */
[C---:B------:R-:W-:Y:S01]  /*02e0*/  VIADD R33, R0.reuse, 0xc0 ;  /* 0x000000c000217836 */ /* 0x040fe20000000000 */
[-C--:B------:R-:W-:Y:S01]  /*02f0*/  LEA.HI.SX32 R34, R9, R0.reuse, 0x1b ;  /* 0x0000000009227211 */ /* 0x080fe200078fdaff */
[----:B------:R-:W-:Y:S01]  /*0300*/  VIADD R15, R0, 0xe0 ;  /* 0x000000e0000f7836 */ /* 0x000fe20000000000 */
[-C--:B------:R-:W-:Y:S01]  /*0310*/  LEA.HI.SX32 R35, R35, R0.reuse, 0x1b ;  /* 0x0000000023237211 */ /* 0x080fe200078fdaff */
[C---:B------:R-:W-:Y:S01]  /*0320*/  VIADD R5, R14.reuse, 0x1 ;  /* 0x000000010e057836 */ /* 0x040fe20000000000 */
[-C--:B------:R-:W-:Y:S01]  /*0330*/  LEA.HI.SX32 R33, R33, R0.reuse, 0x1b ;  /* 0x0000000021217211 */ /* 0x080fe200078fdaff */
[C---:B------:R-:W-:Y:S01]  /*0340*/  VIADD R19, R14.reuse, 0x3 ;  /* 0x000000030e137836 */ /* 0x040fe20000000000 */
[----:B-1----:R-:W-:Y:S01]  /*0350*/  ULEA UR4, UR5, UR4, 0x18 ;  /* 0x0000000405047291 */ /* 0x002fe2000f8ec0ff */
[----:B------:R-:W-:Y:S01]  /*0360*/  LEA.HI.SX32 R32, R15, R0, 0x1b ;  /* 0x000000000f207211 */ /* 0x000fe200078fdaff */
[C---:B------:R-:W-:Y:S01]  /*0370*/  VIADD R15, R14.reuse, 0x2 ;  /* 0x000000020e0f7836 */ /* 0x040fe20000000000 */
[-C--:B------:R-:W-:Y:S01]  /*0380*/  LEA.HI.SX32 R45, R5, R14.reuse, 0x1b ;  /* 0x0000000e052d7211 */ /* 0x080fe200078fdaff */
[C---:B------:R-:W-:Y:S01]  /*0390*/  VIADD R21, R14.reuse, 0x4 ;  /* 0x000000040e157836 */ /* 0x040fe20000000000 */
[----:B------:R-:W-:Y:S01]  /*03a0*/  LEA.HI.SX32 R47, R19, R14, 0x1b ;  /* 0x0000000e132f7211 */ /* 0x000fe200078fdaff */
[----:B------:R-:W-:Y:S01]  /*03b0*/  VIADD R23, R14, 0x5 ;  /* 0x000000050e177836 */ /* 0x000fe20000000000 */
[----:B------:R-:W-:Y:S01]  /*03c0*/  LEA R9, R2, UR4, 0x2 ;  /* 0x0000000402097c11 */ /* 0x000fe2000f8e10ff */
[C---:B------:R-:W-:Y:S01]  /*03d0*/  VIADD R25, R14.reuse, 0x6 ;  /* 0x000000060e197836 */ /* 0x040fe20000000000 */
[----:B------:R-:W-:Y:S01]  /*03e0*/  LEA R0, R31, UR4, 0x2 ;  /* 0x000000041f007c11 */ /* 0x000fe2000f8e10ff */
[----:B------:R-:W-:Y:S01]  /*03f0*/  VIADD R27, R14, 0x7 ;  /* 0x000000070e1b7836 */ /* 0x000fe20000000000 */
[----:B------:R-:W-:-:S02]  /*0400*/  LEA R8, R37, UR4, 0x2 ;  /* 0x0000000425087c11 */ /* 0x000fc4000f8e10ff */
[----:B------:R-:W-:Y:S02]  /*0410*/  LEA R7, R36, UR4, 0x2 ;  /* 0x0000000424077c11 */ /* 0x000fe4000f8e10ff */
[----:B------:R-:W-:Y:S02]  /*0420*/  LEA R6, R35, UR4, 0x2 ;  /* 0x0000000423067c11 */ /* 0x000fe4000f8e10ff */
[-C--:B------:R-:W-:Y:S02]  /*0430*/  LEA.HI.SX32 R46, R15, R14.reuse, 0x1b ;  /* 0x0000000e0f2e7211 */ /* 0x080fe400078fdaff */
[-C--:B------:R-:W-:Y:S02]  /*0440*/  LEA.HI.SX32 R54, R21, R14.reuse, 0x1b ;  /* 0x0000000e15367211 */ /* 0x080fe400078fdaff */
[-C--:B------:R-:W-:Y:S02]  /*0450*/  LEA.HI.SX32 R59, R23, R14.reuse, 0x1b ;  /* 0x0000000e173b7211 */ /* 0x080fe400078fdaff */
[----:B------:R-:W-:-:S02]  /*0460*/  LEA.HI.SX32 R56, R25, R14, 0x1b ;  /* 0x0000000e19387211 */ /* 0x000fc400078fdaff */
[----:B------:R-:W-:Y:S02]  /*0470*/  LEA R5, R34, UR4, 0x2 ;  /* 0x0000000422057c11 */ /* 0x000fe4000f8e10ff */
[----:B------:R-:W-:Y:S02]  /*0480*/  LEA.HI.SX32 R61, R27, R14, 0x1b ;  /* 0x0000000e1b3d7211 */ /* 0x000fe400078fdaff */
[----:B------:R-:W-:Y:S02]  /*0490*/  LEA R4, R33, UR4, 0x2 ;  /* 0x0000000421047c11 */ /* 0x000fe4000f8e10ff */
[----:B------:R-:W-:Y:S02]  /*04a0*/  LEA R29, R44, UR4, 0x2 ;  /* 0x000000042c1d7c11 */ /* 0x000fe4000f8e10ff */
[----:B------:R-:W-:Y:S02]  /*04b0*/  LEA R28, R45, UR4, 0x2 ;  /* 0x000000042d1c7c11 */ /* 0x000fe4000f8e10ff */
[----:B------:R-:W-:-:S02]  /*04c0*/  LEA R15, R46, UR4, 0x2 ;  /* 0x000000042e0f7c11 */ /* 0x000fc4000f8e10ff */
[----:B------:R-:W-:Y:S01]  /*04d0*/  LEA R14, R47, UR4, 0x2 ;  /* 0x000000042f0e7c11 */ /* 0x000fe2000f8e10ff */
[----:B----4-:R0:W-:Y:S04]  /*04e0*/  STS [R9], R10 ;  /* 0x0000000a09007388 */ /* 0x0101e80000000800 */
[----:B-----5:R1:W-:Y:S04]  /*04f0*/  STS [R0+0x80], R3 ;  /* 0x0000800300007388 */ /* 0x0203e80000000800 */
[----:B------:R2:W-:Y:S01]  /*0500*/  STS [R8+0x100], R11 ;  /* 0x0001000b08007388 */ /* 0x0005e20000000800 */
[----:B0-----:R-:W-:-:S03]  /*0510*/  LEA R10, R61, UR4, 0x2 ;  /* 0x000000043d0a7c11 */ /* 0x001fc6000f8e10ff */
[----:B------:R0:W-:Y:S01]  /*0520*/  STS [R7+0x180], R12 ;  /* 0x0001800c07007388 */ /* 0x0001e20000000800 */
[----:B-1----:R-:W-:-:S03]  /*0530*/  LEA R3, R32, UR4, 0x2 ;  /* 0x0000000420037c11 */ /* 0x002fc6000f8e10ff */
[----:B------:R1:W-:Y:S01]  /*0540*/  STS [R6+0x200], R13 ;  /* 0x0002000d06007388 */ /* 0x0003e20000000800 */
[----:B--2---:R-:W-:-:S03]  /*0550*/  LEA R11, R56, UR4, 0x2 ;  /* 0x00000004380b7c11 */ /* 0x004fc6000f8e10ff */
[----:B------:R-:W-:Y:S01]  /*0560*/  STS [R5+0x280], R16 ;  /* 0x0002801005007388 */ /* 0x000fe20000000800 */
[----:B0-----:R-:W-:-:S03]  /*0570*/  LEA R12, R59, UR4, 0x2 ;  /* 0x000000043b0c7c11 */ /* 0x001fc6000f8e10ff */
[----:B------:R0:W-:Y:S01]  /*0580*/  STS [R4+0x300], R17 ;  /* 0x0003001104007388 */ /* 0x0001e20000000800 */
[----:B-1----:R-:W-:-:S03]  /*0590*/  LEA R13, R54, UR4, 0x2 ;  /* 0x00000004360d7c11 */ /* 0x002fc6000f8e10ff */
[----:B------:R1:W-:Y:S01]  /*05a0*/  STS [R3+0x380], R18 ;  /* 0x0003801203007388 */ /* 0x0003e20000000800 */
        /* <DEDUP_REMOVED lines=8> */
[----:B------:R-:W-:Y:S01]  /*0630*/  LDS R30, [R10+0x1c] ;  /* 0x00001c000a1e7984 */ /* 0x000fe20000000800 */
[----:B------:R-:W-:Y:S06]  /*0640*/  BAR.SYNC.DEFER_BLOCKING 0x0 ;  /* 0x0000000000007b1d */ /* 0x000fec0000010000 */
[----:B------:R-:W2:Y:S04]  /*0650*/  LDG.E.64 R38, desc[UR8][R42.64] ;  /* 0x000000082a267981 */ /* 0x000ea8000c1e1b00 */
[----:B------:R-:W3:Y:S04]  /*0660*/  LDG.E.64 R40, desc[UR8][R42.64+0x100] ;  /* 0x000100082a287981 */ /* 0x000ee8000c1e1b00 */
[----:B------:R-:W4:Y:S04]  /*0670*/  LDG.E.64 R26, desc[UR8][R42.64+0x200] ;  /* 0x000200082a1a7981 */ /* 0x000f28000c1e1b00 */
[----:B------:R-:W5:Y:S04]  /*0680*/  LDG.E.64 R22, desc[UR8][R42.64+0x300] ;  /* 0x000300082a167981 */ /* 0x000f68000c1e1b00 */
[----:B------:R-:W5:Y:S04]  /*0690*/  LDG.E.64 R24, desc[UR8][R42.64+0x400] ;  /* 0x000400082a187981 */ /* 0x000f68000c1e1b00 */
[----:B0-----:R-:W5:Y:S04]  /*06a0*/  LDG.E.64 R16, desc[UR8][R42.64+0x500] ;  /* 0x000500082a107981 */ /* 0x001f68000c1e1b00 */
[----:B-1----:R-:W5:Y:S04]  /*06b0*/  LDG.E.64 R18, desc[UR8][R42.64+0x600] ;  /* 0x000600082a127981 */ /* 0x002f68000c1e1b00 */
[----:B------:R0:W5:Y:S01]  /*06c0*/  LDG.E.64 R20, desc[UR8][R42.64+0x700] ;  /* 0x000700082a147981 */ /* 0x000162000c1e1b00 */
[----:B------:R-:W-:-:S02]  /*06d0*/  IMAD R49, R2, 0x4, R9 ;  /* 0x0000000402317824 */ /* 0x000fc400078e0209 */
[----:B------:R-:W-:Y:S02]  /*06e0*/  IMAD R31, R31, 0x4, R0 ;  /* 0x000000041f1f7824 */ /* 0x000fe400078e0200 */
[----:B------:R-:W-:Y:S02]  /*06f0*/  IMAD R2, R37, 0x4, R8 ;  /* 0x0000000425027824 */ /* 0x000fe400078e0208 */
[----:B------:R-:W-:Y:S02]  /*0700*/  IMAD R36, R36, 0x4, R7 ;  /* 0x0000000424247824 */ /* 0x000fe400078e0207 */
[----:B------:R-:W-:Y:S02]  /*0710*/  IMAD R35, R35, 0x4, R6 ;  /* 0x0000000423237824 */ /* 0x000fe400078e0206 */
[----:B------:R-:W-:Y:S02]  /*0720*/  IMAD R34, R34, 0x4, R5 ;  /* 0x0000000422227824 */ /* 0x000fe400078e0205 */
[----:B------:R-:W-:-:S02]  /*0730*/  IMAD R33, R33, 0x4, R4 ;  /* 0x0000000421217824 */ /* 0x000fc400078e0204 */
[----:B------:R-:W-:Y:S02]  /*0740*/  IMAD R32, R32, 0x4, R3 ;  /* 0x0000000420207824 */ /* 0x000fe400078e0203 */
[----:B0-----:R-:W-:Y:S02]  /*0750*/  IMAD R43, R45, 0x4, R28 ;  /* 0x000000042d2b7824 */ /* 0x001fe400078e021c */
[----:B------:R-:W-:Y:S02]  /*0760*/  IMAD R42, R46, 0x4, R15 ;  /* 0x000000042e2a7824 */ /* 0x000fe400078e020f */
[----:B------:R-:W-:Y:S01]  /*0770*/  IMAD R37, R56, 0x4, R11 ;  /* 0x0000000438257824 */ /* 0x000fe200078e020b */
[----:B--2---:R0:W-:Y:S04]  /*0780*/  STS.64 [R49], R38 ;  /* 0x0000002631007388 */ /* 0x0041e80000000a00 */
[----:B---3--:R1:W-:Y:S04]  /*0790*/  STS.64 [R31+0x100], R40 ;  /* 0x000100281f007388 */ /* 0x0083e80000000a00 */
[----:B----4-:R-:W-:Y:S04]  /*07a0*/  STS.64 [R2+0x200], R26 ;  /* 0x0002001a02007388 */ /* 0x010fe80000000a00 */
[----:B-----5:R-:W-:Y:S01]  /*07b0*/  STS.64 [R36+0x300], R22 ;  /* 0x0003001624007388 */ /* 0x020fe20000000a00 */
[----:B0-----:R-:W-:-:S02]  /*07c0*/  IMAD R49, R44, 0x4, R29 ;  /* 0x000000042c317824 */ /* 0x001fc400078e021d */
[----:B------:R-:W-:Y:S01]  /*07d0*/  IMAD R38, R59, 0x4, R12 ;  /* 0x000000043b267824 */ /* 0x000fe200078e020c */
[----:B------:R-:W-:Y:S01]  /*07e0*/  STS.64 [R35+0x400], R24 ;  /* 0x0004001823007388 */ /* 0x000fe20000000a00 */
[----:B-1----:R-:W-:Y:S02]  /*07f0*/  IMAD R41, R47, 0x4, R14 ;  /* 0x000000042f297824 */ /* 0x002fe400078e020e */
[----:B------:R-:W-:Y:S01]  /*0800*/  IMAD R40, R54, 0x4, R13 ;  /* 0x0000000436287824 */ /* 0x000fe200078e020d */
[----:B------:R-:W-:Y:S01]  /*0810*/  STS.64 [R34+0x500], R16 ;  /* 0x0005001022007388 */ /* 0x000fe20000000a00 */
[----:B------:R-:W-:-:S03]  /*0820*/  IMAD R39, R61, 0x4, R10 ;  /* 0x000000043d277824 */ /* 0x000fc600078e020a */
[----:B------:R-:W-:Y:S04]  /*0830*/  STS.64 [R33+0x600], R18 ;  /* 0x0006001221007388 */ /* 0x000fe80000000a00 */
[----:B------:R-:W-:Y:S01]  /*0840*/  STS.64 [R32+0x700], R20 ;  /* 0x0007001420007388 */ /* 0x000fe20000000a00 */
[----:B------:R-:W-:-:S03]  /*0850*/  NOP ;  /* 0x0000000000007918 */ /* 0x000fc60000000000 */
[----:B------:R-:W-:Y:S04]  /*0860*/  LDS.64 R46, [R49] ;  /* 0x00000000312e7984 */ /* 0x000fe80000000a00 */
[----:B------:R-:W0:Y:S04]  /*0870*/  LDS.64 R16, [R43+0x8] ;  /* 0x000008002b107984 */ /* 0x000e280000000a00 */
[----:B------:R-:W-:Y:S04]  /*0880*/  LDS.64 R18, [R42+0x10] ;  /* 0x000010002a127984 */ /* 0x000fe80000000a00 */
[----:B------:R-:W1:Y:S04]  /*0890*/  LDS.64 R20, [R41+0x18] ;  /* 0x0000180029147984 */ /* 0x000e680000000a00 */
[----:B------:R-:W-:Y:S04]  /*08a0*/  LDS.64 R22, [R40+0x20] ;  /* 0x0000200028167984 */ /* 0x000fe80000000a00 */
[----:B------:R-:W2:Y:S04]  /*08b0*/  LDS.64 R24, [R38+0x28] ;  /* 0x0000280026187984 */ /* 0x000ea80000000a00 */
[----:B------:R-:W-:Y:S04]  /*08c0*/  LDS.64 R26, [R37+0x30] ;  /* 0x00003000251a7984 */ /* 0x000fe80000000a00 */
[----:B------:R-:W3:Y:S01]  /*08d0*/  LDS.64 R44, [R39+0x38] ;  /* 0x00003800272c7984 */ /* 0x000ee20000000a00 */
[----:B------:R-:W-:Y:S06]  /*08e0*/  BAR.SYNC.DEFER_BLOCKING 0x0 ;  /* 0x0000000000007b1d */ /* 0x000fec0000010000 */
[----:B------:R-:W4:Y:S02]  /*08f0*/  LDCU UR5, c[0x0][0x3c0] ;  /* 0x00007800ff0577ac */ /* 0x000f240008000800 */
[----:B------:R-:W-:Y:S01]  /*0900*/  PREEXIT ;  /* 0x000000000000782d */ /* 0x000fe20000000000 */
[----:B------:R-:W-:Y:S01]  /*0910*/  UMOV UR6, 0xffffffff ;  /* 0xffffffff00067882 */ /* 0x000fe20000000000 */
[----:B----4-:R-:W-:-:S02]  /*0920*/  UIADD3 UR4, UPT, UPT, -UR5, 0x40, URZ ;  /* 0x0000004005047890 */ /* 0x010fc4000fffe1ff */
[----:B------:R-:W-:Y:S02]  /*0930*/  UISETP.GE.AND UP0, UPT, UR5, 0x40, UPT ;  /* 0x000000400500788c */ /* 0x000fe4000bf06270 */
[----:B------:R-:W-:Y:S02]  /*0940*/  USHF.L.U32 UR5, UR6, UR4, URZ ;  /* 0x0000000406057299 */ /* 0x000fe400080006ff */
[----:B------:R-:W-:Y:S02]  /*0950*/  USHF.L.U64.HI UR4, UR6, UR4, 0xffffffff ;  /* 0xffffffff06047499 */ /* 0x000fe40008010204 */
[----:B------:R-:W-:Y:S02]  /*0960*/  USEL UR5, UR5, 0xffffffff, !UP0 ;  /* 0xffffffff05057887 */ /* 0x000fe4000c000000 */
[----:B------:R-:W-:-:S04]  /*0970*/  USEL UR4, UR4, 0xffffffff, !UP0 ;  /* 0xffffffff04047887 */ /* 0x000fc8000c000000 */
[----:B0-----:R-:W-:Y:S02]  /*0980*/  LOP3.LUT R65, R16, UR5, RZ, 0xc0, !PT ;  /* 0x0000000510417c12 */ /* 0x001fe4000f8ec0ff */
[----:B------:R-:W-:Y:S02]  /*0990*/  LOP3.LUT R60, R46, UR5, RZ, 0xc0, !PT ;  /* 0x000000052e3c7c12 */ /* 0x000fe4000f8ec0ff */
[----:B-1----:R-:W-:Y:S02]  /*09a0*/  LOP3.LUT R63, R20, UR5, RZ, 0xc0, !PT ;  /* 0x00000005143f7c12 */ /* 0x002fe4000f8ec0ff */
[----:B------:R-:W-:Y:S02]  /*09b0*/  LOP3.LUT R58, R18, UR5, RZ, 0xc0, !PT ;  /* 0x00000005123a7c12 */ /* 0x000fe4000f8ec0ff */
[----:B--2---:R-:W-:Y:S02]  /*09c0*/  LOP3.LUT R61, R24, UR5, RZ, 0xc0, !PT ;  /* 0x00000005183d7c12 */ /* 0x004fe4000f8ec0ff */
[----:B------:R-:W-:-:S02]  /*09d0*/  LOP3.LUT R56, R22, UR5, RZ, 0xc0, !PT ;  /* 0x0000000516387c12 */ /* 0x000fc4000f8ec0ff */
[----:B------:R-:W-:Y:S02]  /*09e0*/  ISETP.GE.U32.AND P1, PT, R65, R60, PT ;  /* 0x0000003c4100720c */ /* 0x000fe40003f26070 */
[----:B---3--:R-:W-:Y:S02]  /*09f0*/  LOP3.LUT R59, R44, UR5, RZ, 0xc0, !PT ;  /* 0x000000052c3b7c12 */ /* 0x008fe4000f8ec0ff */
[----:B------:R-:W-:Y:S02]  /*0a00*/  LOP3.LUT R54, R26, UR5, RZ, 0xc0, !PT ;  /* 0x000000051a367c12 */ /* 0x000fe4000f8ec0ff */
[----:B------:R-:W-:Y:S02]  /*0a10*/  ISETP.GE.U32.AND P2, PT, R63, R58, PT ;  /* 0x0000003a3f00720c */ /* 0x000fe40003f46070 */
[----:B------:R-:W-:Y:S02]  /*0a20*/  LOP3.LUT R65, R17, UR4, RZ, 0xc0, !PT ;  /* 0x0000000411417c12 */ /* 0x000fe4000f8ec0ff */
[----:B------:R-:W-:-:S02]  /*0a30*/  LOP3.LUT R60, R47, UR4, RZ, 0xc0, !PT ;  /* 0x000000042f3c7c12 */ /* 0x000fc4000f8ec0ff */
[----:B------:R-:W-:Y:S02]  /*0a40*/  LOP3.LUT R63, R21, UR4, RZ, 0xc0, !PT ;  /* 0x00000004153f7c12 */ /* 0x000fe4000f8ec0ff */
[----:B------:R-:W-:Y:S02]  /*0a50*/  LOP3.LUT R58, R19, UR4, RZ, 0xc0, !PT ;  /* 0x00000004133a7c12 */ /* 0x000fe4000f8ec0ff */
[----:B------:R-:W-:Y:S02]  /*0a60*/  ISETP.GE.U32.AND P3, PT, R61, R56, PT ;  /* 0x000000383d00720c */ /* 0x000fe40003f66070 */
[----:B------:R-:W-:Y:S02]  /*0a70*/  ISETP.GE.U32.AND P0, PT, R59, R54, PT ;  /* 0x000000363b00720c */ /* 0x000fe40003f06070 */
[----:B------:R-:W-:Y:S02]  /*0a80*/  LOP3.LUT R61, R25, UR4, RZ, 0xc0, !PT ;  /* 0x00000004193d7c12 */ /* 0x000fe4000f8ec0ff */
[----:B------:R-:W-:-:S02]  /*0a90*/  LOP3.LUT R56, R23, UR4, RZ, 0xc0, !PT ;  /* 0x0000000417387c12 */ /* 0x000fc4000f8ec0ff */
[----:B------:R-:W-:Y:S02]  /*0aa0*/  ISETP.GE.U32.AND.EX P1, PT, R65, R60, PT, P1 ;  /* 0x0000003c4100720c */ /* 0x000fe40003f26110 */
[----:B------:R-:W-:Y:S02]  /*0ab0*/  LOP3.LUT R59, R45, UR4, RZ, 0xc0, !PT ;  /* 0x000000042d3b7c12 */ /* 0x000fe4000f8ec0ff */
[----:B------:R-:W-:Y:S02]  /*0ac0*/  LOP3.LUT R54, R27, UR4, RZ, 0xc0, !PT ;  /* 0x000000041b367c12 */ /* 0x000fe4000f8ec0ff */
[----:B------:R-:W-:Y:S02]  /*0ad0*/  ISETP.GE.U32.AND.EX P2, PT, R63, R58, PT, P2 ;  /* 0x0000003a3f00720c */ /* 0x000fe40003f46120 */
[----:B------:R-:W-:Y:S02]  /*0ae0*/  ISETP.GE.U32.AND.EX P3, PT, R61, R56, PT, P3 ;  /* 0x000000383d00720c */ /* 0x000fe40003f66130 */
[----:B------:R-:W-:-:S02]  /*0af0*/  SEL R58, R46, R16, !P1 ;  /* 0x000000102e3a7207 */ /* 0x000fc40004800000 */
[----:B------:R-:W-:Y:S02]  /*0b00*/  ISETP.GE.U32.AND.EX P0, PT, R59, R54, PT, P0 ;  /* 0x000000363b00720c */ /* 0x000fe40003f06100 */
[----:B------:R-:W-:Y:S02]  /*0b10*/  SEL R16, R16, R46, !P1 ;  /* 0x0000002e10107207 */ /* 0x000fe40004800000 */
[----:B------:R-:W-:Y:S02]  /*0b20*/  SEL R61, R20, R18, !P2 ;  /* 0x00000012143d7207 */ /* 0x000fe40005000000 */
[----:B------:R-:W-:Y:S02]  /*0b30*/  SEL R56, R47, R17, !P1 ;  /* 0x000000112f387207 */ /* 0x000fe40004800000 */
[----:B------:R-:W-:Y:S02]  /*0b40*/  SEL R46, R17, R47, !P1 ;  /* 0x0000002f112e7207 */ /* 0x000fe40004800000 */
[----:B------:R-:W-:-:S02]  /*0b50*/  SEL R54, R18, R20, !P2 ;  /* 0x0000001412367207 */ /* 0x000fc40005000000 */
[----:B------:R-:W-:Y:S02]  /*0b60*/  SEL R47, R19, R21, !P2 ;  /* 0x00000015132f7207 */ /* 0x000fe40005000000 */
[----:B------:R-:W-:Y:S02]  /*0b70*/  SEL R65, R21, R19, !P2 ;  /* 0x0000001315417207 */ /* 0x000fe40005000000 */
[----:B------:R-:W-:Y:S02]  /*0b80*/  SEL R20, R22, R24, !P3 ;  /* 0x0000001816147207 */ /* 0x000fe40005800000 */
[----:B------:R-:W-:Y:S02]  /*0b90*/  SEL R19, R23, R25, !P3 ;  /* 0x0000001917137207 */ /* 0x000fe40005800000 */
[----:B------:R-:W-:Y:S02]  /*0ba0*/  SEL R59, R24, R22, !P3 ;  /* 0x00000016183b7207 */ /* 0x000fe40005800000 */
[----:B------:R-:W-:-:S02]  /*0bb0*/  SEL R60, R25, R23, !P3 ;  /* 0x00000017193c7207 */ /* 0x000fc40005800000 */
[----:B------:R-:W-:Y:S02]  /*0bc0*/  SEL R18, R26, R44, !P0 ;  /* 0x0000002c1a127207 */ /* 0x000fe40004000000 */
[----:B------:R-:W-:Y:S02]  /*0bd0*/  SEL R23, R44, R26, !P0 ;  /* 0x0000001a2c177207 */ /* 0x000fe40004000000 */
[----:B------:R-:W-:Y:S02]  /*0be0*/  LOP3.LUT R22, R61, UR5, RZ, 0xc0, !PT ;  /* 0x000000053d167c12 */ /* 0x000fe4000f8ec0ff */
[----:B------:R-:W-:Y:S02]  /*0bf0*/  LOP3.LUT R21, R58, UR5, RZ, 0xc0, !PT ;  /* 0x000000053a157c12 */ /* 0x000fe4000f8ec0ff */
[----:B------:R-:W-:Y:S02]  /*0c00*/  SEL R17, R27, R45, !P0 ;  /* 0x0000002d1b117207 */ /* 0x000fe40004000000 */
[----:B------:R-:W-:-:S02]  /*0c10*/  SEL R26, R45, R27, !P0 ;  /* 0x0000001b2d1a7207 */ /* 0x000fc40004000000 */
[----:B------:R-:W-:Y:S02]  /*0c20*/  SEL R62, R50, R55, !P1 ;  /* 0x00000037323e7207 */ /* 0x000fe40004800000 */
[----:B------:R-:W-:Y:S02]  /*0c30*/  SEL R45, R53, R48, !P2 ;  /* 0x00000030352d7207 */ /* 0x000fe40005000000 */
[----:B------:R-:W-:Y:S02]  /*0c40*/  SEL R55, R55, R50, !P1 ;  /* 0x0000003237377207 */ /* 0x000fe40004800000 */
[----:B------:R-:W-:Y:S02]  /*0c50*/  SEL R53, R48, R53, !P2 ;  /* 0x0000003530357207 */ /* 0x000fe40005000000 */
[----:B------:R-:W-:Y:S02]  /*0c60*/  ISETP.GE.U32.AND P1, PT, R22, R21, PT ;  /* 0x000000151600720c */ /* 0x000fe40003f26070 */
[----:B------:R-:W-:-:S02]  /*0c70*/  LOP3.LUT R48, R65, UR4, RZ, 0xc0, !PT ;  /* 0x0000000441307c12 */ /* 0x000fc4000f8ec0ff */
[----:B------:R-:W-:Y:S02]  /*0c80*/  LOP3.LUT R25, R59, UR5, RZ, 0xc0, !PT ;  /* 0x000000053b197c12 */ /* 0x000fe4000f8ec0ff */
[----:B------:R-:W-:Y:S02]  /*0c90*/  LOP3.LUT R24, R54, UR5, RZ, 0xc0, !PT ;  /* 0x0000000536187c12 */ /* 0x000fe4000f8ec0ff */
[----:B------:R-:W-:Y:S02]  /*0ca0*/  LOP3.LUT R27, R56, UR4, RZ, 0xc0, !PT ;  /* 0x00000004381b7c12 */ /* 0x000fe4000f8ec0ff */
[----:B------:R-:W-:Y:S02]  /*0cb0*/  LOP3.LUT R22, R23, UR5, RZ, 0xc0, !PT ;  /* 0x0000000517167c12 */ /* 0x000fe4000f8ec0ff */
[----:B------:R-:W-:Y:S02]  /*0cc0*/  LOP3.LUT R21, R20, UR5, RZ, 0xc0, !PT ;  /* 0x0000000514157c12 */ /* 0x000fe4000f8ec0ff */
[----:B------:R-:W-:-:S02]  /*0cd0*/  SEL R44, R57, R52, !P3 ;  /* 0x00000034392c7207 */ /* 0x000fc40005800000 */
[----:B------:R-:W-:Y:S02]  /*0ce0*/  SEL R52, R52, R57, !P3 ;  /* 0x0000003934347207 */ /* 0x000fe40005800000 */
[----:B------:R-:W-:Y:S02]  /*0cf0*/  ISETP.GE.U32.AND P2, PT, R25, R24, PT ;  /* 0x000000181900720c */ /* 0x000fe40003f46070 */
[----:B------:R-:W-:Y:S02]  /*0d00*/  ISETP.GE.U32.AND.EX P1, PT, R48, R27, PT, P1 ;  /* 0x0000001b3000720c */ /* 0x000fe40003f26110 */
[----:B------:R-:W-:Y:S02]  /*0d10*/  ISETP.GE.U32.AND P3, PT, R22, R21, PT ;  /* 0x000000151600720c */ /* 0x000fe40003f66070 */
[----:B------:R-:W-:Y:S02]  /*0d20*/  LOP3.LUT R27, R60, UR4, RZ, 0xc0, !PT ;  /* 0x000000043c1b7c12 */ /* 0x000fe4000f8ec0ff */
[----:B------:R-:W-:-:S02]  /*0d30*/  LOP3.LUT R24, R47, UR4, RZ, 0xc0, !PT ;  /* 0x000000042f187c12 */ /* 0x000fc4000f8ec0ff */
[----:B------:R-:W-:Y:S02]  /*0d40*/  LOP3.LUT R25, R26, UR4, RZ, 0xc0, !PT ;  /* 0x000000041a197c12 */ /* 0x000fe4000f8ec0ff */
[----:B------:R-:W-:Y:S02]  /*0d50*/  LOP3.LUT R22, R19, UR4, RZ, 0xc0, !PT ;  /* 0x0000000413167c12 */ /* 0x000fe4000f8ec0ff */
[----:B------:R-:W-:Y:S02]  /*0d60*/  SEL R21, R51, R30, !P0 ;  /* 0x0000001e33157207 */ /* 0x000fe40004000000 */
[----:B------:R-:W-:Y:S02]  /*0d70*/  SEL R67, R30, R51, !P0 ;  /* 0x000000331e437207 */ /* 0x000fe40004000000 */
[----:B------:R-:W-:Y:S02]  /*0d80*/  ISETP.GE.U32.AND.EX P0, PT, R27, R24, PT, P2 ;  /* 0x000000181b00720c */ /* 0x000fe40003f06120 */
[----:B------:R-:W-:-:S02]  /*0d90*/  ISETP.GE.U32.AND.EX P2, PT, R25, R22, PT, P3 ;  /* 0x000000161900720c */ /* 0x000fc40003f46130 */
        /* <DEDUP_REMOVED lines=17> */
[----:B------:R-:W-:-:S02]  /*0eb0*/  LOP3.LUT R54, R16, UR5, RZ, 0xc0, !PT ;  /* 0x0000000510367c12 */ /* 0x000fc4000f8ec0ff */
[----:B------:R-:W-:Y:S02]  /*0ec0*/  LOP3.LUT R65, R63, UR5, RZ, 0xc0, !PT ;  /* 0x000000053f417c12 */ /* 0x000fe4000f8ec0ff */
[----:B------:R-:W-:Y:S02]  /*0ed0*/  SEL R19, R26, R19, !P2 ;  /* 0x000000131a137207 */ /* 0x000fe40005000000 */
[----:B------:R-:W-:Y:S02]  /*0ee0*/  LOP3.LUT R59, R57, UR5, RZ, 0xc0, !PT ;  /* 0x00000005393b7c12 */ /* 0x000fe4000f8ec0ff */
[----:B------:R-:W-:Y:S02]  /*0ef0*/  LOP3.LUT R44, R22, UR5, RZ, 0xc0, !PT ;  /* 0x00000005162c7c12 */ /* 0x000fe4000f8ec0ff */
        /* <DEDUP_REMOVED lines=8> */
[----:B------:R-:W-:Y:S02]  /*0f80*/  ISETP.GE.U32.AND P3, PT, R45, R26, PT ;  /* 0x0000001a2d00720c */ /* 0x000fe40003f66070 */
[----:B------:R-:W-:Y:S02]  /*0f90*/  LOP3.LUT R59, R58, UR4, RZ, 0xc0, !PT ;  /* 0x000000043a3b7c12 */ /* 0x000fe4000f8ec0ff */
[----:B------:R-:W-:Y:S02]  /*0fa0*/  LOP3.LUT R44, R25, UR4, RZ, 0xc0, !PT ;  /* 0x00000004192c7c12 */ /* 0x000fe4000f8ec0ff */
[----:B------:R-:W-:Y:S02]  /*0fb0*/  ISETP.GE.U32.AND P0, PT, R23, R20, PT ;  /* 0x000000141700720c */ /* 0x000fe40003f06070 */
[----:B------:R-:W-:Y:S02]  /*0fc0*/  LOP3.LUT R45, R19, UR4, RZ, 0xc0, !PT ;  /* 0x00000004132d7c12 */ /* 0x000fe4000f8ec0ff */
[----:B------:R-:W-:-:S02]  /*0fd0*/  LOP3.LUT R26, R50, UR4, RZ, 0xc0, !PT ;  /* 0x00000004321a7c12 */ /* 0x000fc4000f8ec0ff */
[----:B------:R-:W-:Y:S02]  /*0fe0*/  LOP3.LUT R23, R17, UR4, RZ, 0xc0, !PT ;  /* 0x0000000411177c12 */ /* 0x000fe4000f8ec0ff */
[----:B------:R-:W-:Y:S02]  /*0ff0*/  LOP3.LUT R20, R30, UR4, RZ, 0xc0, !PT ;  /* 0x000000041e147c12 */ /* 0x000fe4000f8ec0ff */
[----:B------:R-:W-:Y:S02]  /*1000*/  ISETP.GE.U32.AND.EX P1, PT, R65, R54, PT, P1 ;  /* 0x000000364100720c */ /* 0x000fe40003f26110 */
[----:B------:R-:W-:Y:S02]  /*1010*/  ISETP.GE.U32.AND.EX P2, PT, R59, R44, PT, P2 ;  /* 0x0000002c3b00720c */ /* 0x000fe40003f46120 */
        /* <DEDUP_REMOVED lines=20> */
[----:B------:R-:W-:Y:S02]  /*1160*/  LOP3.LUT R60, R54, UR5, RZ, 0xc0, !PT ;  /* 0x00000005363c7c12 */ /* 0x000fe4000f8ec0ff */
[----:B------:R-:W-:Y:S02]  /*1170*/  LOP3.LUT R55, R45, UR5, RZ, 0xc0, !PT ;  /* 0x000000052d377c12 */ /* 0x000fe4000f8ec0ff */
[----:B------:R-:W-:Y:S02]  /*1180*/  LOP3.LUT R51, R61, UR5, RZ, 0xc0, !PT ;  /* 0x000000053d337c12 */ /* 0x000fe4000f8ec0ff */
[----:B------:R-:W-:Y:S02]  /*1190*/  LOP3.LUT R50, R26, UR5, RZ, 0xc0, !PT ;  /* 0x000000051a327c12 */ /* 0x000fe4000f8ec0ff */
[----:B------:R-:W-:Y:S02]  /*11a0*/  SEL R53, R18, R47, !P0 ;  /* 0x0000002f12357207 */ /* 0x000fe40004000000 */
[----:B------:R-:W-:-:S02]  /*11b0*/  SEL R19, R52, R21, !P0 ;  /* 0x0000001534137207 */ /* 0x000fc40004000000 */
[----:B------:R-:W-:Y:S02]  /*11c0*/  SEL R52, R21, R52, !P0 ;  /* 0x0000003415347207 */ /* 0x000fe40004000000 */
[----:B------:R-:W-:Y:S02]  /*11d0*/  ISETP.GE.U32.AND P1, PT, R60, R55, PT ;  /* 0x000000373c00720c */ /* 0x000fe40003f26070 */
[----:B------:R-:W-:Y:S02]  /*11e0*/  ISETP.GE.U32.AND P2, PT, R51, R50, PT ;  /* 0x000000323300720c */ /* 0x000fe40003f46070 */
[----:B------:R-:W-:Y:S02]  /*11f0*/  LOP3.LUT R48, R53, UR5, RZ, 0xc0, !PT ;  /* 0x0000000535307c12 */ /* 0x000fe4000f8ec0ff */
[----:B------:R-:W-:Y:S02]  /*1200*/  LOP3.LUT R21, R22, UR5, RZ, 0xc0, !PT ;  /* 0x0000000516157c12 */ /* 0x000fe4000f8ec0ff */
[----:B------:R-:W-:-:S02]  /*1210*/  LOP3.LUT R60, R58, UR4, RZ, 0xc0, !PT ;  /* 0x000000043a3c7c12 */ /* 0x000fc4000f8ec0ff */
[----:B------:R-:W-:Y:S02]  /*1220*/  LOP3.LUT R51, R23, UR4, RZ, 0xc0, !PT ;  /* 0x0000000417337c12 */ /* 0x000fe4000f8ec0ff */
[----:B------:R-:W-:Y:S02]  /*1230*/  SEL R67, R17, R30, !P0 ;  /* 0x0000001e11437207 */ /* 0x000fe40004000000 */
[----:B------:R-:W-:Y:S02]  /*1240*/  SEL R18, R47, R18, !P0 ;  /* 0x000000122f127207 */ /* 0x000fe40004000000 */
[----:B------:R-:W-:Y:S02]  /*1250*/  LOP3.LUT R50, R63, UR4, RZ, 0xc0, !PT ;  /* 0x000000043f327c12 */ /* 0x000fe4000f8ec0ff */
[----:B------:R-:W-:Y:S02]  /*1260*/  LOP3.LUT R47, R24, UR4, RZ, 0xc0, !PT ;  /* 0x00000004182f7c12 */ /* 0x000fe4000f8ec0ff */
[----:B------:R-:W-:-:S02]  /*1270*/  ISETP.GE.U32.AND P3, PT, R48, R21, PT ;  /* 0x000000153000720c */ /* 0x000fc40003f66070 */
[----:B------:R-:W-:Y:S02]  /*1280*/  ISETP.GE.U32.AND.EX P1, PT, R60, R51, PT, P1 ;  /* 0x000000333c00720c */ /* 0x000fe40003f26110 */
[----:B------:R-:W-:Y:S02]  /*1290*/  LOP3.LUT R48, R67, UR4, RZ, 0xc0, !PT ;  /* 0x0000000443307c12 */ /* 0x000fe4000f8ec0ff */
[----:B------:R-:W-:Y:S02]  /*12a0*/  LOP3.LUT R21, R16, UR4, RZ, 0xc0, !PT ;  /* 0x0000000410157c12 */ /* 0x000fe4000f8ec0ff */
[----:B------:R-:W-:Y:S02]  /*12b0*/  SEL R17, R30, R17, !P0 ;  /* 0x000000111e117207 */ /* 0x000fe40004000000 */
        /* <DEDUP_REMOVED lines=17> */
[----:B------:R-:W-:Y:S02]  /*13d0*/  LOP3.LUT R58, R66, UR5, RZ, 0xc0, !PT ;  /* 0x00000005423a7c12 */ /* 0x000fe4000f8ec0ff */
[----:B------:R-:W-:Y:S02]  /*13e0*/  LOP3.LUT R63, R55, UR5, RZ, 0xc0, !PT ;  /* 0x00000005373f7c12 */ /* 0x000fe4000f8ec0ff */
[----:B------:R-:W-:-:S02]  /*13f0*/  LOP3.LUT R61, R45, UR5, RZ, 0xc0, !PT ;  /* 0x000000052d3d7c12 */ /* 0x000fc4000f8ec0ff */
[----:B------:R-:W-:Y:S02]  /*1400*/  LOP3.LUT R26, R44, UR5, RZ, 0xc0, !PT ;  /* 0x000000052c1a7c12 */ /* 0x000fe4000f8ec0ff */
[----:B------:R-:W-:Y:S02]  /*1410*/  SEL R47, R22, R53, !P2 ;  /* 0x00000035162f7207 */ /* 0x000fe40005000000 */
[----:B------:R-:W-:Y:S02]  /*1420*/  SEL R22, R16, R67, !P2 ;  /* 0x0000004310167207 */ /* 0x000fe40005000000 */
[----:B------:R-:W-:Y:S02]  /*1430*/  SEL R53, R67, R16, !P2 ;  /* 0x0000001043357207 */ /* 0x000fe40005000000 */
[----:B------:R-:W-:Y:S02]  /*1440*/  LOP3.LUT R27, R52, UR5, RZ, 0xc0, !PT ;  /* 0x00000005341b7c12 */ /* 0x000fe4000f8ec0ff */
[----:B------:R-:W-:-:S02]  /*1450*/  LOP3.LUT R24, R23, UR5, RZ, 0xc0, !PT ;  /* 0x0000000517187c12 */ /* 0x000fc4000f8ec0ff */
[----:B------:R-:W-:Y:S02]  /*1460*/  ISETP.GE.U32.AND P1, PT, R63, R58, PT ;  /* 0x0000003a3f00720c */ /* 0x000fe40003f26070 */
[----:B------:R-:W-:Y:S02]  /*1470*/  ISETP.GE.U32.AND P2, PT, R61, R26, PT ;  /* 0x0000001a3d00720c */ /* 0x000fe40003f46070 */
[----:B------:R-:W-:Y:S02]  /*1480*/  LOP3.LUT R58, R46, UR4, RZ, 0xc0, !PT ;  /* 0x000000042e3a7c12 */ /* 0x000fe4000f8ec0ff */
[----:B------:R-:W-:Y:S02]  /*1490*/  LOP3.LUT R63, R65, UR4, RZ, 0xc0, !PT ;  /* 0x00000004413f7c12 */ /* 0x000fe4000f8ec0ff */
[----:B------:R-:W-:Y:S02]  /*14a0*/  LOP3.LUT R61, R56, UR4, RZ, 0xc0, !PT ;  /* 0x00000004383d7c12 */ /* 0x000fe4000f8ec0ff */
[----:B------:R-:W-:-:S02]  /*14b0*/  LOP3.LUT R26, R51, UR4, RZ, 0xc0, !PT ;  /* 0x00000004331a7c12 */ /* 0x000fc4000f8ec0ff */
[----:B------:R-:W-:Y:S02]  /*14c0*/  LOP3.LUT R25, R18, UR5, RZ, 0xc0, !PT ;  /* 0x0000000512197c12 */ /* 0x000fe4000f8ec0ff */
[----:B------:R-:W-:Y:S02]  /*14d0*/  LOP3.LUT R16, R47, UR5, RZ, 0xc0, !PT ;  /* 0x000000052f107c12 */ /* 0x000fe4000f8ec0ff */
[----:B------:R-:W-:Y:S02]  /*14e0*/  ISETP.GE.U32.AND P3, PT, R27, R24, PT ;  /* 0x000000181b00720c */ /* 0x000fe40003f66070 */
[----:B------:R-:W-:Y:S02]  /*14f0*/  LOP3.LUT R27, R53, UR4, RZ, 0xc0, !PT ;  /* 0x00000004351b7c12 */ /* 0x000fe4000f8ec0ff */
[----:B------:R-:W-:Y:S02]  /*1500*/  LOP3.LUT R24, R50, UR4, RZ, 0xc0, !PT ;  /* 0x0000000432187c12 */ /* 0x000fe4000f8ec0ff */
[----:B------:R-:W-:-:S02]  /*1510*/  ISETP.GE.U32.AND.EX P1, PT, R63, R58, PT, P1 ;  /* 0x0000003a3f00720c */ /* 0x000fc40003f26110 */
[----:B------:R-:W-:Y:S02]  /*1520*/  ISETP.GE.U32.AND.EX P2, PT, R61, R26, PT, P2 ;  /* 0x0000001a3d00720c */ /* 0x000fe40003f46120 */
[----:B------:R-:W-:Y:S02]  /*1530*/  ISETP.GE.U32.AND P0, PT, R25, R16, PT ;  /* 0x000000101900720c */ /* 0x000fe40003f06070 */
[----:B------:R-:W-:Y:S02]  /*1540*/  LOP3.LUT R25, R17, UR4, RZ, 0xc0, !PT ;  /* 0x0000000411197c12 */ /* 0x000fe4000f8ec0ff */
[----:B------:R-:W-:Y:S02]  /*1550*/  LOP3.LUT R16, R22, UR4, RZ, 0xc0, !PT ;  /* 0x0000000416107c12 */ /* 0x000fe4000f8ec0ff */
[----:B------:R-:W-:Y:S02]  /*1560*/  ISETP.GE.U32.AND.EX P3, PT, R27, R24, PT, P3 ;  /* 0x000000181b00720c */ /* 0x000fe40003f66130 */
[----:B------:R-:W-:-:S02]  /*1570*/  SEL R26, R46, R65, !P1 ;  /* 0x000000412e1a7207 */ /* 0x000fc40004800000 */
[----:B------:R-:W-:Y:S02]  /*1580*/  SEL R27, R30, R57, !P2 ;  /* 0x000000391e1b7207 */ /* 0x000fe40005000000 */
[----:B------:R-:W-:Y:S02]  /*1590*/  SEL R65, R65, R46, !P1 ;  /* 0x0000002e41417207 */ /* 0x000fe40004800000 */
[----:B------:R-:W-:Y:S02]  /*15a0*/  SEL R57, R57, R30, !P2 ;  /* 0x0000001e39397207 */ /* 0x000fe40005000000 */
[----:B------:R-:W-:Y:S02]  /*15b0*/  ISETP.GE.U32.AND.EX P0, PT, R25, R16, PT, P0 ;  /* 0x000000101900720c */ /* 0x000fe40003f06100 */
        /* <DEDUP_REMOVED lines=15> */
[----:B------:R-:W-:Y:S02]  /*16b0*/  LOP3.LUT R58, R61, UR5, RZ, 0xc0, !PT ;  /* 0x000000053d3a7c12 */ /* 0x000fe4000f8ec0ff */
[----:B------:R-:W-:Y:S02]  /*16c0*/  LOP3.LUT R53, R30, UR5, RZ, 0xc0, !PT ;  /* 0x000000051e357c12 */ /* 0x000fe4000f8ec0ff */
[----:B------:R-:W-:Y:S02]  /*16d0*/  SEL R66, R55, R66, !P1 ;  /* 0x0000004237427207 */ /* 0x000fe40004800000 */
[----:B------:R-:W-:Y:S02]  /*16e0*/  SEL R51, R56, R51, !P2 ;  /* 0x0000003338337207 */ /* 0x000fe40005000000 */
[----:B------:R-:W-:-:S02]  /*16f0*/  SEL R23, R48, R19, !P0 ;  /* 0x0000001330177207 */ /* 0x000fc40004000000 */
[----:B------:R-:W-:Y:S02]  /*1700*/  SEL R55, R19, R48, !P0 ;  /* 0x0000003013377207 */ /* 0x000fe40004000000 */
[----:B------:R-:W-:Y:S02]  /*1710*/  LOP3.LUT R56, R52, UR5, RZ, 0xc0, !PT ;  /* 0x0000000534387c12 */ /* 0x000fe4000f8ec0ff */
[----:B------:R-:W-:Y:S02]  /*1720*/  LOP3.LUT R19, R21, UR5, RZ, 0xc0, !PT ;  /* 0x0000000515137c12 */ /* 0x000fe4000f8ec0ff */
[----:B------:R-:W-:Y:S02]  /*1730*/  ISETP.GE.U32.AND P1, PT, R60, R59, PT ;  /* 0x0000003b3c00720c */ /* 0x000fe40003f26070 */
[----:B------:R-:W-:Y:S02]  /*1740*/  ISETP.GE.U32.AND P2, PT, R58, R53, PT ;  /* 0x000000353a00720c */ /* 0x000fe40003f46070 */
[----:B------:R-:W-:-:S02]  /*1750*/  SEL R59, R17, R22, !P0 ;  /* 0x00000016113b7207 */ /* 0x000fc40004000000 */
[----:B------:R-:W-:Y:S02]  /*1760*/  LOP3.LUT R58, R51, UR4, RZ, 0xc0, !PT ;  /* 0x00000004333a7c12 */ /* 0x000fe4000f8ec0ff */
[----:B------:R-:W-:Y:S02]  /*1770*/  LOP3.LUT R53, R26, UR4, RZ, 0xc0, !PT ;  /* 0x000000041a357c12 */ /* 0x000fe4000f8ec0ff */
[----:B------:R-:W-:Y:S02]  /*1780*/  SEL R48, R47, R18, !P0 ;  /* 0x000000122f307207 */ /* 0x000fe40004000000 */
[----:B------:R-:W-:Y:S02]  /*1790*/  ISETP.GE.U32.AND P3, PT, R56, R19, PT ;  /* 0x000000133800720c */ /* 0x000fe40003f66070 */
[----:B------:R-:W-:Y:S02]  /*17a0*/  LOP3.LUT R56, R50, UR4, RZ, 0xc0, !PT ;  /* 0x0000000432387c12 */ /* 0x000fe4000f8ec0ff */
[----:B------:R-:W-:-:S02]  /*17b0*/  LOP3.LUT R47, R45, UR4, RZ, 0xc0, !PT ;  /* 0x000000042d2f7c12 */ /* 0x000fc4000f8ec0ff */
[----:B------:R-:W-:Y:S02]  /*17c0*/  LOP3.LUT R19, R59, UR4, RZ, 0xc0, !PT ;  /* 0x000000043b137c12 */ /* 0x000fe4000f8ec0ff */
[----:B------:R-:W-:Y:S02]  /*17d0*/  LOP3.LUT R18, R20, UR4, RZ, 0xc0, !PT ;  /* 0x0000000414127c12 */ /* 0x000fe4000f8ec0ff */
[----:B------:R-:W-:Y:S02]  /*17e0*/  ISETP.GE.U32.AND.EX P1, PT, R58, R53, PT, P1 ;  /* 0x000000353a00720c */ /* 0x000fe40003f26110 */
        /* <DEDUP_REMOVED lines=20> */
[----:B------:R-:W-:-:S02]  /*1930*/  SEL R52, R52, R21, !P2 ;  /* 0x0000001534347207 */ /* 0x000fc40005000000 */
[----:B------:R-:W-:Y:S02]  /*1940*/  SEL R44, R20, R59, !P2 ;  /* 0x0000003b142c7207 */ /* 0x000fe40005000000 */
[----:B------:R-:W-:Y:S02]  /*1950*/  SEL R55, R59, R20, !P2 ;  /* 0x000000143b377207 */ /* 0x000fe40005000000 */
[----:B------:R-:W-:Y:S02]  /*1960*/  LOP3.LUT R59, R61, UR5, RZ, 0xc0, !PT ;  /* 0x000000053d3b7c12 */ /* 0x000fe4000f8ec0ff */
[----:B------:R-:W-:Y:S02]  /*1970*/  LOP3.LUT R56, R24, UR5, RZ, 0xc0, !PT ;  /* 0x0000000518387c12 */ /* 0x000fe4000f8ec0ff */
[----:B------:R-:W-:Y:S02]  /*1980*/  ISETP.GE.U32.AND P0, PT, R63, R58, PT ;  /* 0x0000003a3f00720c */ /* 0x000fe40003f06070 */
[----:B------:R-:W-:-:S02]  /*1990*/  LOP3.LUT R21, R48, UR5, RZ, 0xc0, !PT ;  /* 0x0000000530157c12 */ /* 0x000fc4000f8ec0ff */
[----:B------:R-:W-:Y:S02]  /*19a0*/  LOP3.LUT R57, R52, UR5, RZ, 0xc0, !PT ;  /* 0x0000000534397c12 */ /* 0x000fe4000f8ec0ff */
[----:B------:R-:W-:Y:S02]  /*19b0*/  LOP3.LUT R54, R27, UR5, RZ, 0xc0, !PT ;  /* 0x000000051b367c12 */ /* 0x000fe4000f8ec0ff */
[----:B------:R-:W-:Y:S02]  /*19c0*/  LOP3.LUT R20, R45, UR5, RZ, 0xc0, !PT ;  /* 0x000000052d147c12 */ /* 0x000fe4000f8ec0ff */
[----:B------:R-:W-:Y:S02]  /*19d0*/  LOP3.LUT R58, R65, UR4, RZ, 0xc0, !PT ;  /* 0x00000004413a7c12 */ /* 0x000fe4000f8ec0ff */
[----:B------:R-:W-:Y:S02]  /*19e0*/  LOP3.LUT R63, R46, UR4, RZ, 0xc0, !PT ;  /* 0x000000042e3f7c12 */ /* 0x000fe4000f8ec0ff */
[----:B------:R-:W-:-:S02]  /*19f0*/  ISETP.GE.U32.AND P2, PT, R59, R56, PT ;  /* 0x000000383b00720c */ /* 0x000fc40003f46070 */
[----:B------:R-:W-:Y:S02]  /*1a00*/  LOP3.LUT R59, R50, UR4, RZ, 0xc0, !PT ;  /* 0x00000004323b7c12 */ /* 0x000fe4000f8ec0ff */
[----:B------:R-:W-:Y:S02]  /*1a10*/  LOP3.LUT R56, R25, UR4, RZ, 0xc0, !PT ;  /* 0x0000000419387c12 */ /* 0x000fe4000f8ec0ff */
[----:B------:R-:W-:Y:S02]  /*1a20*/  ISETP.GE.U32.AND P3, PT, R57, R54, PT ;  /* 0x000000363900720c */ /* 0x000fe40003f66070 */
[----:B------:R-:W-:Y:S02]  /*1a30*/  ISETP.GE.U32.AND P1, PT, R21, R20, PT ;  /* 0x000000141500720c */ /* 0x000fe40003f26070 */
[----:B------:R-:W-:Y:S02]  /*1a40*/  ISETP.GE.U32.AND.EX P0, PT, R63, R58, PT, P0 ;  /* 0x0000003a3f00720c */ /* 0x000fe40003f06100 */
[----:B------:R-:W-:-:S02]  /*1a50*/  LOP3.LUT R21, R53, UR4, RZ, 0xc0, !PT ;  /* 0x0000000435157c12 */ /* 0x000fc4000f8ec0ff */
[----:B------:R-:W-:Y:S02]  /*1a60*/  LOP3.LUT R57, R55, UR4, RZ, 0xc0, !PT ;  /* 0x0000000437397c12 */ /* 0x000fe4000f8ec0ff */
[----:B------:R-:W-:Y:S02]  /*1a70*/  LOP3.LUT R54, R30, UR4, RZ, 0xc0, !PT ;  /* 0x000000041e367c12 */ /* 0x000fe4000f8ec0ff */
[----:B------:R-:W-:Y:S02]  /*1a80*/  LOP3.LUT R20, R44, UR4, RZ, 0xc0, !PT ;  /* 0x000000042c147c12 */ /* 0x000fe4000f8ec0ff */
[----:B------:R-:W-:Y:S02]  /*1a90*/  ISETP.GE.U32.AND.EX P2, PT, R59, R56, PT, P2 ;  /* 0x000000383b00720c */ /* 0x000fe40003f46120 */
[----:B------:R-:W-:Y:S02]  /*1aa0*/  SEL R64, R66, R19, !P0 ;  /* 0x0000001342407207 */ /* 0x000fe40004000000 */
[----:B------:R-:W-:-:S02]  /*1ab0*/  ISETP.GE.U32.AND.EX P3, PT, R57, R54, PT, P3 ;  /* 0x000000363900720c */ /* 0x000fc40003f66130 */
        /* <DEDUP_REMOVED lines=16> */
[----:B------:R-:W-:Y:S02]  /*1bc0*/  LOP3.LUT R55, R25, UR5, RZ, 0xc0, !PT ;  /* 0x0000000519377c12 */ /* 0x000fe4000f8ec0ff */
[----:B------:R-:W-:-:S02]  /*1bd0*/  LOP3.LUT R30, R50, UR5, RZ, 0xc0, !PT ;  /* 0x00000005321e7c12 */ /* 0x000fc4000f8ec0ff */
[----:B------:R-:W-:Y:S02]  /*1be0*/  SEL R65, R46, R65, !P0 ;  /* 0x000000412e417207 */ /* 0x000fe40004000000 */
[----:B------:R-:W-:Y:S02]  /*1bf0*/  SEL R54, R53, R44, !P1 ;  /* 0x0000002c35367207 */ /* 0x000fe40004800000 */
[----:B------:R-:W-:Y:S02]  /*1c00*/  LOP3.LUT R63, R47, UR5, RZ, 0xc0, !PT ;  /* 0x000000052f3f7c12 */ /* 0x000fe4000f8ec0ff */
[----:B------:R-:W-:Y:S02]  /*1c10*/  LOP3.LUT R52, R64, UR5, RZ, 0xc0, !PT ;  /* 0x0000000540347c12 */ /* 0x000fe4000f8ec0ff */
[----:B------:R-:W-:Y:S02]  /*1c20*/  LOP3.LUT R61, R26, UR5, RZ, 0xc0, !PT ;  /* 0x000000051a3d7c12 */ /* 0x000fe4000f8ec0ff */
[----:B------:R-:W-:-:S02]  /*1c30*/  LOP3.LUT R46, R57, UR5, RZ, 0xc0, !PT ;  /* 0x00000005392e7c12 */ /* 0x000fc4000f8ec0ff */
[----:B------:R-:W-:Y:S02]  /*1c40*/  SEL R48, R45, R48, !P1 ;  /* 0x000000302d307207 */ /* 0x000fe40004800000 */
[----:B------:R-:W-:Y:S02]  /*1c50*/  ISETP.GE.U32.AND P4, PT, R55, R30, PT ;  /* 0x0000001e3700720c */ /* 0x000fe40003f86070 */
[----:B------:R-:W-:Y:S02]  /*1c60*/  LOP3.LUT R45, R54, UR4, RZ, 0xc0, !PT ;  /* 0x00000004362d7c12 */ /* 0x000fe4000f8ec0ff */
[----:B------:R-:W-:Y:S02]  /*1c70*/  LOP3.LUT R30, R51, UR4, RZ, 0xc0, !PT ;  /* 0x00000004331e7c12 */ /* 0x000fe4000f8ec0ff */
[----:B------:R-:W-:Y:S02]  /*1c80*/  ISETP.GE.U32.AND P2, PT, R63, R52, PT ;  /* 0x000000343f00720c */ /* 0x000fe40003f46070 */
[----:B------:R-:W-:-:S02]  /*1c90*/  ISETP.GE.U32.AND P3, PT, R61, R46, PT ;  /* 0x0000002e3d00720c */ /* 0x000fc40003f66070 */
[----:B------:R-:W-:Y:S02]  /*1ca0*/  LOP3.LUT R61, R24, UR4, RZ, 0xc0, !PT ;  /* 0x00000004183d7c12 */ /* 0x000fe4000f8ec0ff */
[----:B------:R-:W-:Y:S02]  /*1cb0*/  LOP3.LUT R52, R59, UR4, RZ, 0xc0, !PT ;  /* 0x000000043b347c12 */ /* 0x000fe4000f8ec0ff */
[----:B------:R-:W-:Y:S02]  /*1cc0*/  LOP3.LUT R55, R27, UR4, RZ, 0xc0, !PT ;  /* 0x000000041b377c12 */ /* 0x000fe4000f8ec0ff */
[----:B------:R-:W-:Y:S02]  /*1cd0*/  LOP3.LUT R46, R56, UR4, RZ, 0xc0, !PT ;  /* 0x00000004382e7c12 */ /* 0x000fe4000f8ec0ff */
[----:B------:R-:W-:Y:S02]  /*1ce0*/  ISETP.GE.U32.AND.EX P4, PT, R45, R30, PT, P4 ;  /* 0x0000001e2d00720c */ /* 0x000fe40003f86140 */
        /* <DEDUP_REMOVED lines=16> */
[----:B------:R-:W-:Y:S01]  /*1df0*/  SEL R53, R44, R53, !P1 ;  /* 0x000000352c357207 */ /* 0x000fe20004800000 */
[----:B------:R-:W-:Y:S01]  /*1e00*/  IMAD.MOV.U32 R44, RZ, RZ, 0x2 ;  /* 0x00000002ff2c7424 */ /* 0x000fe200078e00ff */
[----:B------:R-:W-:Y:S02]  /*1e10*/  SEL R55, R57, R26, !P3 ;  /* 0x0000001a39377207 */ /* 0x000fe40005800000 */
[----:B------:R-:W-:-:S02]  /*1e20*/  SEL R52, R56, R27, !P3 ;  /* 0x0000001b38347207 */ /* 0x000fc40005800000 */
[----:B------:R-:W-:Y:S02]  /*1e30*/  SEL R47, R51, R54, !P4 ;  /* 0x00000036332f7207 */ /* 0x000fe40006000000 */
[----:B------:R-:W-:Y:S02]  /*1e40*/  SEL R22, R21, R24, !P4 ;  /* 0x0000001815167207 */ /* 0x000fe40006000000 */
[----:B------:R-:W-:Y:S02]  /*1e50*/  SEL R57, R26, R57, !P3 ;  /* 0x000000391a397207 */ /* 0x000fe40005800000 */
[----:B------:R-:W-:Y:S02]  /*1e60*/  SEL R56, R27, R56, !P3 ;  /* 0x000000381b387207 */ /* 0x000fe40005800000 */
[----:B------:R-:W-:Y:S02]  /*1e70*/  SEL R51, R54, R51, !P4 ;  /* 0x0000003336337207 */ /* 0x000fe40006000000 */
[----:B------:R-:W-:-:S07]  /*1e80*/  SEL R21, R24, R21, !P4 ;  /* 0x0000001518157207 */ /* 0x000fce0006000000 */
.L_x_275:
[----:B0-----:R-:W0:Y:S01]  /*1e90*/  S2R R30, SR_TID.X ;  /* 0x00000000001e7919 */ /* 0x001e220000002100 */
[----:B------:R-:W-:Y:S01]  /*1ea0*/  IMAD.MOV R25, RZ, RZ, -R44 ;  /* 0x000000ffff197224 */ /* 0x000fe200078e0a2c */
[----:B-1----:R-:W1:Y:S01]  /*1eb0*/  S2UR UR7, SR_CgaCtaId ;  /* 0x00000000000779c3 */ /* 0x002e620000008800 */
[----:B------:R-:W-:-:S07]  /*1ec0*/  UMOV UR6, 0x400 ;  /* 0x0000040000067882 */ /* 0x000fce0000000000 */
[----:B------:R-:W-:Y:S01]  /*1ed0*/  BAR.SYNC.DEFER_BLOCKING 0x0 ;  /* 0x0000000000007b1d */ /* 0x000fe20000010000 */
[----:B------:R-:W-:Y:S02]  /*1ee0*/  IMAD.MOV.U32 R26, RZ, RZ, R64 ;  /* 0x000000ffff1a7224 */ /* 0x000fe400078e0040 */
[----:B------:R-:W-:-:S03]  /*1ef0*/  IMAD.MOV.U32 R27, RZ, RZ, R59 ;  /* 0x000000ffff1b7224 */ /* 0x000fc600078e003b */
[----:B------:R-:W-:Y:S01]  /*1f00*/  BSSY.RECONVERGENT B0, `(.L_x_256) ;  /* 0x000003d000007945 */ /* 0x000fe20003800200 */
[----:B-1----:R-:W-:Y:S01]  /*1f10*/  ULEA UR6, UR7, UR6, 0x18 ;  /* 0x0000000607067291 */ /* 0x002fe2000f8ec0ff */
[----:B0-----:R-:W-:Y:S01]  /*1f20*/  LOP3.LUT R24, R30, R25, RZ, 0xc0, !PT ;  /* 0x000000191e187212 */ /* 0x001fe200078ec0ff */
[----:B------:R-:W-:-:S04]  /*1f30*/  VIADD R25, R44, 0xffffffff ;  /* 0xffffffff2c197836 */ /* 0x000fc80000000000 */
[----:B------:R-:W-:Y:S01]  /*1f40*/  LEA R63, R30, UR6, 0x6 ;  /* 0x000000061e3f7c11 */ /* 0x000fe2000f8e30ff */
[----:B------:R-:W-:Y:S01]  /*1f50*/  IMAD.SHL.U32 R24, R24, 0x8, RZ ;  /* 0x0000000818187824 */ /* 0x000fe200078e00ff */
[----:B------:R-:W-:-:S04]  /*1f60*/  LOP3.LUT R25, R25, R30, RZ, 0xc0, !PT ;  /* 0x0000001e19197212 */ /* 0x000fc800078ec0ff */
[----:B------:R-:W-:Y:S01]  /*1f70*/  VIMNMX.U32 R58, PT, PT, R24, 0x800, PT ;  /* 0x00000800183a7848 */ /* 0x000fe20003fe0000 */
[----:B------:R-:W-:Y:S02]  /*1f80*/  IMAD.SHL.U32 R25, R25, 0x8, RZ ;  /* 0x0000000819197824 */ /* 0x000fe400078e00ff */
[----:B------:R-:W-:Y:S02]  /*1f90*/  IMAD.MOV.U32 R24, RZ, RZ, R66 ;  /* 0x000000ffff187224 */ /* 0x000fe400078e0042 */
[----:B------:R-:W-:Y:S01]  /*1fa0*/  IMAD R45, R44, 0x4, R58 ;  /* 0x000000042c2d7824 */ /* 0x000fe200078e023a */
[----:B------:R-:W-:-:S04]  /*1fb0*/  VIMNMX.U32 R60, PT, PT, R25, 0x800, PT ;  /* 0x00000800193c7848 */ /* 0x000fc80003fe0000 */
[----:B------:R-:W-:-:S04]  /*1fc0*/  VIMNMX.U32 R45, PT, PT, R45, 0x800, PT ;  /* 0x000008002d2d7848 */ /* 0x000fc80003fe0000 */
[----:B------:R-:W-:Y:S01]  /*1fd0*/  VIADDMNMX R64, R45, -R58, R60, PT ;  /* 0x8000003a2d407246 */ /* 0x000fe2000380013c */
[----:B------:R-:W-:-:S05]  /*1fe0*/  IMAD R54, R44, 0x4, R45 ;  /* 0x000000042c367824 */ /* 0x000fca00078e022d */
[----:B------:R-:W-:-:S05]  /*1ff0*/  VIMNMX.U32 R54, PT, PT, R54, 0x800, PT ;  /* 0x0000080036367848 */ /* 0x000fca0003fe0000 */
[----:B------:R-:W-:-:S04]  /*2000*/  IMAD.IADD R25, R54, 0x1, -R45 ;  /* 0x0000000136197824 */ /* 0x000fc800078e0a2d */
[C---:B------:R-:W-:Y:S01]  /*2010*/  IMAD.IADD R67, R60.reuse, 0x1, -R25 ;  /* 0x000000013c437824 */ /* 0x040fe200078e0a19 */
[----:B------:R-:W-:Y:S01]  /*2020*/  ISETP.GE.AND P0, PT, R60, R25, PT ;  /* 0x000000193c00720c */ /* 0x000fe20003f06270 */
[----:B------:R-:W-:-:S03]  /*2030*/  IMAD.MOV.U32 R25, RZ, RZ, R65 ;  /* 0x000000ffff197224 */ /* 0x000fc600078e0041 */
[----:B------:R-:W-:Y:S02]  /*2040*/  SEL R59, R67, RZ, P0 ;  /* 0x000000ff433b7207 */ /* 0x000fe40000000000 */
[----:B------:R0:W-:Y:S02]  /*2050*/  STS.128 [R63], R24 ;  /* 0x000000183f007388 */ /* 0x0001e40000000c00 */
[----:B------:R-:W-:Y:S01]  /*2060*/  ISETP.GE.AND P0, PT, R59, R64, PT ;  /* 0x000000403b00720c */ /* 0x000fe20003f06270 */
[----:B0-----:R-:W-:Y:S02]  /*2070*/  IMAD.MOV.U32 R24, RZ, RZ, R61 ;  /* 0x000000ffff187224 */ /* 0x001fe400078e003d */
[----:B------:R-:W-:Y:S02]  /*2080*/  IMAD.MOV.U32 R25, RZ, RZ, R62 ;  /* 0x000000ffff197224 */ /* 0x000fe400078e003e */
[----:B------:R-:W-:Y:S02]  /*2090*/  IMAD.MOV.U32 R26, RZ, RZ, R57 ;  /* 0x000000ffff1a7224 */ /* 0x000fe400078e0039 */
[----:B------:R-:W-:-:S05]  /*20a0*/  IMAD.MOV.U32 R27, RZ, RZ, R56 ;  /* 0x000000ffff1b7224 */ /* 0x000fca00078e0038 */
[----:B------:R0:W-:Y:S02]  /*20b0*/  STS.128 [R63+0x10], R24 ;  /* 0x000010183f007388 */ /* 0x0001e40000000c00 */
        /* <DEDUP_REMOVED lines=9> */
[----:B------:R0:W-:Y:S01]  /*2150*/  STS.128 [R63+0x30], R24 ;  /* 0x000030183f007388 */ /* 0x0001e20000000c00 */
[----:B------:R-:W-:Y:S06]  /*2160*/  BAR.SYNC.DEFER_BLOCKING 0x0 ;  /* 0x0000000000007b1d */ /* 0x000fec0000010000 */
[----:B--234-:R-:W-:Y:S05]  /*2170*/  @P0 BRA `(.L_x_257) ;  /* 0x0000000000540947 */ /* 0x01cfea0003800000 */
[----:B------:R-:W-:-:S07]  /*2180*/  IMAD.IADD R50, R60, 0x1, R45 ;  /* 0x000000013c327824 */ /* 0x000fce00078e022d */
.L_x_258:
[----:B0-----:R-:W-:-:S05]  /*2190*/  IMAD.IADD R24, R64, 0x1, -R59 ;  /* 0x0000000140187824 */ /* 0x001fca00078e0a3b */
        /* <DEDUP_REMOVED lines=9> */
[----:B0-----:R-:W-:Y:S02]  /*2230*/  LOP3.LUT R46, R24, UR5, RZ, 0xc0, !PT ;  /* 0x00000005182e7c12 */ /* 0x001fe4000f8ec0ff */
[----:B------:R-:W-:Y:S02]  /*2240*/  LOP3.LUT R25, R25, UR4, RZ, 0xc0, !PT ;  /* 0x0000000419197c12 */ /* 0x000fe4000f8ec0ff */
[----:B-1----:R-:W-:-:S02]  /*2250*/  LOP3.LUT R51, R26, UR5, RZ, 0xc0, !PT ;  /* 0x000000051a337c12 */ /* 0x002fc4000f8ec0ff */
[----:B------:R-:W-:Y:S02]  /*2260*/  LOP3.LUT R48, R27, UR4, RZ, 0xc0, !PT ;  /* 0x000000041b307c12 */ /* 0x000fe4000f8ec0ff */
[----:B------:R-:W-:-:S04]  /*2270*/  ISETP.GE.U32.AND P0, PT, R51, R46, PT ;  /* 0x0000002e3300720c */ /* 0x000fc80003f06070 */
[----:B------:R-:W-:-:S04]  /*2280*/  ISETP.GE.U32.AND.EX P0, PT, R48, R25, PT, P0 ;  /* 0x000000193000720c */ /* 0x000fc80003f06100 */
[----:B------:R-:W-:-:S09]  /*2290*/  SEL R64, R47, R64, !P0 ;  /* 0x000000402f407207 */ /* 0x000fd20004000000 */
[----:B------:R-:W-:-:S05]  /*22a0*/  @P0 VIADD R59, R47, 0x1 ;  /* 0x000000012f3b0836 */ /* 0x000fca0000000000 */
[----:B------:R-:W-:-:S13]  /*22b0*/  ISETP.GE.AND P0, PT, R59, R64, PT ;  /* 0x000000403b00720c */ /* 0x000fda0003f06270 */
[----:B------:R-:W-:Y:S05]  /*22c0*/  @!P0 BRA `(.L_x_258) ;  /* 0xfffffffc00b08947 */ /* 0x000fea000383ffff */
.L_x_257:
[----:B------:R-:W-:Y:S05]  /*22d0*/  BSYNC.RECONVERGENT B0 ;  /* 0x0000000000007941 */ /* 0x000fea0003800200 */
.L_x_256:
[----:B------:R-:W-:Y:S01]  /*22e0*/  IMAD.IADD R68, R58, 0x1, R59 ;  /* 0x000000013a447824 */ /* 0x000fe200078e023b */
[----:B------:R-:W-:Y:S01]  /*22f0*/  IADD3 R51, PT, PT, -R59, R45, R60 ;  /* 0x0000002d3b337210 */ /* 0x000fe20007ffe13c */
[----:B------:R-:W-:Y:S01]  /*2300*/  BSSY.RECONVERGENT B0, `(.L_x_259) ;  /* 0x0000011000007945 */ /* 0x000fe20003800200 */
[----:B------:R-:W-:Y:S02]  /*2310*/  PLOP3.LUT P1, PT, PT, PT, PT, 0x8, 0x80 ;  /* 0x000000000080781c */ /* 0x000fe40003f2e170 */
[----:B------:R-:W-:Y:S02]  /*2320*/  LEA R50, R68, UR6, 0x3 ;  /* 0x0000000644327c11 */ /* 0x000fe4000f8e18ff */
[C---:B------:R-:W-:Y:S02]  /*2330*/  LEA R52, R51.reuse, UR6, 0x3 ;  /* 0x0000000633347c11 */ /* 0x040fe4000f8e18ff */
[----:B------:R-:W-:Y:S01]  /*2340*/  ISETP.GE.AND P0, PT, R51, R54, PT ;  /* 0x000000363300720c */ /* 0x000fe20003f06270 */
[----:B0-----:R0:W1:Y:S04]  /*2350*/  LDS.64 R24, [R50] ;  /* 0x0000000032187984 */ /* 0x0010680000000a00 */
[----:B------:R0:W2:Y:S08]  /*2360*/  LDS.64 R26, [R52] ;  /* 0x00000000341a7984 */ /* 0x0000b00000000a00 */
[----:B0-----:R-:W-:Y:S05]  /*2370*/  @P0 BRA `(.L_x_260) ;  /* 0x0000000000240947 */ /* 0x001fea0003800000 */
[----:B------:R-:W-:Y:S02]  /*2380*/  ISETP.GE.AND P2, PT, R68, R45, PT ;  /* 0x0000002d4400720c */ /* 0x000fe40003f46270 */
[----:B------:R-:W-:-:S11]  /*2390*/  PLOP3.LUT P1, PT, PT, PT, PT, 0x80, 0x8 ;  /* 0x000000000008781c */ /* 0x000fd60003f2f070 */
[----:B--2---:R-:W-:Y:S02]  /*23a0*/  @!P2 LOP3.LUT R53, R26, UR5, RZ, 0xc0, !PT ;  /* 0x000000051a35ac12 */ /* 0x004fe4000f8ec0ff */
[----:B-1----:R-:W-:Y:S02]  /*23b0*/  @!P2 LOP3.LUT R46, R24, UR5, RZ, 0xc0, !PT ;  /* 0x00000005182eac12 */ /* 0x002fe4000f8ec0ff */
[----:B------:R-:W-:Y:S02]  /*23c0*/  @!P2 LOP3.LUT R48, R27, UR4, RZ, 0xc0, !PT ;  /* 0x000000041b30ac12 */ /* 0x000fe4000f8ec0ff */
[----:B------:R-:W-:Y:S02]  /*23d0*/  @!P2 LOP3.LUT R47, R25, UR4, RZ, 0xc0, !PT ;  /* 0x00000004192fac12 */ /* 0x000fe4000f8ec0ff */
[----:B------:R-:W-:-:S04]  /*23e0*/  @!P2 ISETP.GE.U32.AND P0, PT, R53, R46, PT ;  /* 0x0000002e3500a20c */ /* 0x000fc80003f06070 */
[----:B------:R-:W-:-:S04]  /*23f0*/  @!P2 ISETP.GE.U32.AND.EX P0, PT, R48, R47, PT, P0 ;  /* 0x0000002f3000a20c */ /* 0x000fc80003f06100 */
[----:B------:R-:W-:-:S13]  /*2400*/  @!P2 PLOP3.LUT P1, PT, P0, PT, PT, 0x8, 0x80 ;  /* 0x000000000080a81c */ /* 0x000fda000072e170 */
.L_x_260:
[----:B------:R-:W-:Y:S05]  /*2410*/  BSYNC.RECONVERGENT B0 ;  /* 0x0000000000007941 */ /* 0x000fea0003800200 */
.L_x_259:
        /* <DEDUP_REMOVED lines=14> */
[----:B------:R-:W-:Y:S02]  /*2500*/  ISETP.GE.AND P3, PT, R46, R45, PT ;  /* 0x0000002d2e00720c */ /* 0x000fe40003f66270 */
[----:B------:R-:W-:-:S11]  /*2510*/  PLOP3.LUT P2, PT, PT, PT, PT, 0x80, 0x8 ;  /* 0x000000000008781c */ /* 0x000fd60003f4f070 */
[----:B-1----:R-:W-:Y:S02]  /*2520*/  @!P3 LOP3.LUT R48, R26, UR5, RZ, 0xc0, !PT ;  /* 0x000000051a30bc12 */ /* 0x002fe4000f8ec0ff */
[----:B--2---:R-:W-:Y:S02]  /*2530*/  @!P3 LOP3.LUT R53, R24, UR5, RZ, 0xc0, !PT ;  /* 0x000000051835bc12 */ /* 0x004fe4000f8ec0ff */
[----:B------:R-:W-:Y:S02]  /*2540*/  @!P3 LOP3.LUT R50, R27, UR4, RZ, 0xc0, !PT ;  /* 0x000000041b32bc12 */ /* 0x000fe4000f8ec0ff */
[----:B------:R-:W-:Y:S02]  /*2550*/  @!P3 LOP3.LUT R55, R25, UR4, RZ, 0xc0, !PT ;  /* 0x000000041937bc12 */ /* 0x000fe4000f8ec0ff */
[----:B------:R-:W-:-:S04]  /*2560*/  @!P3 ISETP.GE.U32.AND P0, PT, R48, R53, PT ;  /* 0x000000353000b20c */ /* 0x000fc80003f06070 */
[----:B------:R-:W-:-:S04]  /*2570*/  @!P3 ISETP.GE.U32.AND.EX P0, PT, R50, R55, PT, P0 ;  /* 0x000000373200b20c */ /* 0x000fc80003f06100 */
[----:B------:R-:W-:-:S13]  /*2580*/  @!P3 PLOP3.LUT P2, PT, P0, PT, PT, 0x8, 0x80 ;  /* 0x000000000080b81c */ /* 0x000fda000074e170 */
.L_x_262:
[----:B------:R-:W-:Y:S05]  /*2590*/  BSYNC.RECONVERGENT B0 ;  /* 0x0000000000007941 */ /* 0x000fea0003800200 */
.L_x_261:
        /* <DEDUP_REMOVED lines=23> */
.L_x_264:
[----:B------:R-:W-:Y:S05]  /*2710*/  BSYNC.RECONVERGENT B0 ;  /* 0x0000000000007941 */ /* 0x000fea0003800200 */
.L_x_263:
        /* <DEDUP_REMOVED lines=23> */
.L_x_266:
[----:B------:R-:W-:Y:S05]  /*2890*/  BSYNC.RECONVERGENT B0 ;  /* 0x0000000000007941 */ /* 0x000fea0003800200 */
.L_x_265:
        /* <DEDUP_REMOVED lines=15> */
[----:B--2---:R-:W-:Y:S02]  /*2990*/  @!P5 LOP3.LUT R50, R26, UR5, RZ, 0xc0, !PT ;  /* 0x000000051a32dc12 */ /* 0x004fe4000f8ec0ff */
[----:B-1----:R-:W-:-:S04]  /*29a0*/  @!P5 LOP3.LUT R55, R24, UR5, RZ, 0xc0, !PT ;  /* 0x000000051837dc12 */ /* 0x002fc8000f8ec0ff */
[----:B------:R-:W-:Y:S02]  /*29b0*/  @!P5 ISETP.GE.U32.AND P0, PT, R50, R55, PT ;  /* 0x000000373200d20c */ /* 0x000fe40003f06070 */
[----:B------:R-:W-:Y:S02]  /*29c0*/  @!P5 LOP3.LUT R50, R27, UR4, RZ, 0xc0, !PT ;  /* 0x000000041b32dc12 */ /* 0x000fe4000f8ec0ff */
[----:B------:R-:W-:-:S04]  /*29d0*/  @!P5 LOP3.LUT R55, R25, UR4, RZ, 0xc0, !PT ;  /* 0x000000041937dc12 */ /* 0x000fc8000f8ec0ff */
[----:B------:R-:W-:Y:S02]  /*29e0*/  @!P5 ISETP.GE.U32.AND.EX P6, PT, R50, R55, PT, P0 ;  /* 0x000000373200d20c */ /* 0x000fe40003fc6100 */
[----:B------:R-:W-:Y:S02]  /*29f0*/  PLOP3.LUT P0, PT, PT, PT, PT, 0x80, 0x8 ;  /* 0x000000000008781c */ /* 0x000fe40003f0f070 */
[----:B------:R-:W-:-:S13]  /*2a00*/  @!P5 PLOP3.LUT P0, PT, P6, PT, PT, 0x8, 0x80 ;  /* 0x000000000080d81c */ /* 0x000fda000370e170 */
.L_x_268:
[----:B------:R-:W-:Y:S05]  /*2a10*/  BSYNC.RECONVERGENT B0 ;  /* 0x0000000000007941 */ /* 0x000fea0003800200 */
.L_x_267:
[----:B------:R-:W-:Y:S01]  /*2a20*/  @P0 IMAD.MOV R48, RZ, RZ, R58 ;  /* 0x000000ffff300224 */ /* 0x000fe200078e023a */
[----:B-12---:R-:W-:Y:S01]  /*2a30*/  SEL R55, R26, R24, P0 ;  /* 0x000000181a377207 */ /* 0x006fe20000000000 */
[----:B------:R-:W-:Y:S01]  /*2a40*/  @!P0 IMAD.MOV R53, RZ, RZ, R63 ;  /* 0x000000ffff358224 */ /* 0x000fe200078e023f */
[----:B------:R-:W-:Y:S01]  /*2a50*/  SEL R52, R27, R25, P0 ;  /* 0x000000191b347207 */ /* 0x000fe20000000000 */
[----:B------:R-:W-:Y:S01]  /*2a60*/  BSSY.RECONVERGENT B0, `(.L_x_269) ;  /* 0x0000013000007945 */ /* 0x000fe20003800200 */
[C---:B------:R-:W-:Y:S01]  /*2a70*/  @!P0 LEA R50, R48.reuse, UR6, 0x3 ;  /* 0x0000000630328c11 */ /* 0x040fe2000f8e18ff */
[----:B------:R-:W-:Y:S01]  /*2a80*/  VIADD R60, R48, 0x1 ;  /* 0x00000001303c7836 */ /* 0x000fe20000000000 */
[C---:B------:R-:W-:Y:S02]  /*2a90*/  @P0 LEA R67, R53.reuse, UR6, 0x3 ;  /* 0x0000000635430c11 */ /* 0x040fe4000f8e18ff */
[----:B------:R-:W-:Y:S01]  /*2aa0*/  ISETP.GE.AND P5, PT, R53, R54, PT ;  /* 0x000000363500720c */ /* 0x000fe20003fa6270 */
[----:B------:R0:W1:Y:S01]  /*2ab0*/  @!P0 LDS.64 R24, [R50] ;  /* 0x0000000032188984 */ /* 0x0000620000000a00 */
[----:B------:R-:W-:-:S02]  /*2ac0*/  SEL R68, R51, R68, P1 ;  /* 0x0000004433447207 */ /* 0x000fc40000800000 */
[----:B------:R-:W-:Y:S01]  /*2ad0*/  PLOP3.LUT P1, PT, PT, PT, PT, 0x8, 0x80 ;  /* 0x000000000080781c */ /* 0x000fe20003f2e170 */
        /* <DEDUP_REMOVED lines=11> */
.L_x_270:
[----:B------:R-:W-:Y:S05]  /*2b90*/  BSYNC.RECONVERGENT B0 ;  /* 0x0000000000007941 */ /* 0x000fea0003800200 */
.L_x_269:
[----:B------:R-:W-:Y:S01]  /*2ba0*/  VIADD R67, R53, 0x1 ;  /* 0x0000000135437836 */ /* 0x000fe20000000000 */
[----:B-12---:R-:W-:Y:S01]  /*2bb0*/  SEL R50, R26, R24, P1 ;  /* 0x000000181a327207 */ /* 0x006fe20000800000 */
[----:B------:R-:W-:Y:S01]  /*2bc0*/  @P1 IMAD.MOV R60, RZ, RZ, R48 ;  /* 0x000000ffff3c1224 */ /* 0x000fe200078e0230 */
[----:B------:R-:W-:Y:S01]  /*2bd0*/  SEL R51, R27, R25, P1 ;  /* 0x000000191b337207 */ /* 0x000fe20000800000 */
[----:B------:R-:W-:Y:S01]  /*2be0*/  @!P1 IMAD.MOV R67, RZ, RZ, R53 ;  /* 0x000000ffff439224 */ /* 0x000fe200078e0235 */
[----:B------:R-:W-:Y:S01]  /*2bf0*/  BSSY.RECONVERGENT B0, `(.L_x_271) ;  /* 0x0000016000007945 */ /* 0x000fe20003800200 */
[----:B------:R-:W-:Y:S02]  /*2c00*/  SEL R69, R69, R46, P2 ;  /* 0x0000002e45457207 */ /* 0x000fe40001000000 */
[----:B------:R-:W-:Y:S01]  /*2c10*/  @!P1 LEA R74, R60, UR6, 0x3 ;  /* 0x000000063c4a9c11 */ /* 0x000fe2000f8e18ff */
[C---:B------:R-:W-:Y:S01]  /*2c20*/  VIADD R73, R67.reuse, 0x1 ;  /* 0x0000000143497836 */ /* 0x040fe20000000000 */
[----:B------:R-:W-:-:S02]  /*2c30*/  @P1 LEA R75, R67, UR6, 0x3 ;  /* 0x00000006434b1c11 */ /* 0x000fc4000f8e18ff */
[----:B------:R-:W-:Y:S01]  /*2c40*/  ISETP.GE.AND P5, PT, R67, R54, PT ;  /* 0x000000364300720c */ /* 0x000fe20003fa6270 */
[----:B------:R0:W1:Y:S01]  /*2c50*/  @!P1 LDS.64 R24, [R74] ;  /* 0x000000004a189984 */ /* 0x0000620000000a00 */
[----:B------:R-:W-:Y:S01]  /*2c60*/  SEL R71, R71, R72, P4 ;  /* 0x0000004847477207 */ /* 0x000fe20002000000 */
[----:B------:R-:W-:Y:S01]  /*2c70*/  VIADD R72, R60, 0x1 ;  /* 0x000000013c487836 */ /* 0x000fe20000000000 */
[----:B------:R-:W-:Y:S01]  /*2c80*/  SEL R70, R47, R70, P3 ;  /* 0x000000462f467207 */ /* 0x000fe20001800000 */
[----:B------:R0:W2:Y:S01]  /*2c90*/  @P1 LDS.64 R26, [R75] ;  /* 0x000000004b1a1984 */ /* 0x0000a20000000a00 */
[----:B------:R-:W-:-:S07]  /*2ca0*/  PLOP3.LUT P2, PT, PT, PT, PT, 0x8, 0x80 ;  /* 0x000000000080781c */ /* 0x000fce0003f4e170 */
[----:B0-----:R-:W-:Y:S06]  /*2cb0*/  @P5 BRA `(.L_x_272) ;  /* 0x0000000000245947 */ /* 0x001fec0003800000 */
        /* <DEDUP_REMOVED lines=9> */
.L_x_272:
[----:B------:R-:W-:Y:S05]  /*2d50*/  BSYNC.RECONVERGENT B0 ;  /* 0x0000000000007941 */ /* 0x000fea0003800200 */
.L_x_271:
[----:B------:R-:W-:Y:S01]  /*2d60*/  @!P2 IMAD.MOV R73, RZ, RZ, R67 ;  /* 0x000000ffff49a224 */ /* 0x000fe200078e0243 */
[----:B-12---:R-:W-:Y:S01]  /*2d70*/  SEL R46, R26, R24, P2 ;  /* 0x000000181a2e7207 */ /* 0x006fe20001000000 */
[----:B------:R-:W-:Y:S01]  /*2d80*/  @P2 IMAD.MOV R72, RZ, RZ, R60 ;  /* 0x000000ffff482224 */ /* 0x000fe200078e023c */
[----:B------:R-:W-:Y:S01]  /*2d90*/  SEL R47, R27, R25, P2 ;  /* 0x000000191b2f7207 */ /* 0x000fe20001000000 */
[----:B------:R-:W-:Y:S01]  /*2da0*/  BSSY.RECONVERGENT B0, `(.L_x_273) ;  /* 0x0000014000007945 */ /* 0x000fe20003800200 */
[C---:B------:R-:W-:Y:S02]  /*2db0*/  ISETP.GE.AND P4, PT, R73.reuse, R54, PT ;  /* 0x000000364900720c */ /* 0x040fe40003f86270 */
[----:B------:R-:W-:Y:S02]  /*2dc0*/  @!P2 LEA R54, R72, UR6, 0x3 ;  /* 0x000000064836ac11 */ /* 0x000fe4000f8e18ff */
[----:B------:R-:W-:Y:S02]  /*2dd0*/  @P2 LEA R74, R73, UR6, 0x3 ;  /* 0x00000006494a2c11 */ /* 0x000fe4000f8e18ff */
[----:B------:R-:W-:Y:S01]  /*2de0*/  PLOP3.LUT P3, PT, PT, PT, PT, 0x8, 0x80 ;  /* 0x000000000080781c */ /* 0x000fe20003f6e170 */
[----:B------:R0:W1:Y:S01]  /*2df0*/  @!P2 LDS.64 R24, [R54] ;  /* 0x000000003618a984 */ /* 0x0000620000000a00 */
[----:B------:R-:W-:-:S02]  /*2e00*/  SEL R58, R63, R58, P0 ;  /* 0x0000003a3f3a7207 */ /* 0x000fc40000000000 */
[----:B------:R-:W-:Y:S01]  /*2e10*/  SEL R48, R53, R48, P1 ;  /* 0x0000003035307207 */ /* 0x000fe20000800000 */
[----:B------:R0:W2:Y:S01]  /*2e20*/  @P2 LDS.64 R26, [R74] ;  /* 0x000000004a1a2984 */ /* 0x0000a20000000a00 */
[----:B------:R-:W-:Y:S01]  /*2e30*/  SEL R60, R67, R60, P2 ;  /* 0x0000003c433c7207 */ /* 0x000fe20001000000 */
[----:B------:R-:W-:Y:S06]  /*2e40*/  @P4 BRA `(.L_x_274) ;  /* 0x0000000000244947 */ /* 0x000fec0003800000 */
[----:B------:R-:W-:Y:S02]  /*2e50*/  ISETP.GE.AND P1, PT, R72, R45, PT ;  /* 0x0000002d4800720c */ /* 0x000fe40003f26270 */
[----:B------:R-:W-:-:S11]  /*2e60*/  PLOP3.LUT P3, PT, PT, PT, PT, 0x80, 0x8 ;  /* 0x000000000008781c */ /* 0x000fd60003f6f070 */
[----:B0-2---:R-:W-:Y:S02]  /*2e70*/  @!P1 LOP3.LUT R54, R26, UR5, RZ, 0xc0, !PT ;  /* 0x000000051a369c12 */ /* 0x005fe4000f8ec0ff */
[----:B-1----:R-:W-:-:S04]  /*2e80*/  @!P1 LOP3.LUT R45, R24, UR5, RZ, 0xc0, !PT ;  /* 0x00000005182d9c12 */ /* 0x002fc8000f8ec0ff */
[----:B------:R-:W-:Y:S02]  /*2e90*/  @!P1 ISETP.GE.U32.AND P0, PT, R54, R45, PT ;  /* 0x0000002d3600920c */ /* 0x000fe40003f06070 */
[----:B------:R-:W-:Y:S02]  /*2ea0*/  @!P1 LOP3.LUT R54, R27, UR4, RZ, 0xc0, !PT ;  /* 0x000000041b369c12 */ /* 0x000fe4000f8ec0ff */
[----:B------:R-:W-:-:S04]  /*2eb0*/  @!P1 LOP3.LUT R45, R25, UR4, RZ, 0xc0, !PT ;  /* 0x00000004192d9c12 */ /* 0x000fc8000f8ec0ff */
[----:B------:R-:W-:-:S04]  /*2ec0*/  @!P1 ISETP.GE.U32.AND.EX P0, PT, R54, R45, PT, P0 ;  /* 0x0000002d3600920c */ /* 0x000fc80003f06100 */
[----:B------:R-:W-:-:S13]  /*2ed0*/  @!P1 PLOP3.LUT P3, PT, P0, PT, PT, 0x8, 0x80 ;  /* 0x000000000080981c */ /* 0x000fda000076e170 */
.L_x_274:
[----:B------:R-:W-:Y:S05]  /*2ee0*/  BSYNC.RECONVERGENT B0 ;  /* 0x0000000000007941 */ /* 0x000fea0003800200 */
.L_x_273:
[----:B------:R-:W-:Y:S01]  /*2ef0*/  BAR.SYNC.DEFER_BLOCKING 0x0 ;  /* 0x0000000000007b1d */ /* 0x000fe20000010000 */
[----:B------:R-:W-:Y:S02]  /*2f00*/  LEA R45, R30, UR6, 0x6 ;  /* 0x000000061e2d7c11 */ /* 0x000fe4000f8e30ff */
[----:B------:R-:W-:Y:S02]  /*2f10*/  SEL R72, R73, R72, P3 ;  /* 0x0000004849487207 */ /* 0x000fe40001800000 */
[----:B------:R-:W-:Y:S01]  /*2f20*/  LEA R68, R68, UR6, 0x2 ;  /* 0x0000000644447c11 */ /* 0x000fe2000f8e10ff */
[----:B------:R-:W-:Y:S01]  /*2f30*/  IMAD R45, R30, -0x20, R45 ;  /* 0xffffffe01e2d7824 */ /* 0x000fe200078e022d */
[----:B------:R-:W-:Y:S02]  /*2f40*/  LEA R69, R69, UR6, 0x2 ;  /* 0x0000000645457c11 */ /* 0x000fe4000f8e10ff */
[----:B------:R-:W-:Y:S02]  /*2f50*/  LEA R70, R70, UR6, 0x2 ;  /* 0x0000000646467c11 */ /* 0x000fe4000f8e10ff */
[----:B------:R-:W-:-:S02]  /*2f60*/  LEA R71, R71, UR6, 0x2 ;  /* 0x0000000647477c11 */ /* 0x000fc4000f8e10ff */
[----:B------:R-:W-:Y:S02]  /*2f70*/  LEA R58, R58, UR6, 0x2 ;  /* 0x000000063a3a7c11 */ /* 0x000fe4000f8e10ff */
[----:B0-----:R-:W-:Y:S02]  /*2f80*/  LEA R54, R48, UR6, 0x2 ;  /* 0x0000000630367c11 */ /* 0x001fe4000f8e10ff */
[----:B------:R-:W-:Y:S02]  /*2f90*/  LEA R60, R60, UR6, 0x2 ;  /* 0x000000063c3c7c11 */ /* 0x000fe4000f8e10ff */
[----:B------:R-:W-:Y:S02]  /*2fa0*/  LEA R72, R72, UR6, 0x2 ;  /* 0x0000000648487c11 */ /* 0x000fe4000f8e10ff */
[C---:B------:R-:W-:Y:S01]  /*2fb0*/  ISETP.GE.U32.AND P0, PT, R44.reuse, 0x81, PT ;  /* 0x000000812c00780c */ /* 0x040fe20003f06070 */
[----:B------:R-:W-:Y:S01]  /*2fc0*/  IMAD.SHL.U32 R44, R44, 0x2, RZ ;  /* 0x000000022c2c7824 */ /* 0x000fe200078e00ff */
[----:B-12---:R-:W-:Y:S01]  /*2fd0*/  SEL R48, R26, R24, P3 ;  /* 0x000000181a307207 */ /* 0x006fe20001800000 */
[----:B------:R0:W-:Y:S01]  /*2fe0*/  STS.128 [R45], R16 ;  /* 0x000000102d007388 */ /* 0x0001e20000000c00 */
[----:B------:R-:W-:-:S03]  /*2ff0*/  SEL R53, R27, R25, P3 ;  /* 0x000000191b357207 */ /* 0x000fc60001800000 */
[----:B------:R0:W-:Y:S01]  /*3000*/  STS.128 [R45+0x10], R20 ;  /* 0x000010142d007388 */ /* 0x0001e20000000c00 */
[----:B------:R-:W-:Y:S06]  /*3010*/  BAR.SYNC.DEFER_BLOCKING 0x0 ;  /* 0x0000000000007b1d */ /* 0x000fec0000010000 */
[----:B------:R0:W1:Y:S04]  /*3020*/  LDS R16, [R68] ;  /* 0x0000000044107984 */ /* 0x0000680000000800 */
[----:B------:R0:W2:Y:S04]  /*3030*/  LDS R17, [R69] ;  /* 0x0000000045117984 */ /* 0x0000a80000000800 */
[----:B------:R0:W3:Y:S04]  /*3040*/  LDS R18, [R70] ;  /* 0x0000000046127984 */ /* 0x0000e80000000800 */
[----:B------:R0:W4:Y:S04]  /*3050*/  LDS R19, [R71] ;  /* 0x0000000047137984 */ /* 0x0001280000000800 */
[----:B------:R0:W0:Y:S04]  /*3060*/  LDS R20, [R58] ;  /* 0x000000003a147984 */ /* 0x0000280000000800 */
[----:B------:R0:W0:Y:S04]  /*3070*/  LDS R21, [R54] ;  /* 0x0000000036157984 */ /* 0x0000280000000800 */
[----:B------:R0:W0:Y:S04]  /*3080*/  LDS R22, [R60] ;  /* 0x000000003c167984 */ /* 0x0000280000000800 */
[----:B------:R0:W0:Y:S01]  /*3090*/  LDS R23, [R72] ;  /* 0x0000000048177984 */ /* 0x0000220000000800 */
[----:B------:R-:W-:Y:S05]  /*30a0*/  @!P0 BRA `(.L_x_275) ;  /* 0xffffffec00788947 */ /* 0x000fea000383ffff */
[----:B------:R-:W5:Y:S01]  /*30b0*/  S2R R24, SR_TID.X ;  /* 0x0000000000187919 */ /* 0x000f620000002100 */
[----:B------:R-:W1:Y:S01]  /*30c0*/  LDCU.U8 UR4, c[0x0][0x380] ;  /* 0x00007000ff0477ac */ /* 0x000e620008000000 */
[----:B------:R-:W2:Y:S01]  /*30d0*/  S2R R25, SR_LANEID ;  /* 0x0000000000197919 */ /* 0x000ea20000000000 */
[----:B-1----:R-:W-:-:S04]  /*30e0*/  UPRMT UR4, UR4, 0x8880, URZ ;  /* 0x0000888004047896 */ /* 0x002fc800080000ff */
[----:B------:R-:W-:Y:S01]  /*30f0*/  UISETP.NE.AND UP0, UPT, UR4, URZ, UPT ;  /* 0x000000ff0400728c */ /* 0x000fe2000bf05270 */
[----:B-----5:R-:W-:-:S05]  /*3100*/  IMAD.SHL.U32 R24, R24, 0x8, RZ ;  /* 0x0000000818187824 */ /* 0x020fca00078e00ff */
[----:B------:R-:W-:-:S05]  /*3110*/  LOP3.LUT R24, R24, 0x1f00, RZ, 0xc0, !PT ;  /* 0x00001f0018187812 */ /* 0x000fca00078ec0ff */
[----:B--2---:R-:W-:-:S05]  /*3120*/  IMAD.IADD R24, R24, 0x1, R25 ;  /* 0x0000000118187824 */ /* 0x004fca00078e0219 */
[----:B0-----:R-:W-:-:S05]  /*3130*/  LEA.HI.SX32 R54, R24, R24, 0x1b ;  /* 0x0000001818367211 */ /* 0x001fca00078fdaff */
[----:B------:R-:W-:Y:S01]  /*3140*/  IMAD R54, R54, 0x4, R9 ;  /* 0x0000000436367824 */ /* 0x000fe200078e0209 */
[----:B------:R-:W-:Y:S06]  /*3150*/  BAR.SYNC.DEFER_BLOCKING 0x0 ;  /* 0x0000000000007b1d */ /* 0x000fec0000010000 */
[----:B------:R-:W-:Y:S05]  /*3160*/  BRA.U !UP0, `(.L_x_276) ;  /* 0x0000000508307547 */ /* 0x000fea000b800000 */
[----:B------:R-:W-:Y:S01]  /*3170*/  IMAD.MOV.U32 R44, RZ, RZ, R66 ;  /* 0x000000ffff2c7224 */ /* 0x000fe200078e0042 */
[----:B------:R-:W0:Y:S01]  /*3180*/  LDCU.64 UR4, c[0x0][0x398] ;  /* 0x00007300ff0477ac */ /* 0x000e220008000a00 */
[----:B------:R-:W-:Y:S02]  /*3190*/  IMAD.MOV.U32 R45, RZ, RZ, R65 ;  /* 0x000000ffff2d7224 */ /* 0x000fe400078e0041 */
[----:B------:R-:W-:Y:S02]  /*31a0*/  IMAD.MOV.U32 R26, RZ, RZ, R64 ;  /* 0x000000ffff1a7224 */ /* 0x000fe400078e0040 */
[----:B------:R-:W-:Y:S01]  /*31b0*/  IMAD.MOV.U32 R27, RZ, RZ, R59 ;  /* 0x000000ffff1b7224 */ /* 0x000fe200078e003b */
[----:B------:R1:W-:Y:S01]  /*31c0*/  STS.64 [R49], R44 ;  /* 0x0000002c31007388 */ /* 0x0003e20000000a00 */
[----:B------:R-:W-:Y:S02]  /*31d0*/  IMAD.MOV.U32 R24, RZ, RZ, R61 ;  /* 0x000000ffff187224 */ /* 0x000fe400078e003d */
[----:B------:R-:W-:Y:S01]  /*31e0*/  IMAD.MOV.U32 R25, RZ, RZ, R62 ;  /* 0x000000ffff197224 */ /* 0x000fe200078e003e */
[----:B------:R-:W-:Y:S04]  /*31f0*/  STS.64 [R43+0x8], R26 ;  /* 0x0000081a2b007388 */ /* 0x000fe80000000a00 */
[----:B------:R2:W-:Y:S01]  /*3200*/  STS.64 [R42+0x10], R24 ;  /* 0x000010182a007388 */ /* 0x0005e20000000a00 */
[----:B-1----:R-:W-:-:S02]  /*3210*/  IMAD.MOV.U32 R45, RZ, RZ, R56 ;  /* 0x000000ffff2d7224 */ /* 0x002fc400078e0038 */
[----:B------:R-:W1:Y:S01]  /*3220*/  S2R R56, SR_CTAID.X ;  /* 0x0000000000387919 */ /* 0x000e620000002500 */
[----:B------:R-:W-:Y:S02]  /*3230*/  IMAD.MOV.U32 R44, RZ, RZ, R57 ;  /* 0x000000ffff2c7224 */ /* 0x000fe400078e0039 */
[----:B--2---:R-:W-:-:S03]  /*3240*/  IMAD.MOV.U32 R24, RZ, RZ, R55 ;  /* 0x000000ffff187224 */ /* 0x004fc600078e0037 */
[----:B------:R-:W-:Y:S01]  /*3250*/  STS.64 [R41+0x18], R44 ;  /* 0x0000182c29007388 */ /* 0x000fe20000000a00 */
[----:B------:R-:W-:Y:S02]  /*3260*/  IMAD.MOV.U32 R25, RZ, RZ, R52 ;  /* 0x000000ffff197224 */ /* 0x000fe400078e0034 */
[----:B------:R-:W-:-:S03]  /*3270*/  IMAD.MOV.U32 R52, RZ, RZ, R48 ;  /* 0x000000ffff347224 */ /* 0x000fc600078e0030 */
[----:B------:R-:W-:Y:S04]  /*3280*/  STS.64 [R40+0x20], R24 ;  /* 0x0000201828007388 */ /* 0x000fe80000000a00 */
[----:B------:R-:W-:Y:S04]  /*3290*/  STS.64 [R38+0x28], R50 ;  /* 0x0000283226007388 */ /* 0x000fe80000000a00 */
[----:B------:R2:W-:Y:S04]  /*32a0*/  STS.64 [R37+0x30], R46 ;  /* 0x0000302e25007388 */ /* 0x0005e80000000a00 */
[----:B------:R1:W-:Y:S01]  /*32b0*/  STS.64 [R39+0x38], R52 ;  /* 0x0000383427007388 */ /* 0x0003e20000000a00 */
[----:B------:R-:W-:-:S03]  /*32c0*/  NOP ;  /* 0x0000000000007918 */ /* 0x000fc60000000000 */
[----:B------:R-:W5:Y:S01]  /*32d0*/  LDS.64 R54, [R54] ;  /* 0x0000000036367984 */ /* 0x000f620000000a00 */
[----:B--2---:R-:W-:-:S03]  /*32e0*/  IMAD.SHL.U32 R37, R30, 0x8, RZ ;  /* 0x000000081e257824 */ /* 0x004fc600078e00ff */
[----:B------:R-:W2:Y:S01]  /*32f0*/  LDS.64 R26, [R31+0x100] ;  /* 0x000100001f1a7984 */ /* 0x000ea20000000a00 */
[----:B-1----:R-:W-:Y:S01]  /*3300*/  IMAD.WIDE.U32 R38, R56, 0x800, RZ ;  /* 0x0000080038267825 */ /* 0x002fe200078e00ff */
[----:B------:R-:W-:Y:S02]  /*3310*/  LOP3.LUT R37, R37, 0x1f00, RZ, 0xc0, !PT ;  /* 0x00001f0025257812 */ /* 0x000fe400078ec0ff */
[----:B------:R1:W3:Y:S01]  /*3320*/  LDS.64 R42, [R2+0x200] ;  /* 0x00020000022a7984 */ /* 0x0002e20000000a00 */
[----:B------:R-:W-:-:S03]  /*3330*/  LOP3.LUT R30, R38, 0x1f, R30, 0xf8, !PT ;  /* 0x0000001f261e7812 */ /* 0x000fc600078ef81e */
[----:B------:R-:W4:Y:S04]  /*3340*/  LDS.64 R44, [R36+0x300] ;  /* 0x00030000242c7984 */ /* 0x000f280000000a00 */
[----:B------:R-:W4:Y:S01]  /*3350*/  LDS.64 R24, [R35+0x400] ;  /* 0x0004000023187984 */ /* 0x000f220000000a00 */
[----:B-1----:R-:W-:-:S03]  /*3360*/  IADD3 R2, P0, PT, R37, R30, RZ ;  /* 0x0000001e25027210 */ /* 0x002fc60007f1e0ff */
[----:B------:R-:W1:Y:S02]  /*3370*/  LDS.64 R40, [R34+0x500] ;  /* 0x0005000022287984 */ /* 0x000e640000000a00 */
[----:B------:R-:W-:Y:S01]  /*3380*/  IMAD.X R39, RZ, RZ, R39, P0 ;  /* 0x000000ffff277224 */ /* 0x000fe200000e0627 */
[C---:B0-----:R-:W-:Y:S01]  /*3390*/  LEA R30, P0, R2.reuse, UR4, 0x3 ;  /* 0x00000004021e7c11 */ /* 0x041fe2000f8018ff */
[----:B------:R-:W0:Y:S03]  /*33a0*/  LDS.64 R46, [R33+0x600] ;  /* 0x00060000212e7984 */ /* 0x000e260000000a00 */
[----:B------:R-:W-:Y:S01]  /*33b0*/  LEA.HI.X R31, R2, UR5, R39, 0x3, P0 ;  /* 0x00000005021f7c11 */ /* 0x000fe200080f1c27 */
[----:B------:R-:W0:Y:S01]  /*33c0*/  LDS.64 R48, [R32+0x700] ;  /* 0x0007000020307984 */ /* 0x000e220000000a00 */
[----:B------:R-:W0:Y:S03]  /*33d0*/  LDCU.64 UR4, c[0x0][0x3a0] ;  /* 0x00007400ff0477ac */ /* 0x000e260008000a00 */
[----:B-----5:R-:W-:Y:S04]  /*33e0*/  STG.E.64 desc[UR8][R30.64], R54 ;  /* 0x000000361e007986 */ /* 0x020fe8000c101b08 */
[----:B--2---:R-:W-:Y:S04]  /*33f0*/  STG.E.64 desc[UR8][R30.64+0x100], R26 ;  /* 0x0001001a1e007986 */ /* 0x004fe8000c101b08 */
[----:B---3--:R-:W-:Y:S04]  /*3400*/  STG.E.64 desc[UR8][R30.64+0x200], R42 ;  /* 0x0002002a1e007986 */ /* 0x008fe8000c101b08 */
[----:B----4-:R-:W-:Y:S04]  /*3410*/  STG.E.64 desc[UR8][R30.64+0x300], R44 ;  /* 0x0003002c1e007986 */ /* 0x010fe8000c101b08 */
[----:B------:R-:W-:Y:S04]  /*3420*/  STG.E.64 desc[UR8][R30.64+0x400], R24 ;  /* 0x000400181e007986 */ /* 0x000fe8000c101b08 */
[----:B-1----:R-:W-:Y:S04]  /*3430*/  STG.E.64 desc[UR8][R30.64+0x500], R40 ;  /* 0x000500281e007986 */ /* 0x002fe8000c101b08 */
[----:B0-----:R-:W-:Y:S04]  /*3440*/  STG.E.64 desc[UR8][R30.64+0x600], R46 ;  /* 0x0006002e1e007986 */ /* 0x001fe8000c101b08 */
[----:B------:R-:W-:Y:S01]  /*3450*/  STG.E.64 desc[UR8][R30.64+0x700], R48 ;  /* 0x000700301e007986 */ /* 0x000fe2000c101b08 */
[----:B------:R-:W-:Y:S06]  /*3460*/  BAR.SYNC.DEFER_BLOCKING 0x0 ;  /* 0x0000000000007b1d */ /* 0x000fec0000010000 */
[----:B------:R-:W-:Y:S04]  /*3470*/  STS [R29], R16 ;  /* 0x000000101d007388 */ /* 0x000fe80000000800 */
[----:B------:R-:W-:Y:S04]  /*3480*/  STS [R28+0x4], R17 ;  /* 0x000004111c007388 */ /* 0x000fe80000000800 */
[----:B------:R-:W-:Y:S04]  /*3490*/  STS [R15+0x8], R18 ;  /* 0x000008120f007388 */ /* 0x000fe80000000800 */
[----:B------:R-:W-:Y:S04]  /*34a0*/  STS [R14+0xc], R19 ;  /* 0x00000c130e007388 */ /* 0x000fe80000000800 */
[----:B------:R-:W-:Y:S04]  /*34b0*/  STS [R13+0x10], R20 ;  /* 0x000010140d007388 */ /* 0x000fe80000000800 */
[----:B------:R-:W-:Y:S04]  /*34c0*/  STS [R12+0x14], R21 ;  /* 0x000014150c007388 */ /* 0x000fe80000000800 */
[----:B------:R-:W-:Y:S04]  /*34d0*/  STS [R11+0x18], R22 ;  /* 0x000018160b007388 */ /* 0x000fe80000000800 */
[----:B------:R0:W-:Y:S01]  /*34e0*/  STS [R10+0x1c], R23 ;  /* 0x00001c170a007388 */ /* 0x0001e20000000800 */
[----:B------:R-:W-:-:S03]  /*34f0*/  NOP ;  /* 0x0000000000007918 */ /* 0x000fc60000000000 */
[----:B------:R-:W1:Y:S01]  /*3500*/  LDS R9, [R9] ;  /* 0x0000000009097984 */ /* 0x000e620000000800 */
[----:B0-----:R-:W-:-:S03]  /*3510*/  LEA R10, P0, R2, UR4, 0x2 ;  /* 0x00000004020a7c11 */ /* 0x001fc6000f8010ff */
[----:B------:R-:W0:Y:S01]  /*3520*/  LDS R25, [R0+0x80] ;  /* 0x0000800000197984 */ /* 0x000e220000000800 */
[----:B------:R-:W-:-:S03]  /*3530*/  LEA.HI.X R11, R2, UR5, R39, 0x2, P0 ;  /* 0x00000005020b7c11 */ /* 0x000fc600080f1427 */
[----:B------:R-:W2:Y:S04]  /*3540*/  LDS R27, [R8+0x100] ;  /* 0x00010000081b7984 */ /* 0x000ea80000000800 */
[----:B------:R-:W3:Y:S04]  /*3550*/  LDS R7, [R7+0x180] ;  /* 0x0001800007077984 */ /* 0x000ee80000000800 */
[----:B------:R-:W4:Y:S04]  /*3560*/  LDS R15, [R6+0x200] ;  /* 0x00020000060f7984 */ /* 0x000f280000000800 */
[----:B------:R-:W5:Y:S04]  /*3570*/  LDS R5, [R5+0x280] ;  /* 0x0002800005057984 */ /* 0x000f680000000800 */
[----:B------:R-:W5:Y:S04]  /*3580*/  LDS R13, [R4+0x300] ;  /* 0x00030000040d7984 */ /* 0x000f680000000800 */
[----:B------:R-:W5:Y:S04]  /*3590*/  LDS R3, [R3+0x380] ;  /* 0x0003800003037984 */ /* 0x000f680000000800 */
[----:B-1----:R-:W-:Y:S04]  /*35a0*/  STG.E desc[UR8][R10.64], R9 ;  /* 0x000000090a007986 */ /* 0x002fe8000c101908 */
[----:B0-----:R-:W-:Y:S04]  /*35b0*/  STG.E desc[UR8][R10.64+0x80], R25 ;  /* 0x000080190a007986 */ /* 0x001fe8000c101908 */
[----:B--2---:R-:W-:Y:S04]  /*35c0*/  STG.E desc[UR8][R10.64+0x100], R27 ;  /* 0x0001001b0a007986 */ /* 0x004fe8000c101908 */
[----:B---3--:R-:W-:Y:S04]  /*35d0*/  STG.E desc[UR8][R10.64+0x180], R7 ;  /* 0x000180070a007986 */ /* 0x008fe8000c101908 */
[----:B----4-:R-:W-:Y:S04]  /*35e0*/  STG.E desc[UR8][R10.64+0x200], R15 ;  /* 0x0002000f0a007986 */ /* 0x010fe8000c101908 */
[----:B-----5:R-:W-:Y:S04]  /*35f0*/  STG.E desc[UR8][R10.64+0x280], R5 ;  /* 0x000280050a007986 */ /* 0x020fe8000c101908 */
[----:B------:R-:W-:Y:S04]  /*3600*/  STG.E desc[UR8][R10.64+0x300], R13 ;  /* 0x0003000d0a007986 */ /* 0x000fe8000c101908 */
[----:B------:R-:W-:Y:S01]  /*3610*/  STG.E desc[UR8][R10.64+0x380], R3 ;  /* 0x000380030a007986 */ /* 0x000fe2000c101908 */
[----:B------:R-:W-:Y:S05]  /*3620*/  EXIT ;  /* 0x000000000000794d */ /* 0x000fea0003800000 */
.L_x_276:
        /* <DEDUP_REMOVED lines=8> */
[----:B------:R2:W-:Y:S04]  /*36b0*/  STS.64 [R43+0x8], R26 ;  /* 0x0000081a2b007388 */ /* 0x0005e80000000a00 */
[----:B------:R5:W-:Y:S01]  /*36c0*/  STS.64 [R42+0x10], R24 ;  /* 0x000010182a007388 */ /* 0x000be20000000a00 */
[----:B-1----:R-:W-:-:S02]  /*36d0*/  IMAD.MOV.U32 R44, RZ, RZ, R57 ;  /* 0x000000ffff2c7224 */ /* 0x002fc400078e0039 */
[----:B------:R-:W-:Y:S01]  /*36e0*/  IMAD.MOV.U32 R45, RZ, RZ, R56 ;  /* 0x000000ffff2d7224 */ /* 0x000fe200078e0038 */
[----:B------:R-:W1:Y:S01]  /*36f0*/  S2R R57, SR_CTAID.X ;  /* 0x0000000000397919 */ /* 0x000e620000002500 */
[----:B--2---:R-:W-:Y:S02]  /*3700*/  IMAD.MOV.U32 R26, RZ, RZ, R55 ;  /* 0x000000ffff1a7224 */ /* 0x004fe400078e0037 */
[----:B------:R-:W-:Y:S01]  /*3710*/  IMAD.MOV.U32 R27, RZ, RZ, R52 ;  /* 0x000000ffff1b7224 */ /* 0x000fe200078e0034 */
[----:B------:R-:W-:Y:S01]  /*3720*/  STS.64 [R41+0x18], R44 ;  /* 0x0000182c29007388 */ /* 0x000fe20000000a00 */
[----:B-----5:R-:W-:Y:S02]  /*3730*/  IMAD.MOV.U32 R24, RZ, RZ, R48 ;  /* 0x000000ffff187224 */ /* 0x020fe400078e0030 */
[----:B------:R-:W-:Y:S01]  /*3740*/  IMAD.MOV.U32 R25, RZ, RZ, R53 ;  /* 0x000000ffff197224 */ /* 0x000fe200078e0035 */
[----:B------:R-:W-:Y:S04]  /*3750*/  STS.64 [R40+0x20], R26 ;  /* 0x0000201a28007388 */ /* 0x000fe80000000a00 */
[----:B------:R-:W-:Y:S04]  /*3760*/  STS.64 [R38+0x28], R50 ;  /* 0x0000283226007388 */ /* 0x000fe80000000a00 */
[----:B------:R2:W-:Y:S04]  /*3770*/  STS.64 [R37+0x30], R46 ;  /* 0x0000302e25007388 */ /* 0x0005e80000000a00 */
[----:B------:R5:W-:Y:S01]  /*3780*/  STS.64 [R39+0x38], R24 ;  /* 0x0000381827007388 */ /* 0x000be20000000a00 */
[----:B------:R-:W-:-:S03]  /*3790*/  NOP ;  /* 0x0000000000007918 */ /* 0x000fc60000000000 */
[----:B------:R-:W3:Y:S01]  /*37a0*/  LDS.64 R54, [R54] ;  /* 0x0000000036367984 */ /* 0x000ee20000000a00 */
[----:B--2---:R-:W-:-:S03]  /*37b0*/  IMAD.SHL.U32 R37, R30, 0x8, RZ ;  /* 0x000000081e257824 */ /* 0x004fc600078e00ff */
[----:B------:R2:W4:Y:S01]  /*37c0*/  LDS.64 R42, [R31+0x100] ;  /* 0x000100001f2a7984 */ /* 0x0005220000000a00 */
[----:B-----5:R-:W-:Y:S01]  /*37d0*/  IMAD.MOV.U32 R25, RZ, RZ, RZ ;  /* 0x000000ffff197224 */ /* 0x020fe200078e00ff */
[----:B------:R-:W-:Y:S02]  /*37e0*/  LOP3.LUT R37, R37, 0x1f00, RZ, 0xc0, !PT ;  /* 0x00001f0025257812 */ /* 0x000fe400078ec0ff */
[----:B------:R-:W5:Y:S02]  /*37f0*/  LDS.64 R44, [R2+0x200] ;  /* 0x00020000022c7984 */ /* 0x000f640000000a00 */
[----:B------:R-:W-:Y:S02]  /*3800*/  LOP3.LUT R24, R37, 0x1f, R30, 0xf8, !PT ;  /* 0x0000001f25187812 */ /* 0x000fe400078ef81e */
[----:B------:R-:W5:Y:S03]  /*3810*/  LDS.64 R48, [R36+0x300] ;  /* 0x0003000024307984 */ /* 0x000f660000000a00 */
[----:B-1----:R-:W-:Y:S01]  /*3820*/  IMAD.WIDE.U32 R24, R57, 0x800, R24 ;  /* 0x0000080039187825 */ /* 0x002fe200078e0018 */
[----:B------:R-:W1:Y:S04]  /*3830*/  LDS.64 R26, [R35+0x400] ;  /* 0x00040000231a7984 */ /* 0x000e680000000a00 */
[----:B------:R-:W1:Y:S01]  /*3840*/  LDS.64 R40, [R34+0x500] ;  /* 0x0005000022287984 */ /* 0x000e620000000a00 */
[----:B0-----:R-:W-:-:S03]  /*3850*/  LEA R30, P0, R24, UR4, 0x3 ;  /* 0x00000004181e7c11 */ /* 0x001fc6000f8018ff */
[----:B------:R-:W0:Y:S01]  /*3860*/  LDS.64 R50, [R33+0x600] ;  /* 0x0006000021327984 */ /* 0x000e220000000a00 */
[----:B--2---:R-:W-:Y:S01]  /*3870*/  LEA.HI.X R31, R24, UR5, R25, 0x3, P0 ;  /* 0x00000005181f7c11 */ /* 0x004fe200080f1c19 */
[----:B------:R-:W2:Y:S02]  /*3880*/  LDCU.64 UR4, c[0x0][0x3b8] ;  /* 0x00007700ff0477ac */ /* 0x000ea40008000a00 */
[----:B------:R-:W2:Y:S04]  /*3890*/  LDS.64 R52, [R32+0x700] ;  /* 0x0007000020347984 */ /* 0x000ea80000000a00 */
[----:B---3--:R-:W-:Y:S04]  /*38a0*/  STG.E.64 desc[UR8][R30.64], R54 ;  /* 0x000000361e007986 */ /* 0x008fe8000c101b08 */
[----:B----4-:R-:W-:Y:S04]  /*38b0*/  STG.E.64 desc[UR8][R30.64+0x100], R42 ;  /* 0x0001002a1e007986 */ /* 0x010fe8000c101b08 */
[----:B-----5:R-:W-:Y:S04]  /*38c0*/  STG.E.64 desc[UR8][R30.64+0x200], R44 ;  /* 0x0002002c1e007986 */ /* 0x020fe8000c101b08 */
[----:B------:R-:W-:Y:S04]  /*38d0*/  STG.E.64 desc[UR8][R30.64+0x300], R48 ;  /* 0x000300301e007986 */ /* 0x000fe8000c101b08 */
[----:B-1----:R-:W-:Y:S04]  /*38e0*/  STG.E.64 desc[UR8][R30.64+0x400], R26 ;  /* 0x0004001a1e007986 */ /* 0x002fe8000c101b08 */
[----:B------:R-:W-:Y:S04]  /*38f0*/  STG.E.64 desc[UR8][R30.64+0x500], R40 ;  /* 0x000500281e007986 */ /* 0x000fe8000c101b08 */
[----:B0-----:R-:W-:Y:S04]  /*3900*/  STG.E.64 desc[UR8][R30.64+0x600], R50 ;  /* 0x000600321e007986 */ /* 0x001fe8000c101b08 */
[----:B--2---:R-:W-:Y:S01]  /*3910*/  STG.E.64 desc[UR8][R30.64+0x700], R52 ;  /* 0x000700341e007986 */ /* 0x004fe2000c101b08 */
        /* <DEDUP_REMOVED lines=29> */
.L_x_255:
[----:B------:R-:W0:Y:S01]  /*3af0*/  LDC.64 R2, c[0x0][0x390] ;  /* 0x0000e400ff027b82 */ /* 0x000e220000000a00 */
[----:B------:R-:W-:Y:S01]  /*3b00*/  ACQBULK ;  /* 0x000000000000782e */ /* 0x000fe20000000000 */
[----:B------:R-:W1:Y:S06]  /*3b10*/  S2R R0, SR_TID.X ;  /* 0x0000000000007919 */ /* 0x000e6c0000002100 */
[----:B------:R-:W2:Y:S08]  /*3b20*/  LDC R6, c[0x0][0x3a8] ;  /* 0x0000ea00ff067b82 */ /* 0x000eb00000000800 */
[----:B------:R-:W3:Y:S01]  /*3b30*/  LDC.64 R8, c[0x0][0x388] ;  /* 0x0000e200ff087b82 */ /* 0x000ee20000000a00 */
[----:B0-----:R-:W-:-:S05]  /*3b40*/  IMAD.WIDE.U32 R2, R7, 0x2000, R2 ;  /* 0x0000200007027825 */ /* 0x001fca00078e0002 */
[----:B------:R0:W4:Y:S01]  /*3b50*/  LDG.E R15, desc[UR8][R2.64] ;  /* 0x00000008020f7981 */ /* 0x000122000c1e1900 */
[----:B------:R-:W-:Y:S02]  /*3b60*/  IMAD.U32 R53, R7, -0x800, RZ ;  /* 0xfffff80007357824 */ /* 0x000fe400078e00ff */
[----:B-1----:R-:W-:-:S03]  /*3b70*/  IMAD.SHL.U32 R68, R0, 0x8, RZ ;  /* 0x0000000800447824 */ /* 0x002fc600078e00ff */
[----:B--2---:R-:W-:Y:S02]  /*3b80*/  VIADDMNMX R53, R53, R6, 0x800, PT ;  /* 0x0000080035357446 */ /* 0x004fe40003800106 */
[----:B------:R-:W-:Y:S01]  /*3b90*/  LOP3.LUT R11, R68, 0x1f00, RZ, 0xc0, !PT ;  /* 0x00001f00440b7812 */ /* 0x000fe200078ec0ff */
[----:B---3--:R-:W-:-:S03]  /*3ba0*/  IMAD.WIDE.U32 R8, R7, 0x4000, R8 ;  /* 0x0000400007087825 */ /* 0x008fc600078e0008 */
[----:B------:R-:W-:-:S04]  /*3bb0*/  LOP3.LUT R0, R11, 0x1f, R0, 0xf8, !PT ;  /* 0x0000001f0b007812 */ /* 0x000fc800078ef800 */
[C---:B------:R-:W-:Y:S01]  /*3bc0*/  LEA R4, P0, R0.reuse, R2, 0x2 ;  /* 0x0000000200047211 */ /* 0x040fe200078010ff */
[C---:B------:R-:W-:Y:S01]  /*3bd0*/  VIADD R6, R0.reuse, 0x20 ;  /* 0x0000002000067836 */ /* 0x040fe20000000000 */
[CC--:B------:R-:W-:Y:S01]  /*3be0*/  ISETP.GE.AND P6, PT, R0.reuse, R53.reuse, PT ;  /* 0x000000350000720c */ /* 0x0c0fe20003fc6270 */
[----:B------:R-:W-:Y:S02]  /*3bf0*/  VIADD R10, R0, 0x80 ;  /* 0x00000080000a7836 */ /* 0x000fe40000000000 */
[----:B------:R-:W-:Y:S01]  /*3c00*/  IMAD.X R5, RZ, RZ, R3, P0 ;  /* 0x000000ffff057224 */ /* 0x000fe200000e0603 */
[-C--:B------:R-:W-:Y:S01]  /*3c10*/  ISETP.GE.AND P0, PT, R6, R53.reuse, PT ;  /* 0x000000350600720c */ /* 0x080fe20003f06270 */
[----:B------:R-:W-:Y:S01]  /*3c20*/  VIADD R6, R0, 0x60 ;  /* 0x0000006000067836 */ /* 0x000fe20000000000 */
[-C--:B------:R-:W-:Y:S01]  /*3c30*/  ISETP.GE.AND P2, PT, R10, R53.reuse, PT ;  /* 0x000000350a00720c */ /* 0x080fe20003f46270 */
[C---:B0-----:R-:W-:Y:S02]  /*3c40*/  VIADD R2, R0.reuse, 0x40 ;  /* 0x0000004000027836 */ /* 0x041fe40000000000 */
[----:B------:R-:W-:Y:S01]  /*3c50*/  VIADD R10, R0, 0xa0 ;  /* 0x000000a0000a7836 */ /* 0x000fe20000000000 */
[----:B------:R-:W-:Y:S01]  /*3c60*/  ISETP.GE.AND P3, PT, R6, R53, PT ;  /* 0x000000350600720c */ /* 0x000fe20003f66270 */
[C---:B------:R-:W-:Y:S01]  /*3c70*/  VIADD R12, R0.reuse, 0xc0 ;  /* 0x000000c0000c7836 */ /* 0x040fe20000000000 */
[----:B------:R-:W-:-:S02]  /*3c80*/  LEA R6, P5, R0, R8, 0x3 ;  /* 0x0000000800067211 */ /* 0x000fc400078a18ff */
[-C--:B------:R-:W-:Y:S02]  /*3c90*/  ISETP.GE.AND P1, PT, R2, R53.reuse, PT ;  /* 0x000000350200720c */ /* 0x080fe40003f26270 */
[-C--:B------:R-:W-:Y:S01]  /*3ca0*/  ISETP.GE.AND P4, PT, R10, R53.reuse, PT ;  /* 0x000000350a00720c */ /* 0x080fe20003f86270 */
[----:B------:R-:W-:Y:S02]  /*3cb0*/  VIADD R10, R0, 0xe0 ;  /* 0x000000e0000a7836 */ /* 0x000fe40000000000 */
[----:B------:R-:W-:Y:S01]  /*3cc0*/  IMAD.X R7, RZ, RZ, R9, P5 ;  /* 0x000000ffff077224 */ /* 0x000fe200028e0609 */
[-C--:B------:R-:W-:Y:S01]  /*3cd0*/  ISETP.GE.AND P5, PT, R12, R53.reuse, PT ;  /* 0x000000350c00720c */ /* 0x080fe20003fa6270 */
[----:B----4-:R-:W-:Y:S02]  /*3ce0*/  IMAD.MOV.U32 R2, RZ, RZ, R15 ;  /* 0x000000ffff027224 */ /* 0x010fe400078e000f */
[----:B------:R-:W2:Y:S01]  /*3cf0*/  @!P6 LDG.E R15, desc[UR8][R4.64] ;  /* 0x00000008040fe981 */ /* 0x000ea2000c1e1900 */
[----:B------:R-:W-:Y:S01]  /*3d00*/  ISETP.GE.AND P6, PT, R10, R53, PT ;  /* 0x000000350a00720c */ /* 0x000fe20003fc6270 */
[----:B------:R-:W-:-:S02]  /*3d10*/  IMAD.MOV.U32 R14, RZ, RZ, R2 ;  /* 0x000000ffff0e7224 */ /* 0x000fc400078e0002 */
[--C-:B------:R-:W-:Y:S02]  /*3d20*/  IMAD.MOV.U32 R3, RZ, RZ, R2.reuse ;  /* 0x000000ffff037224 */ /* 0x100fe400078e0002 */
[--C-:B------:R-:W-:Y:S02]  /*3d30*/  IMAD.MOV.U32 R16, RZ, RZ, R2.reuse ;  /* 0x000000ffff107224 */ /* 0x100fe400078e0002 */
[--C-:B------:R-:W-:Y:S01]  /*3d40*/  IMAD.MOV.U32 R17, RZ, RZ, R2.reuse ;  /* 0x000000ffff117224 */ /* 0x100fe200078e0002 */
[----:B------:R-:W3:Y:S01]  /*3d50*/  @!P0 LDG.E R14, desc[UR8][R4.64+0x80] ;  /* 0x00008008040e8981 */ /* 0x000ee2000c1e1900 */
[--C-:B------:R-:W-:Y:S02]  /*3d60*/  IMAD.MOV.U32 R20, RZ, RZ, R2.reuse ;  /* 0x000000ffff147224 */ /* 0x100fe400078e0002 */
[----:B------:R-:W-:Y:S01]  /*3d70*/  IMAD.MOV.U32 R21, RZ, RZ, R2 ;  /* 0x000000ffff157224 */ /* 0x000fe200078e0002 */
[----:B------:R-:W4:Y:S04]  /*3d80*/  @!P1 LDG.E R3, desc[UR8][R4.64+0x100] ;  /* 0x0001000804039981 */ /* 0x000f28000c1e1900 */
[----:B------:R-:W5:Y:S04]  /*3d90*/  @!P3 LDG.E R16, desc[UR8][R4.64+0x180] ;  /* 0x000180080410b981 */ /* 0x000f68000c1e1900 */
[----:B------:R-:W5:Y:S04]  /*3da0*/  @!P2 LDG.E R17, desc[UR8][R4.64+0x200] ;  /* 0x000200080411a981 */ /* 0x000f68000c1e1900 */
[----:B------:R-:W5:Y:S04]  /*3db0*/  @!P4 LDG.E R20, desc[UR8][R4.64+0x280] ;  /* 0x000280080414c981 */ /* 0x000f68000c1e1900 */
[----:B------:R-:W5:Y:S04]  /*3dc0*/  @!P5 LDG.E R21, desc[UR8][R4.64+0x300] ;  /* 0x000300080415d981 */ /* 0x000f68000c1e1900 */
[----:B------:R0:W5:Y:S01]  /*3dd0*/  @!P6 LDG.E R2, desc[UR8][R4.64+0x380] ;  /* 0x000380080402e981 */ /* 0x000162000c1e1900 */
[----:B------:R-:W1:Y:S01]  /*3de0*/  S2R R10, SR_LANEID ;  /* 0x00000000000a7919 */ /* 0x000e620000000000 */
[----:B------:R-:W0:Y:S01]  /*3df0*/  S2UR UR5, SR_CgaCtaId ;  /* 0x00000000000579c3 */ /* 0x000e220000008800 */
[----:B------:R-:W-:-:S02]  /*3e00*/  UMOV UR4, 0x400 ;  /* 0x0000040000047882 */ /* 0x000fc40000000000 */
[----:B0-----:R-:W-:Y:S01]  /*3e10*/  ULEA UR4, UR5, UR4, 0x18 ;  /* 0x0000000405047291 */ /* 0x001fe2000f8ec0ff */
[----:B-1----:R-:W-:-:S04]  /*3e20*/  IMAD.IADD R19, R11, 0x1, R10 ;  /* 0x000000010b137824 */ /* 0x002fc800078e020a */
[----:B------:R-:W-:Y:S02]  /*3e30*/  IMAD R23, R10, 0x7, R19 ;  /* 0x000000070a177824 */ /* 0x000fe400078e0213 */
[C---:B------:R-:W-:Y:S02]  /*3e40*/  VIADD R10, R19.reuse, 0x20 ;  /* 0x00000020130a7836 */ /* 0x040fe40000000000 */
[C---:B------:R-:W-:Y:S02]  /*3e50*/  VIADD R12, R19.reuse, 0x40 ;  /* 0x00000040130c7836 */ /* 0x040fe40000000000 */
[C---:B------:R-:W-:Y:S01]  /*3e60*/  VIADD R18, R19.reuse, 0x60 ;  /* 0x0000006013127836 */ /* 0x040fe20000000000 */
[CC--:B------:R-:W-:Y:S01]  /*3e70*/  LEA.HI.SX32 R11, R19.reuse, R19.reuse, 0x1b ;  /* 0x00000013130b7211 */ /* 0x0c0fe200078fdaff */
[C---:B------:R-:W-:Y:S02]  /*3e80*/  VIADD R4, R19.reuse, 0x80 ;  /* 0x0000008013047836 */ /* 0x040fe40000000000 */
        /* <DEDUP_REMOVED lines=9> */
[-C--:B------:R-:W-:Y:S01]  /*3f20*/  LEA.HI.SX32 R59, R22, R19.reuse, 0x1b ;  /* 0x00000013163b7211 */ /* 0x080fe200078fdaff */
[----:B------:R-:W-:Y:S01]  /*3f30*/  VIADD R18, R23, 0x3 ;  /* 0x0000000317127836 */ /* 0x000fe20000000000 */
[----:B------:R-:W-:Y:S01]  /*3f40*/  LEA R52, R11, UR4, 0x2 ;  /* 0x000000040b347c11 */ /* 0x000fe2000f8e10ff */
[C---:B------:R-:W-:Y:S01]  /*3f50*/  VIADD R58, R23.reuse, 0x4 ;  /* 0x00000004173a7836 */ /* 0x040fe20000000000 */
[----:B------:R-:W-:Y:S01]  /*3f60*/  LEA R51, R10, UR4, 0x2 ;  /* 0x000000040a337c11 */ /* 0x000fe2000f8e10ff */
[C---:B------:R-:W-:Y:S01]  /*3f70*/  VIADD R22, R23.reuse, 0x5 ;  /* 0x0000000517167836 */ /* 0x040fe20000000000 */
[----:B------:R-:W-:Y:S01]  /*3f80*/  LEA.HI.SX32 R54, R54, R19, 0x1b ;  /* 0x0000001336367211 */ /* 0x000fe200078fdaff */
[----:B------:R-:W-:Y:S01]  /*3f90*/  VIADD R48, R23, 0x6 ;  /* 0x0000000617307836 */ /* 0x000fe20000000000 */
[----:B------:R-:W-:Y:S01]  /*3fa0*/  LEA R50, R13, UR4, 0x2 ;  /* 0x000000040d327c11 */ /* 0x000fe2000f8e10ff */
[----:B------:R-:W-:Y:S01]  /*3fb0*/  VIADD R24, R23, 0x7 ;  /* 0x0000000717187836 */ /* 0x000fe20000000000 */
[----:B------:R-:W-:-:S02]  /*3fc0*/  LEA R39, R12, UR4, 0x2 ;  /* 0x000000040c277c11 */ /* 0x000fc4000f8e10ff */
[----:B------:R-:W-:Y:S02]  /*3fd0*/  LEA.HI.SX32 R56, R56, R19, 0x1b ;  /* 0x0000001338387211 */ /* 0x000fe400078fdaff */
[----:B------:R-:W-:Y:S02]  /*3fe0*/  LEA R38, R57, UR4, 0x2 ;  /* 0x0000000439267c11 */ /* 0x000fe4000f8e10ff */
[-C--:B------:R-:W-:Y:S02]  /*3ff0*/  LEA.HI.SX32 R61, R4, R23.reuse, 0x1b ;  /* 0x00000017043d7211 */ /* 0x080fe400078fdaff */
[-C--:B------:R-:W-:Y:S02]  /*4000*/  LEA.HI.SX32 R60, R60, R23.reuse, 0x1b ;  /* 0x000000173c3c7211 */ /* 0x080fe400078fdaff */
[-C--:B------:R-:W-:Y:S02]  /*4010*/  LEA.HI.SX32 R63, R18, R23.reuse, 0x1b ;  /* 0x00000017123f7211 */ /* 0x080fe400078fdaff */
[----:B------:R-:W-:-:S02]  /*4020*/  LEA.HI.SX32 R58, R58, R23, 0x1b ;  /* 0x000000173a3a7211 */ /* 0x000fc400078fdaff */
[-C--:B------:R-:W-:Y:S02]  /*4030*/  LEA.HI.SX32 R55, R22, R23.reuse, 0x1b ;  /* 0x0000001716377211 */ /* 0x080fe400078fdaff */
[-C--:B------:R-:W-:Y:S02]  /*4040*/  LEA.HI.SX32 R48, R48, R23.reuse, 0x1b ;  /* 0x0000001730307211 */ /* 0x080fe400078fdaff */
[----:B------:R-:W-:Y:S02]  /*4050*/  LEA R37, R54, UR4, 0x2 ;  /* 0x0000000436257c11 */ /* 0x000fe4000f8e10ff */
[-C--:B------:R-:W-:Y:S02]  /*4060*/  LEA.HI.SX32 R49, R24, R23.reuse, 0x1b ;  /* 0x0000001718317211 */ /* 0x080fe400078fdaff */
[----:B------:R-:W-:Y:S02]  /*4070*/  LEA.HI.SX32 R62, R23, R23, 0x1b ;  /* 0x00000017173e7211 */ /* 0x000fe400078fdaff */
[----:B------:R-:W-:-:S02]  /*4080*/  LEA R36, R59, UR4, 0x2 ;  /* 0x000000043b247c11 */ /* 0x000fc4000f8e10ff */
[----:B------:R-:W-:Y:S02]  /*4090*/  LEA R35, R56, UR4, 0x2 ;  /* 0x0000000438237c11 */ /* 0x000fe4000f8e10ff */
[----:B------:R-:W-:Y:S02]  /*40a0*/  LEA R33, R62, UR4, 0x2 ;  /* 0x000000043e217c11 */ /* 0x000fe4000f8e10ff */
[----:B------:R-:W-:Y:S02]  /*40b0*/  LEA R34, R61, UR4, 0x2 ;  /* 0x000000043d227c11 */ /* 0x000fe4000f8e10ff */
[----:B------:R-:W-:Y:S02]  /*40c0*/  LEA R19, R60, UR4, 0x2 ;  /* 0x000000043c137c11 */ /* 0x000fe4000f8e10ff */
[----:B------:R-:W-:Y:S02]  /*40d0*/  LEA R32, R63, UR4, 0x2 ;  /* 0x000000043f207c11 */ /* 0x000fe4000f8e10ff */
[----:B------:R-:W-:Y:S01]  /*40e0*/  LEA R18, R55, UR4, 0x2 ;  /* 0x0000000437127c11 */ /* 0x000fe2000f8e10ff */
[----:B--2---:R0:W-:Y:S04]  /*40f0*/  STS [R52], R15 ;  /* 0x0000000f34007388 */ /* 0x0041e80000000800 */
[----:B---3--:R-:W-:Y:S01]  /*4100*/  STS [R51+0x80], R14 ;  /* 0x0000800e33007388 */ /* 0x008fe20000000800 */
[----:B0-----:R-:W-:-:S03]  /*4110*/  LEA R15, R48, UR4, 0x2 ;  /* 0x00000004300f7c11 */ /* 0x001fc6000f8e10ff */
[----:B----4-:R-:W-:Y:S04]  /*4120*/  STS [R50+0x100], R3 ;  /* 0x0001000332007388 */ /* 0x010fe80000000800 */
[----:B-----5:R0:W-:Y:S04]  /*4130*/  STS [R39+0x180], R16 ;  /* 0x0001801027007388 */ /* 0x0201e80000000800 */
[----:B------:R1:W-:Y:S04]  /*4140*/  STS [R38+0x200], R17 ;  /* 0x0002001126007388 */ /* 0x0003e80000000800 */
[----:B------:R-:W-:Y:S01]  /*4150*/  STS [R37+0x280], R20 ;  /* 0x0002801425007388 */ /* 0x000fe20000000800 */
[----:B0-----:R-:W-:-:S03]  /*4160*/  LEA R16, R49, UR4, 0x2 ;  /* 0x0000000431107c11 */ /* 0x001fc6000f8e10ff */
[----:B------:R-:W-:Y:S01]  /*4170*/  STS [R36+0x300], R21 ;  /* 0x0003001524007388 */ /* 0x000fe20000000800 */
        /* <DEDUP_REMOVED lines=12> */
[----:B------:R-:W2:Y:S01]  /*4240*/  LDG.E.64 R44, desc[UR8][R8.64] ;  /* 0x00000008082c7981 */ /* 0x000ea2000c1e1b00 */
[----:B------:R-:W-:-:S02]  /*4250*/  P2R R28, PR, RZ, 0x1 ;  /* 0x00000001ff1c7803 */ /* 0x000fc40000000000 */
[----:B------:R-:W-:Y:S01]  /*4260*/  ISETP.GE.AND P0, PT, R0, R53, PT ;  /* 0x000000350000720c */ /* 0x000fe20003f06270 */
[----:B--2---:R-:W-:Y:S02]  /*4270*/  IMAD.MOV.U32 R40, RZ, RZ, R44 ;  /* 0x000000ffff287224 */ /* 0x004fe400078e002c */
[----:B------:R-:W-:-:S10]  /*4280*/  IMAD.MOV.U32 R41, RZ, RZ, R45 ;  /* 0x000000ffff297224 */ /* 0x000fd400078e002d */
[----:B------:R-:W2:Y:S01]  /*4290*/  @!P0 LDG.E.64 R44, desc[UR8][R6.64] ;  /* 0x00000008062c8981 */ /* 0x000ea2000c1e1b00 */
[----:B------:R-:W-:Y:S01]  /*42a0*/  ISETP.NE.AND P0, PT, R28, RZ, PT ;  /* 0x000000ff1c00720c */ /* 0x000fe20003f05270 */
[--C-:B------:R-:W-:Y:S02]  /*42b0*/  IMAD.MOV.U32 R46, RZ, RZ, R40.reuse ;  /* 0x000000ffff2e7224 */ /* 0x100fe400078e0028 */
[--C-:B------:R-:W-:Y:S02]  /*42c0*/  IMAD.MOV.U32 R47, RZ, RZ, R41.reuse ;  /* 0x000000ffff2f7224 */ /* 0x100fe400078e0029 */
[--C-:B------:R-:W-:Y:S02]  /*42d0*/  IMAD.MOV.U32 R4, RZ, RZ, R40.reuse ;  /* 0x000000ffff047224 */ /* 0x100fe400078e0028 */
[----:B------:R-:W-:Y:S02]  /*42e0*/  IMAD.MOV.U32 R5, RZ, RZ, R41 ;  /* 0x000000ffff057224 */ /* 0x000fe400078e0029 */
[----:B0-----:R-:W-:-:S02]  /*42f0*/  IMAD.MOV.U32 R2, RZ, RZ, R40 ;  /* 0x000000ffff027224 */ /* 0x001fc400078e0028 */
[--C-:B------:R-:W-:Y:S02]  /*4300*/  IMAD.MOV.U32 R3, RZ, RZ, R41.reuse ;  /* 0x000000ffff037224 */ /* 0x100fe400078e0029 */
[--C-:B------:R-:W-:Y:S01]  /*4310*/  IMAD.MOV.U32 R42, RZ, RZ, R40.reuse ;  /* 0x000000ffff2a7224 */ /* 0x100fe200078e0028 */
[----:B------:R-:W3:Y:S01]  /*4320*/  @!P0 LDG.E.64 R46, desc[UR8][R6.64+0x100] ;  /* 0x00010008062e8981 */ /* 0x000ee2000c1e1b00 */
[--C-:B------:R-:W-:Y:S02]  /*4330*/  IMAD.MOV.U32 R43, RZ, RZ, R41.reuse ;  /* 0x000000ffff2b7224 */ /* 0x100fe400078e0029 */
[--C-:B------:R-:W-:Y:S01]  /*4340*/  IMAD.MOV.U32 R28, RZ, RZ, R40.reuse ;  /* 0x000000ffff1c7224 */ /* 0x100fe200078e0028 */
[----:B------:R-:W4:Y:S01]  /*4350*/  @!P1 LDG.E.64 R4, desc[UR8][R6.64+0x200] ;  /* 0x0002000806049981 */ /* 0x000f22000c1e1b00 */
[--C-:B------:R-:W-:Y:S02]  /*4360*/  IMAD.MOV.U32 R29, RZ, RZ, R41.reuse ;  /* 0x000000ffff1d7224 */ /* 0x100fe400078e0029 */
[----:B------:R-:W-:Y:S01]  /*4370*/  IMAD.MOV.U32 R30, RZ, RZ, R40 ;  /* 0x000000ffff1e7224 */ /* 0x000fe200078e0028 */
[----:B------:R-:W5:Y:S01]  /*4380*/  @!P3 LDG.E.64 R2, desc[UR8][R6.64+0x300] ;  /* 0x000300080602b981 */ /* 0x000f62000c1e1b00 */
[----:B------:R-:W-:-:S03]  /*4390*/  IMAD.MOV.U32 R31, RZ, RZ, R41 ;  /* 0x000000ffff1f7224 */ /* 0x000fc600078e0029 */
[----:B------:R-:W5:Y:S04]  /*43a0*/  @!P2 LDG.E.64 R42, desc[UR8][R6.64+0x400] ;  /* 0x00040008062aa981 */ /* 0x000f68000c1e1b00 */
[----:B------:R-:W5:Y:S04]  /*43b0*/  @!P4 LDG.E.64 R28, desc[UR8][R6.64+0x500] ;  /* 0x00050008061cc981 */ /* 0x000f68000c1e1b00 */
[----:B------:R-:W5:Y:S04]  /*43c0*/  @!P5 LDG.E.64 R30, desc[UR8][R6.64+0x600] ;  /* 0x00060008061ed981 */ /* 0x000f68000c1e1b00 */
[----:B------:R0:W5:Y:S01]  /*43d0*/  @!P6 LDG.E.64 R40, desc[UR8][R6.64+0x700] ;  /* 0x000700080628e981 */ /* 0x000162000c1e1b00 */
        /* <DEDUP_REMOVED lines=8> */
[----:B------:R-:W-:Y:S02]  /*4460*/  IMAD R8, R62, 0x4, R33 ;  /* 0x000000043e087824 */ /* 0x000fe400078e0221 */
[----:B0-----:R-:W-:Y:S02]  /*4470*/  IMAD R7, R61, 0x4, R34 ;  /* 0x000000043d077824 */ /* 0x001fe400078e0222 */
[----:B------:R-:W-:Y:S02]  /*4480*/  IMAD R6, R60, 0x4, R19 ;  /* 0x000000043c067824 */ /* 0x000fe400078e0213 */
[----:B------:R-:W-:Y:S01]  /*4490*/  IMAD R0, R49, 0x4, R16 ;  /* 0x0000000431007824 */ /* 0x000fe200078e0210 */
[----:B--2---:R-:W-:Y:S04]  /*44a0*/  STS.64 [R65], R44 ;  /* 0x0000002c41007388 */ /* 0x004fe80000000a00 */
[----:B---3--:R-:W-:Y:S04]  /*44b0*/  STS.64 [R67+0x100], R46 ;  /* 0x0001002e43007388 */ /* 0x008fe80000000a00 */
[----:B----4-:R0:W-:Y:S04]  /*44c0*/  STS.64 [R14+0x200], R4 ;  /* 0x000200040e007388 */ /* 0x0101e80000000a00 */
[----:B-----5:R1:W-:Y:S04]  /*44d0*/  STS.64 [R13+0x300], R2 ;  /* 0x000300020d007388 */ /* 0x0203e80000000a00 */
[----:B------:R-:W-:Y:S01]  /*44e0*/  STS.64 [R12+0x400], R42 ;  /* 0x0004002a0c007388 */ /* 0x000fe20000000a00 */
[----:B0-----:R-:W-:-:S03]  /*44f0*/  IMAD R5, R63, 0x4, R32 ;  /* 0x000000043f057824 */ /* 0x001fc600078e0220 */
[----:B------:R-:W-:Y:S01]  /*4500*/  STS.64 [R11+0x500], R28 ;  /* 0x0005001c0b007388 */ /* 0x000fe20000000a00 */
[----:B------:R-:W-:Y:S02]  /*4510*/  IMAD R4, R58, 0x4, R17 ;  /* 0x000000043a047824 */ /* 0x000fe400078e0211 */
[----:B-1----:R-:W-:Y:S02]  /*4520*/  IMAD R3, R55, 0x4, R18 ;  /* 0x0000000437037824 */ /* 0x002fe400078e0212 */
[----:B------:R-:W-:Y:S01]  /*4530*/  IMAD R2, R48, 0x4, R15 ;  /* 0x0000000430027824 */ /* 0x000fe200078e020f */
[----:B------:R-:W-:Y:S04]  /*4540*/  STS.64 [R10+0x600], R30 ;  /* 0x0006001e0a007388 */ /* 0x000fe80000000a00 */
[----:B------:R-:W-:Y:S01]  /*4550*/  STS.64 [R9+0x700], R40 ;  /* 0x0007002809007388 */ /* 0x000fe20000000a00 */
[----:B------:R-:W-:-:S03]  /*4560*/  NOP ;  /* 0x0000000000007918 */ /* 0x000fc60000000000 */
[----:B------:R-:W-:Y:S04]  /*4570*/  LDS.64 R66, [R0+0x38] ;  /* 0x0000380000427984 */ /* 0x000fe80000000a00 */
[----:B------:R-:W0:Y:S04]  /*4580*/  LDS.64 R28, [R8] ;  /* 0x00000000081c7984 */ /* 0x000e280000000a00 */
[----:B------:R-:W1:Y:S04]  /*4590*/  LDS.64 R30, [R7+0x8] ;  /* 0x00000800071e7984 */ /* 0x000e680000000a00 */
[----:B------:R-:W2:Y:S04]  /*45a0*/  LDS.64 R40, [R6+0x10] ;  /* 0x0000100006287984 */ /* 0x000ea80000000a00 */
[----:B------:R-:W3:Y:S04]  /*45b0*/  LDS.64 R42, [R5+0x18] ;  /* 0x00001800052a7984 */ /* 0x000ee80000000a00 */
[----:B------:R-:W4:Y:S04]  /*45c0*/  LDS.64 R44, [R4+0x20] ;  /* 0x00002000042c7984 */ /* 0x000f280000000a00 */
[----:B------:R-:W5:Y:S04]  /*45d0*/  LDS.64 R46, [R3+0x28] ;  /* 0x00002800032e7984 */ /* 0x000f680000000a00 */
[----:B------:R-:W5:Y:S01]  /*45e0*/  LDS.64 R48, [R2+0x30] ;  /* 0x0000300002307984 */ /* 0x000f620000000a00 */
[----:B------:R-:W-:Y:S06]  /*45f0*/  BAR.SYNC.DEFER_BLOCKING 0x0 ;  /* 0x0000000000007b1d */ /* 0x000fec0000010000 */
[----:B------:R-:W1:Y:S01]  /*4600*/  LDCU UR6, c[0x0][0x3c0] ;  /* 0x00007800ff0677ac */ /* 0x000e620008000800 */
[----:B------:R-:W-:Y:S01]  /*4610*/  VIADD R54, R68, 0x1 ;  /* 0x0000000144367836 */ /* 0x000fe20000000000 */
[----:B------:R-:W-:Y:S01]  /*4620*/  PREEXIT ;  /* 0x000000000000782d */ /* 0x000fe20000000000 */
[----:B0-----:R-:W-:Y:S01]  /*4630*/  IMAD.MOV.U32 R63, RZ, RZ, R28 ;  /* 0x000000ffff3f7224 */ /* 0x001fe200078e001c */
[----:B------:R-:W-:Y:S01]  /*4640*/  UMOV UR5, 0xffffffff ;  /* 0xffffffff00057882 */ /* 0x000fe20000000000 */
[--C-:B------:R-:W-:Y:S01]  /*4650*/  IMAD.MOV.U32 R62, RZ, RZ, R29.reuse ;  /* 0x000000ffff3e7224 */ /* 0x100fe200078e001d */
[----:B------:R-:W-:Y:S01]  /*4660*/  ISETP.GE.U32.AND P2, PT, R54, R53, PT ;  /* 0x000000353600720c */ /* 0x000fe20003f46070 */
[----:B------:R-:W-:Y:S01]  /*4670*/  VIADD R54, R68, 0x2 ;  /* 0x0000000244367836 */ /* 0x000fe20000000000 */
[----:B------:R-:W-:Y:S01]  /*4680*/  BSSY.RECONVERGENT B0, `(.L_x_277) ;  /* 0x00001ae000007945 */ /* 0x000fe20003800200 */
[----:B------:R-:W-:-:S03]  /*4690*/  IMAD.MOV.U32 R65, RZ, RZ, R29 ;  /* 0x000000ffff417224 */ /* 0x000fc600078e001d */
[----:B------:R-:W-:Y:S01]  /*46a0*/  ISETP.GE.U32.AND P1, PT, R54, R53, PT ;  /* 0x000000353600720c */ /* 0x000fe20003f26070 */
[----:B-1----:R-:W-:-:S06]  /*46b0*/  UIADD3 UR4, UPT, UPT, -UR6, 0x40, URZ ;  /* 0x0000004006047890 */ /* 0x002fcc000fffe1ff */
[----:B------:R-:W-:Y:S01]  /*46c0*/  @!P2 IMAD.MOV.U32 R65, RZ, RZ, R31 ;  /* 0x000000ffff41a224 */ /* 0x000fe200078e001f */
[----:B------:R-:W-:Y:S02]  /*46d0*/  UISETP.GE.AND UP0, UPT, UR6, 0x40, UPT ;  /* 0x000000400600788c */ /* 0x000fe4000bf06270 */
[----:B------:R-:W-:Y:S02]  /*46e0*/  USHF.L.U32 UR6, UR5, UR4, URZ ;  /* 0x0000000405067299 */ /* 0x000fe400080006ff */
[----:B------:R-:W-:Y:S02]  /*46f0*/  USHF.L.U64.HI UR4, UR5, UR4, 0xffffffff ;  /* 0xffffffff05047499 */ /* 0x000fe40008010204 */
[----:B------:R-:W-:Y:S02]  /*4700*/  USEL UR6, UR6, 0xffffffff, !UP0 ;  /* 0xffffffff06067887 */ /* 0x000fe4000c000000 */
[----:B------:R-:W-:-:S04]  /*4710*/  USEL UR4, UR4, 0xffffffff, !UP0 ;  /* 0xffffffff04047887 */ /* 0x000fc8000c000000 */
[----:B------:R-:W-:Y:S02]  /*4720*/  @!P2 LOP3.LUT R56, R28, UR6, RZ, 0xc0, !PT ;  /* 0x000000061c38ac12 */ /* 0x000fe4000f8ec0ff */
[----:B------:R-:W-:Y:S02]  /*4730*/  @!P2 LOP3.LUT R55, R30, UR6, RZ, 0xc0, !PT ;  /* 0x000000061e37ac12 */ /* 0x000fe4000f8ec0ff */
[----:B------:R-:W-:Y:S02]  /*4740*/  @!P2 LOP3.LUT R57, R29, UR4, RZ, 0xc0, !PT ;  /* 0x000000041d39ac12 */ /* 0x000fe4000f8ec0ff */
[----:B------:R-:W-:Y:S02]  /*4750*/  @!P2 ISETP.GE.U32.AND P0, PT, R56, R55, PT ;  /* 0x000000373800a20c */ /* 0x000fe40003f06070 */
[----:B------:R-:W-:Y:S02]  /*4760*/  @!P2 LOP3.LUT R54, R31, UR4, RZ, 0xc0, !PT ;  /* 0x000000041f36ac12 */ /* 0x000fe4000f8ec0ff */
[----:B--2---:R-:W-:-:S02]  /*4770*/  @!P1 LOP3.LUT R55, R40, UR6, RZ, 0xc0, !PT ;  /* 0x0000000628379c12 */ /* 0x004fc4000f8ec0ff */
[----:B------:R-:W-:Y:S01]  /*4780*/  @!P2 ISETP.GE.U32.AND.EX P0, PT, R57, R54, PT, P0 ;  /* 0x000000363900a20c */ /* 0x000fe20003f06100 */
[----:B------:R-:W-:-:S03]  /*4790*/  VIADD R54, R68, 0x3 ;  /* 0x0000000344367836 */ /* 0x000fc60000000000 */
[----:B------:R-:W-:Y:S02]  /*47a0*/  @!P2 SEL R63, R30, R28, !P0 ;  /* 0x0000001c1e3fa207 */ /* 0x000fe40004000000 */
[----:B------:R-:W-:Y:S02]  /*47b0*/  @!P2 SEL R62, R31, R29, !P0 ;  /* 0x0000001d1f3ea207 */ /* 0x000fe40004000000 */
[----:B------:R-:W-:Y:S01]  /*47c0*/  @!P1 LOP3.LUT R56, R63, UR6, RZ, 0xc0, !PT ;  /* 0x000000063f389c12 */ /* 0x000fe2000f8ec0ff */
[----:B------:R-:W-:Y:S01]  /*47d0*/  IMAD.MOV.U32 R60, RZ, RZ, R63 ;  /* 0x000000ffff3c7224 */ /* 0x000fe200078e003f */
[----:B------:R-:W-:Y:S01]  /*47e0*/  ISETP.GE.U32.AND P3, PT, R54, R53, PT ;  /* 0x000000353600720c */ /* 0x000fe20003f66070 */
[----:B------:R-:W-:Y:S01]  /*47f0*/  IMAD.MOV.U32 R61, RZ, RZ, R62 ;  /* 0x000000ffff3d7224 */ /* 0x000fe200078e003e */
[----:B------:R-:W-:Y:S02]  /*4800*/  @!P1 ISETP.GE.U32.AND P0, PT, R56, R55, PT ;  /* 0x000000373800920c */ /* 0x000fe40003f06070 */
[----:B------:R-:W-:-:S02]  /*4810*/  @!P1 LOP3.LUT R54, R41, UR4, RZ, 0xc0, !PT ;  /* 0x0000000429369c12 */ /* 0x000fc4000f8ec0ff */
[----:B------:R-:W-:-:S04]  /*4820*/  @!P1 LOP3.LUT R55, R62, UR4, RZ, 0xc0, !PT ;  /* 0x000000043e379c12 */ /* 0x000fc8000f8ec0ff */
[----:B------:R-:W-:Y:S01]  /*4830*/  @!P1 ISETP.GE.U32.AND.EX P0, PT, R55, R54, PT, P0 ;  /* 0x000000363700920c */ /* 0x000fe20003f06100 */
[----:B------:R-:W-:Y:S02]  /*4840*/  VIADD R54, R68, 0x4 ;  /* 0x0000000444367836 */ /* 0x000fe40000000000 */
[----:B---3--:R-:W-:Y:S02]  /*4850*/  @!P3 LOP3.LUT R55, R42, UR6, RZ, 0xc0, !PT ;  /* 0x000000062a37bc12 */ /* 0x008fe4000f8ec0ff */
[----:B------:R-:W-:Y:S01]  /*4860*/  @!P1 SEL R60, R40, R63, !P0 ;  /* 0x0000003f283c9207 */ /* 0x000fe20004000000 */
[----:B------:R-:W-:Y:S01]  /*4870*/  @!P1 IMAD.MOV.U32 R63, RZ, RZ, R40 ;  /* 0x000000ffff3f9224 */ /* 0x000fe200078e0028 */
[----:B------:R-:W-:Y:S01]  /*4880*/  @!P1 SEL R61, R41, R62, !P0 ;  /* 0x0000003e293d9207 */ /* 0x000fe20004000000 */
[----:B------:R-:W-:Y:S01]  /*4890*/  @!P1 IMAD.MOV.U32 R62, RZ, RZ, R41 ;  /* 0x000000ffff3e9224 */ /* 0x000fe200078e0029 */
[----:B------:R-:W-:Y:S01]  /*48a0*/  @!P3 LOP3.LUT R56, R60, UR6, RZ, 0xc0, !PT ;  /* 0x000000063c38bc12 */ /* 0x000fe2000f8ec0ff */
[----:B------:R-:W-:Y:S01]  /*48b0*/  IMAD.MOV.U32 R59, RZ, RZ, R60 ;  /* 0x000000ffff3b7224 */ /* 0x000fe200078e003c */
[----:B------:R-:W-:Y:S01]  /*48c0*/  ISETP.GE.U32.AND P4, PT, R54, R53, PT ;  /* 0x000000353600720c */ /* 0x000fe20003f86070 */
[----:B------:R-:W-:Y:S01]  /*48d0*/  IMAD.MOV.U32 R58, RZ, RZ, R61 ;  /* 0x000000ffff3a7224 */ /* 0x000fe200078e003d */
[----:B------:R-:W-:-:S02]  /*48e0*/  @!P3 ISETP.GE.U32.AND P0, PT, R56, R55, PT ;  /* 0x000000373800b20c */ /* 0x000fc40003f06070 */
[----:B------:R-:W-:Y:S02]  /*48f0*/  @!P3 LOP3.LUT R54, R43, UR4, RZ, 0xc0, !PT ;  /* 0x000000042b36bc12 */ /* 0x000fe4000f8ec0ff */
[----:B------:R-:W-:-:S04]  /*4900*/  @!P3 LOP3.LUT R55, R61, UR4, RZ, 0xc0, !PT ;  /* 0x000000043d37bc12 */ /* 0x000fc8000f8ec0ff */
[----:B------:R-:W-:Y:S01]  /*4910*/  @!P3 ISETP.GE.U32.AND.EX P0, PT, R55, R54, PT, P0 ;  /* 0x000000363700b20c */ /* 0x000fe20003f06100 */
[----:B------:R-:W-:Y:S02]  /*4920*/  VIADD R54, R68, 0x5 ;  /* 0x0000000544367836 */ /* 0x000fe40000000000 */
[----:B----4-:R-:W-:Y:S02]  /*4930*/  @!P4 LOP3.LUT R55, R44, UR6, RZ, 0xc0, !PT ;  /* 0x000000062c37cc12 */ /* 0x010fe4000f8ec0ff */
[----:B------:R-:W-:Y:S01]  /*4940*/  @!P3 SEL R59, R42, R60, !P0 ;  /* 0x0000003c2a3bb207 */ /* 0x000fe20004000000 */
[----:B------:R-:W-:Y:S01]  /*4950*/  @!P3 IMAD.MOV.U32 R60, RZ, RZ, R42 ;  /* 0x000000ffff3cb224 */ /* 0x000fe200078e002a */
[----:B------:R-:W-:Y:S01]  /*4960*/  @!P3 SEL R58, R43, R61, !P0 ;  /* 0x0000003d2b3ab207 */ /* 0x000fe20004000000 */
[----:B------:R-:W-:Y:S01]  /*4970*/  @!P3 IMAD.MOV.U32 R61, RZ, RZ, R43 ;  /* 0x000000ffff3db224 */ /* 0x000fe200078e002b */
[----:B------:R-:W-:Y:S02]  /*4980*/  @!P4 LOP3.LUT R56, R59, UR6, RZ, 0xc0, !PT ;  /* 0x000000063b38cc12 */ /* 0x000fe4000f8ec0ff */
[----:B------:R-:W-:-:S02]  /*4990*/  ISETP.GE.U32.AND P5, PT, R54, R53, PT ;  /* 0x000000353600720c */ /* 0x000fc40003fa6070 */
[----:B------:R-:W-:Y:S01]  /*49a0*/  @!P4 ISETP.GE.U32.AND P0, PT, R56, R55, PT ;  /* 0x000000373800c20c */ /* 0x000fe20003f06070 */
[----:B------:R-:W-:Y:S01]  /*49b0*/  IMAD.MOV.U32 R56, RZ, RZ, R59 ;  /* 0x000000ffff387224 */ /* 0x000fe200078e003b */
[----:B------:R-:W-:Y:S02]  /*49c0*/  @!P4 LOP3.LUT R54, R45, UR4, RZ, 0xc0, !PT ;  /* 0x000000042d36cc12 */ /* 0x000fe4000f8ec0ff */
[----:B------:R-:W-:-:S04]  /*49d0*/  @!P4 LOP3.LUT R55, R58, UR4, RZ, 0xc0, !PT ;  /* 0x000000043a37cc12 */ /* 0x000fc8000f8ec0ff */
[----:B------:R-:W-:Y:S01]  /*49e0*/  @!P4 ISETP.GE.U32.AND.EX P0, PT, R55, R54, PT, P0 ;  /* 0x000000363700c20c */ /* 0x000fe20003f06100 */
[----:B------:R-:W-:Y:S02]  /*49f0*/  VIADD R54, R68, 0x6 ;  /* 0x0000000644367836 */ /* 0x000fe40000000000 */
[----:B-----5:R-:W-:Y:S01]  /*4a00*/  @!P5 LOP3.LUT R57, R46, UR6, RZ, 0xc0, !PT ;  /* 0x000000062e39dc12 */ /* 0x020fe2000f8ec0ff */
[----:B------:R-:W-:Y:S01]  /*4a10*/  IMAD.MOV.U32 R55, RZ, RZ, R58 ;  /* 0x000000ffff377224 */ /* 0x000fe200078e003a */
        /* <DEDUP_REMOVED lines=8> */
[----:B------:R-:W-:Y:S01]  /*4aa0*/  @!P5 LOP3.LUT R54, R47, UR4, RZ, 0xc0, !PT ;  /* 0x000000042f36dc12 */ /* 0x000fe2000f8ec0ff */
[----:B------:R-:W-:Y:S01]  /*4ab0*/  @!P2 IMAD.MOV.U32 R64, RZ, RZ, R30 ;  /* 0x000000ffff40a224 */ /* 0x000fe200078e001e */
[----:B------:R-:W-:Y:S02]  /*4ac0*/  @!P5 LOP3.LUT R57, R55, UR4, RZ, 0xc0, !PT ;  /* 0x000000043739dc12 */ /* 0x000fe4000f8ec0ff */
[C---:B------:R-:W-:Y:S01]  /*4ad0*/  ISETP.GE.U32.AND P2, PT, R68.reuse, R53, PT ;  /* 0x000000354400720c */ /* 0x040fe20003f46070 */
[----:B------:R-:W-:Y:S01]  /*4ae0*/  VIADD R68, R68, 0x7 ;  /* 0x0000000744447836 */ /* 0x000fe20000000000 */
[----:B------:R-:W-:Y:S01]  /*4af0*/  @!P5 ISETP.GE.U32.AND.EX P0, PT, R57, R54, PT, P0 ;  /* 0x000000363900d20c */ /* 0x000fe20003f06100 */
[----:B------:R-:W-:Y:S02]  /*4b00*/  IMAD.MOV.U32 R54, RZ, RZ, R56 ;  /* 0x000000ffff367224 */ /* 0x000fe400078e0038 */
[----:B------:R-:W-:Y:S01]  /*4b10*/  IMAD.MOV.U32 R57, RZ, RZ, R55 ;  /* 0x000000ffff397224 */ /* 0x000fe200078e0037 */
[----:B------:R-:W-:Y:S01]  /*4b20*/  @!P5 SEL R54, R46, R56, !P0 ;  /* 0x000000382e36d207 */ /* 0x000fe20004000000 */
[----:B------:R-:W-:Y:S01]  /*4b30*/  @!P5 IMAD.MOV.U32 R56, RZ, RZ, R46 ;  /* 0x000000ffff38d224 */ /* 0x000fe200078e002e */
[----:B------:R-:W-:-:S02]  /*4b40*/  @!P6 LOP3.LUT R30, R48, UR6, RZ, 0xc0, !PT ;  /* 0x00000006301eec12 */ /* 0x000fc4000f8ec0ff */
[----:B------:R-:W-:Y:S02]  /*4b50*/  @!P6 LOP3.LUT R31, R54, UR6, RZ, 0xc0, !PT ;  /* 0x00000006361fec12 */ /* 0x000fe4000f8ec0ff */
[----:B------:R-:W-:Y:S01]  /*4b60*/  @!P5 SEL R57, R47, R55, !P0 ;  /* 0x000000372f39d207 */ /* 0x000fe20004000000 */
[----:B------:R-:W-:Y:S01]  /*4b70*/  @!P5 IMAD.MOV.U32 R55, RZ, RZ, R47 ;  /* 0x000000ffff37d224 */ /* 0x000fe200078e002f */
[----:B------:R-:W-:Y:S02]  /*4b80*/  @!P6 ISETP.GE.U32.AND P0, PT, R31, R30, PT ;  /* 0x0000001e1f00e20c */ /* 0x000fe40003f06070 */
[----:B------:R-:W-:Y:S01]  /*4b90*/  @!P6 LOP3.LUT R30, R49, UR4, RZ, 0xc0, !PT ;  /* 0x00000004311eec12 */ /* 0x000fe2000f8ec0ff */
[----:B------:R-:W-:Y:S01]  /*4ba0*/  IMAD.MOV.U32 R41, RZ, RZ, R57 ;  /* 0x000000ffff297224 */ /* 0x000fe200078e0039 */
[----:B------:R-:W-:Y:S02]  /*4bb0*/  @!P6 LOP3.LUT R31, R57, UR4, RZ, 0xc0, !PT ;  /* 0x00000004391fec12 */ /* 0x000fe4000f8ec0ff */
[----:B------:R-:W-:-:S02]  /*4bc0*/  ISETP.GE.U32.AND P1, PT, R68, R53, PT ;  /* 0x000000354400720c */ /* 0x000fc40003f26070 */
[----:B------:R-:W-:Y:S01]  /*4bd0*/  @!P6 ISETP.GE.U32.AND.EX P0, PT, R31, R30, PT, P0 ;  /* 0x0000001e1f00e20c */ /* 0x000fe20003f06100 */
[----:B------:R-:W-:-:S03]  /*4be0*/  IMAD.MOV.U32 R31, RZ, RZ, R54 ;  /* 0x000000ffff1f7224 */ /* 0x000fc600078e0036 */
[----:B------:R-:W-:Y:S01]  /*4bf0*/  @!P6 SEL R31, R48, R54, !P0 ;  /* 0x00000036301fe207 */ /* 0x000fe20004000000 */
[----:B------:R-:W-:Y:S01]  /*4c00*/  @!P6 IMAD.MOV.U32 R54, RZ, RZ, R48 ;  /* 0x000000ffff36e224 */ /* 0x000fe200078e0030 */
[----:B------:R-:W-:Y:S01]  /*4c10*/  @!P6 SEL R41, R49, R57, !P0 ;  /* 0x000000393129e207 */ /* 0x000fe20004000000 */
[----:B------:R-:W-:Y:S01]  /*4c20*/  @!P6 IMAD.MOV.U32 R57, RZ, RZ, R49 ;  /* 0x000000ffff39e224 */ /* 0x000fe200078e0031 */
[----:B------:R-:W-:Y:S02]  /*4c30*/  SEL R40, R66, R31, !P1 ;  /* 0x0000001f42287207 */ /* 0x000fe40004800000 */
[----:B------:R-:W-:Y:S01]  /*4c40*/  SEL R41, R67, R41, !P1 ;  /* 0x0000002943297207 */ /* 0x000fe20004800000 */
[----:B------:R-:W-:Y:S06]  /*4c50*/  @P2 BRA `(.L_x_278) ;  /* 0x0000001400402947 */ /* 0x000fec0003800000 */
[----:B------:R-:W-:Y:S02]  /*4c60*/  LOP3.LUT R31, R64, UR6, RZ, 0xc0, !PT ;  /* 0x00000006401f7c12 */ /* 0x000fe4000f8ec0ff */
[----:B------:R-:W-:Y:S02]  /*4c70*/  LOP3.LUT R42, R28, UR6, RZ, 0xc0, !PT ;  /* 0x000000061c2a7c12 */ /* 0x000fe4000f8ec0ff */
[----:B------:R-:W-:Y:S02]  /*4c80*/  LOP3.LUT R43, R60, UR6, RZ, 0xc0, !PT ;  /* 0x000000063c2b7c12 */ /* 0x000fe4000f8ec0ff */
[----:B------:R-:W-:Y:S02]  /*4c90*/  LOP3.LUT R44, R63, UR6, RZ, 0xc0, !PT ;  /* 0x000000063f2c7c12 */ /* 0x000fe4000f8ec0ff */
        /* <DEDUP_REMOVED lines=22> */
[----:B------:R-:W-:Y:S02]  /*4e00*/  ISETP.GE.U32.AND.EX P0, PT, R30, R47, PT, P0 ;  /* 0x0000002f1e00720c */ /* 0x000fe40003f06100 */
[----:B------:R-:W-:Y:S02]  /*4e10*/  SEL R23, R22, R23, !P2 ;  /* 0x0000001716177207 */ /* 0x000fe40005000000 */
[----:B------:R-:W-:Y:S02]  /*4e20*/  SEL R30, R64, R28, !P1 ;  /* 0x0000001c401e7207 */ /* 0x000fe40004800000 */
[----:B------:R-:W-:-:S02]  /*4e30*/  LOP3.LUT R43, R45, UR6, RZ, 0xc0, !PT ;  /* 0x000000062d2b7c12 */ /* 0x000fc4000f8ec0ff */
[----:B------:R-:W-:Y:S02]  /*4e40*/  LOP3.LUT R22, R42, UR6, RZ, 0xc0, !PT ;  /* 0x000000062a167c12 */ /* 0x000fe4000f8ec0ff */
        /* <DEDUP_REMOVED lines=10> */
[----:B------:R-:W-:-:S02]  /*4ef0*/  ISETP.GE.U32.AND P1, PT, R43, R22, PT ;  /* 0x000000162b00720c */ /* 0x000fc40003f26070 */
[----:B------:R-:W-:Y:S02]  /*4f00*/  SEL R48, R25, R24, !P3 ;  /* 0x0000001819307207 */ /* 0x000fe40005800000 */
        /* <DEDUP_REMOVED lines=8> */
[----:B------:R-:W-:Y:S02]  /*4f90*/  SEL R47, R41, R57, !P0 ;  /* 0x00000039292f7207 */ /* 0x000fe40004000000 */
[----:B------:R-:W-:Y:S02]  /*4fa0*/  LOP3.LUT R56, R44, UR4, RZ, 0xc0, !PT ;  /* 0x000000042c387c12 */ /* 0x000fe4000f8ec0ff */
[----:B------:R-:W-:-:S02]  /*4fb0*/  LOP3.LUT R55, R31, UR4, RZ, 0xc0, !PT ;  /* 0x000000041f377c12 */ /* 0x000fc4000f8ec0ff */
[----:B------:R-:W-:Y:S02]  /*4fc0*/  ISETP.GE.U32.AND P2, PT, R54, R43, PT ;  /* 0x0000002b3600720c */ /* 0x000fe40003f46070 */
[----:B------:R-:W-:Y:S02]  /*4fd0*/  LOP3.LUT R54, R21, UR4, RZ, 0xc0, !PT ;  /* 0x0000000415367c12 */ /* 0x000fe4000f8ec0ff */
[----:B------:R-:W-:Y:S02]  /*4fe0*/  LOP3.LUT R43, R62, UR4, RZ, 0xc0, !PT ;  /* 0x000000043e2b7c12 */ /* 0x000fe4000f8ec0ff */
[----:B------:R-:W-:Y:S02]  /*4ff0*/  SEL R41, R57, R41, !P0 ;  /* 0x0000002939297207 */ /* 0x000fe40004000000 */
[----:B------:R-:W-:Y:S02]  /*5000*/  ISETP.GE.U32.AND P3, PT, R25, R22, PT ;  /* 0x000000161900720c */ /* 0x000fe40003f66070 */
[----:B------:R-:W-:-:S02]  /*5010*/  ISETP.GE.U32.AND.EX P1, PT, R56, R55, PT, P1 ;  /* 0x000000373800720c */ /* 0x000fc40003f26110 */
        /* <DEDUP_REMOVED lines=26> */
[----:B------:R-:W-:Y:S02]  /*51c0*/  SEL R47, R57, R24, !P2 ;  /* 0x00000018392f7207 */ /* 0x000fe40005000000 */
[----:B------:R-:W-:Y:S02]  /*51d0*/  SEL R46, R24, R57, !P2 ;  /* 0x00000039182e7207 */ /* 0x000fe40005000000 */
        /* <DEDUP_REMOVED lines=41> */
[----:B------:R-:W-:Y:S02]  /*5470*/  ISETP.GE.U32.AND P1, PT, R62, R25, PT ;  /* 0x000000193e00720c */ /* 0x000fe40003f26070 */
[----:B------:R-:W-:Y:S02]  /*5480*/  SEL R58, R58, R43, !P3 ;  /* 0x0000002b3a3a7207 */ /* 0x000fe40005800000 */
[----:B------:R-:W-:-:S02]  /*5490*/  LOP3.LUT R62, R60, UR6, RZ, 0xc0, !PT ;  /* 0x000000063c3e7c12 */ /* 0x000fc4000f8ec0ff */
[----:B------:R-:W-:Y:S02]  /*54a0*/  LOP3.LUT R47, R31, UR6, RZ, 0xc0, !PT ;  /* 0x000000061f2f7c12 */ /* 0x000fe4000f8ec0ff */
[----:B------:R-:W-:Y:S02]  /*54b0*/  LOP3.LUT R40, R57, UR6, RZ, 0xc0, !PT ;  /* 0x0000000639287c12 */ /* 0x000fe4000f8ec0ff */
[----:B------:R-:W-:Y:S02]  /*54c0*/  LOP3.LUT R25, R28, UR6, RZ, 0xc0, !PT ;  /* 0x000000061c197c12 */ /* 0x000fe4000f8ec0ff */
[----:B------:R-:W-:Y:S02]  /*54d0*/  SEL R43, R41, R44, !P0 ;  /* 0x0000002c292b7207 */ /* 0x000fe40004000000 */
[----:B------:R-:W-:Y:S02]  /*54e0*/  LOP3.LUT R64, R55, UR4, RZ, 0xc0, !PT ;  /* 0x0000000437407c12 */ /* 0x000fe4000f8ec0ff */
[----:B------:R-:W-:-:S02]  /*54f0*/  LOP3.LUT R59, R42, UR4, RZ, 0xc0, !PT ;  /* 0x000000042a3b7c12 */ /* 0x000fc4000f8ec0ff */
[----:B------:R-:W-:Y:S02]  /*5500*/  SEL R21, R44, R41, !P0 ;  /* 0x000000292c157207 */ /* 0x000fe40004000000 */
[----:B------:R-:W-:Y:S02]  /*5510*/  ISETP.GE.U32.AND P2, PT, R62, R47, PT ;  /* 0x0000002f3e00720c */ /* 0x000fe40003f46070 */
[----:B------:R-:W-:Y:S02]  /*5520*/  ISETP.GE.U32.AND P3, PT, R40, R25, PT ;  /* 0x000000192800720c */ /* 0x000fe40003f66070 */
[----:B------:R-:W-:Y:S02]  /*5530*/  LOP3.LUT R44, R58, UR4, RZ, 0xc0, !PT ;  /* 0x000000043a2c7c12 */ /* 0x000fe4000f8ec0ff */
[----:B------:R-:W-:Y:S02]  /*5540*/  LOP3.LUT R41, R29, UR4, RZ, 0xc0, !PT ;  /* 0x000000041d297c12 */ /* 0x000fe4000f8ec0ff */
[----:B------:R-:W-:-:S02]  /*5550*/  LOP3.LUT R40, R43, UR4, RZ, 0xc0, !PT ;  /* 0x000000042b287c12 */ /* 0x000fc4000f8ec0ff */
[----:B------:R-:W-:Y:S02]  /*5560*/  LOP3.LUT R25, R26, UR4, RZ, 0xc0, !PT ;  /* 0x000000041a197c12 */ /* 0x000fe4000f8ec0ff */
[----:B------:R-:W-:Y:S02]  /*5570*/  ISETP.GE.U32.AND.EX P1, PT, R64, R59, PT, P1 ;  /* 0x0000003b4000720c */ /* 0x000fe40003f26110 */
        /* <DEDUP_REMOVED lines=78> */
[----:B------:R-:W-:Y:S02]  /*5a60*/  ISETP.GE.U32.AND P2, PT, R62, R47, PT ;  /* 0x0000002f3e00720c */ /* 0x000fe40003f46070 */
[----:B------:R-:W-:Y:S02]  /*5a70*/  LOP3.LUT R46, R57, UR4, RZ, 0xc0, !PT ;  /* 0x00000004392e7c12 */ /* 0x000fe4000f8ec0ff */
[----:B------:R-:W-:Y:S02]  /*5a80*/  LOP3.LUT R23, R26, UR4, RZ, 0xc0, !PT ;  /* 0x000000041a177c12 */ /* 0x000fe4000f8ec0ff */
        /* <DEDUP_REMOVED lines=35> */
[----:B------:R-:W-:Y:S02]  /*5cc0*/  ISETP.GE.U32.AND P3, PT, R57, R56, PT ;  /* 0x000000383900720c */ /* 0x000fe40003f66070 */
[----:B------:R-:W-:-:S02]  /*5cd0*/  ISETP.GE.U32.AND P1, PT, R25, R24, PT ;  /* 0x000000181900720c */ /* 0x000fc40003f26070 */
        /* <DEDUP_REMOVED lines=28> */
[----:B------:R-:W-:Y:S02]  /*5ea0*/  LOP3.LUT R46, R47, UR6, RZ, 0xc0, !PT ;  /* 0x000000062f2e7c12 */ /* 0x000fe4000f8ec0ff */
[----:B------:R-:W-:-:S02]  /*5eb0*/  LOP3.LUT R41, R56, UR6, RZ, 0xc0, !PT ;  /* 0x0000000638297c12 */ /* 0x000fc4000f8ec0ff */
[----:B------:R-:W-:Y:S02]  /*5ec0*/  SEL R26, R26, R49, !P3 ;  /* 0x000000311a1a7207 */ /* 0x000fe40005800000 */
[----:B------:R-:W-:Y:S02]  /*5ed0*/  SEL R58, R29, R22, !P0 ;  /* 0x000000161d3a7207 */ /* 0x000fe40004000000 */
[----:B------:R-:W-:Y:S02]  /*5ee0*/  LOP3.LUT R49, R45, UR6, RZ, 0xc0, !PT ;  /* 0x000000062d317c12 */ /* 0x000fe4000f8ec0ff */
[----:B------:R-:W-:Y:S02]  /*5ef0*/  LOP3.LUT R48, R60, UR6, RZ, 0xc0, !PT ;  /* 0x000000063c307c12 */ /* 0x000fe4000f8ec0ff */
[----:B------:R-:W-:Y:S02]  /*5f00*/  SEL R66, R42, R43, !P1 ;  /* 0x0000002b2a427207 */ /* 0x000fe40004800000 */
[----:B------:R-:W-:-:S02]  /*5f10*/  ISETP.GE.U32.AND P2, PT, R57, R54, PT ;  /* 0x000000363900720c */ /* 0x000fc40003f46070 */
        /* <DEDUP_REMOVED lines=8> */
[----:B------:R-:W-:Y:S02]  /*5fa0*/  SEL R29, R22, R29, !P0 ;  /* 0x0000001d161d7207 */ /* 0x000fe40004000000 */
[----:B------:R-:W-:Y:S02]  /*5fb0*/  ISETP.GE.U32.AND.EX P2, PT, R54, R41, PT, P2 ;  /* 0x000000293600720c */ /* 0x000fe40003f46120 */
[----:B------:R-:W-:Y:S02]  /*5fc0*/  SEL R22, R20, R21, !P0 ;  /* 0x0000001514167207 */ /* 0x000fe40004000000 */
[----:B------:R-:W-:-:S02]  /*5fd0*/  SEL R41, R43, R42, !P1 ;  /* 0x0000002a2b297207 */ /* 0x000fc40004800000 */
[----:B------:R-:W-:Y:S02]  /*5fe0*/  ISETP.GE.U32.AND.EX P3, PT, R57, R48, PT, P3 ;  /* 0x000000303900720c */ /* 0x000fe40003f66130 */
[----:B------:R-:W-:Y:S02]  /*5ff0*/  ISETP.GE.U32.AND.EX P4, PT, R49, R46, PT, P4 ;  /* 0x0000002e3100720c */ /* 0x000fe40003f86140 */
        /* <DEDUP_REMOVED lines=22> */
.L_x_278:
[----:B------:R-:W-:Y:S05]  /*6160*/  BSYNC.RECONVERGENT B0 ;  /* 0x0000000000007941 */ /* 0x000fea0003800200 */
.L_x_277:
[----:B------:R-:W-:-:S07]  /*6170*/  IMAD.MOV.U32 R42, RZ, RZ, 0x2 ;  /* 0x00000002ff2a7424 */ /* 0x000fce00078e00ff */
.L_x_298:
[----:B0-----:R-:W0:Y:S01]  /*6180*/  S2R R43, SR_TID.X ;  /* 0x00000000002b7919 */ /* 0x001e220000002100 */
[----:B------:R-:W-:Y:S01]  /*6190*/  IMAD.MOV R30, RZ, RZ, -R42 ;  /* 0x000000ffff1e7224 */ /* 0x000fe200078e0a2a */
[----:B-1----:R-:W1:Y:S01]  /*61a0*/  S2UR UR7, SR_CgaCtaId ;  /* 0x00000000000779c3 */ /* 0x002e620000008800 */
[----:B------:R-:W-:-:S07]  /*61b0*/  UMOV UR5, 0x400 ;  /* 0x0000040000057882 */ /* 0x000fce0000000000 */
[----:B------:R-:W-:Y:S06]  /*61c0*/  BAR.SYNC.DEFER_BLOCKING 0x0 ;  /* 0x0000000000007b1d */ /* 0x000fec0000010000 */
[----:B------:R-:W-:Y:S01]  /*61d0*/  BSSY.RECONVERGENT B0, `(.L_x_279) ;  /* 0x000003d000007945 */ /* 0x000fe20003800200 */
[----:B-1----:R-:W-:Y:S01]  /*61e0*/  ULEA UR5, UR7, UR5, 0x18 ;  /* 0x0000000507057291 */ /* 0x002fe2000f8ec0ff */
[----:B0-----:R-:W-:-:S05]  /*61f0*/  LOP3.LUT R30, R43, R30, RZ, 0xc0, !PT ;  /* 0x0000001e2b1e7212 */ /* 0x001fca00078ec0ff */
[----:B------:R-:W-:Y:S01]  /*6200*/  LEA R49, R43, UR5, 0x6 ;  /* 0x000000052b317c11 */ /* 0x000fe2000f8e30ff */
[----:B------:R-:W-:-:S05]  /*6210*/  IMAD.SHL.U32 R30, R30, 0x8, RZ ;  /* 0x000000081e1e7824 */ /* 0x000fca00078e00ff */
[----:B------:R-:W-:Y:S01]  /*6220*/  VIMNMX R46, PT, PT, R53, R30, PT ;  /* 0x0000001e352e7248 */ /* 0x000fe20003fe0100 */
[----:B------:R-:W-:-:S04]  /*6230*/  VIADD R30, R42, 0xffffffff ;  /* 0xffffffff2a1e7836 */ /* 0x000fc80000000000 */
[----:B------:R-:W-:Y:S01]  /*6240*/  IMAD R44, R42, 0x4, R46 ;  /* 0x000000042a2c7824 */ /* 0x000fe200078e022e */
[----:B------:R-:W-:-:S04]  /*6250*/  LOP3.LUT R30, R30, R43, RZ, 0xc0, !PT ;  /* 0x0000002b1e1e7212 */ /* 0x000fc800078ec0ff */
[----:B------:R-:W-:Y:S01]  /*6260*/  VIMNMX R45, PT, PT, R53, R44, PT ;  /* 0x0000002c352d7248 */ /* 0x000fe20003fe0100 */
[----:B------:R-:W-:-:S04]  /*6270*/  IMAD.SHL.U32 R30, R30, 0x8, RZ ;  /* 0x000000081e1e7824 */ /* 0x000fc800078e00ff */
[----:B------:R-:W-:Y:S01]  /*6280*/  IMAD R44, R42, 0x4, R45 ;  /* 0x000000042a2c7824 */ /* 0x000fe200078e022d */
[----:B------:R-:W-:Y:S01]  /*6290*/  VIMNMX R48, PT, PT, R53, R30, PT ;  /* 0x0000001e35307248 */ /* 0x000fe20003fe0100 */
[----:B------:R-:W-:-:S03]  /*62a0*/  IMAD.MOV.U32 R30, RZ, RZ, R64 ;  /* 0x000000ffff1e7224 */ /* 0x000fc600078e0040 */
[----:B------:R-:W-:Y:S02]  /*62b0*/  VIMNMX R44, PT, PT, R53, R44, PT ;  /* 0x0000002c352c7248 */ /* 0x000fe40003fe0100 */
[----:B------:R-:W-:-:S03]  /*62c0*/  VIADDMNMX R64, R45, -R46, R48, PT ;  /* 0x8000002e2d407246 */ /* 0x000fc60003800130 */
        /* <DEDUP_REMOVED lines=25> */
.L_x_281:
        /* <DEDUP_REMOVED lines=20> */
.L_x_280:
[----:B------:R-:W-:Y:S05]  /*65a0*/  BSYNC.RECONVERGENT B0 ;  /* 0x0000000000007941 */ /* 0x000fea0003800200 */
.L_x_279:
[----:B------:R-:W-:Y:S01]  /*65b0*/  IMAD.IADD R68, R46, 0x1, R47 ;  /* 0x000000012e447824 */ /* 0x000fe200078e022f */
[----:B------:R-:W-:Y:S01]  /*65c0*/  IADD3 R55, PT, PT, -R47, R45, R48 ;  /* 0x0000002d2f377210 */ /* 0x000fe20007ffe130 */
[----:B------:R-:W-:Y:S01]  /*65d0*/  BSSY.RECONVERGENT B0, `(.L_x_282) ;  /* 0x0000011000007945 */ /* 0x000fe20003800200 */
[----:B------:R-:W-:Y:S02]  /*65e0*/  PLOP3.LUT P1, PT, PT, PT, PT, 0x8, 0x80 ;  /* 0x000000000080781c */ /* 0x000fe40003f2e170 */
[----:B------:R-:W-:Y:S02]  /*65f0*/  LEA R48, R68, UR5, 0x3 ;  /* 0x0000000544307c11 */ /* 0x000fe4000f8e18ff */
[C---:B0-----:R-:W-:Y:S02]  /*6600*/  LEA R49, R55.reuse, UR5, 0x3 ;  /* 0x0000000537317c11 */ /* 0x041fe4000f8e18ff */
[----:B------:R-:W-:Y:S01]  /*6610*/  ISETP.GE.AND P0, PT, R55, R44, PT ;  /* 0x0000002c3700720c */ /* 0x000fe20003f06270 */
[----:B------:R0:W1:Y:S04]  /*6620*/  LDS.64 R30, [R48] ;  /* 0x00000000301e7984 */ /* 0x0000680000000a00 */
        /* <DEDUP_REMOVED lines=11> */
.L_x_283:
[----:B------:R-:W-:Y:S05]  /*66e0*/  BSYNC.RECONVERGENT B0 ;  /* 0x0000000000007941 */ /* 0x000fea0003800200 */
.L_x_282:
        /* <DEDUP_REMOVED lines=23> */
.L_x_285:
[----:B------:R-:W-:Y:S05]  /*6860*/  BSYNC.RECONVERGENT B0 ;  /* 0x0000000000007941 */ /* 0x000fea0003800200 */
.L_x_284:
        /* <DEDUP_REMOVED lines=23> */
.L_x_287:
[----:B------:R-:W-:Y:S05]  /*69e0*/  BSYNC.RECONVERGENT B0 ;  /* 0x0000000000007941 */ /* 0x000fea0003800200 */
.L_x_286:
        /* <DEDUP_REMOVED lines=23> */
.L_x_289:
[----:B------:R-:W-:Y:S05]  /*6b60*/  BSYNC.RECONVERGENT B0 ;  /* 0x0000000000007941 */ /* 0x000fea0003800200 */
.L_x_288:
        /* <DEDUP_REMOVED lines=23> */
.L_x_291:
[----:B------:R-:W-:Y:S05]  /*6ce0*/  BSYNC.RECONVERGENT B0 ;  /* 0x0000000000007941 */ /* 0x000fea0003800200 */
.L_x_290:
        /* <DEDUP_REMOVED lines=23> */
.L_x_293:
[----:B------:R-:W-:Y:S05]  /*6e60*/  BSYNC.RECONVERGENT B0 ;  /* 0x0000000000007941 */ /* 0x000fea0003800200 */
.L_x_292:
        /* <DEDUP_REMOVED lines=27> */
.L_x_295:
[----:B------:R-:W-:Y:S05]  /*7020*/  BSYNC.RECONVERGENT B0 ;  /* 0x0000000000007941 */ /* 0x000fea0003800200 */
.L_x_294:
        /* <DEDUP_REMOVED lines=17> */
[----:B--2---:R-:W-:Y:S02]  /*7140*/  @!P1 LOP3.LUT R45, R40, UR6, RZ, 0xc0, !PT ;  /* 0x00000006282d9c12 */ /* 0x004fe4000f8ec0ff */
[----:B01----:R-:W-:-:S04]  /*7150*/  @!P1 LOP3.LUT R44, R30, UR6, RZ, 0xc0, !PT ;  /* 0x000000061e2c9c12 */ /* 0x003fc8000f8ec0ff */
[----:B------:R-:W-:Y:S02]  /*7160*/  @!P1 ISETP.GE.U32.AND P0, PT, R45, R44, PT ;  /* 0x0000002c2d00920c */ /* 0x000fe40003f06070 */
[----:B------:R-:W-:Y:S02]  /*7170*/  @!P1 LOP3.LUT R45, R41, UR4, RZ, 0xc0, !PT ;  /* 0x00000004292d9c12 */ /* 0x000fe4000f8ec0ff */
[----:B------:R-:W-:-:S04]  /*7180*/  @!P1 LOP3.LUT R44, R31, UR4, RZ, 0xc0, !PT ;  /* 0x000000041f2c9c12 */ /* 0x000fc8000f8ec0ff */
[----:B------:R-:W-:-:S04]  /*7190*/  @!P1 ISETP.GE.U32.AND.EX P0, PT, R45, R44, PT, P0 ;  /* 0x0000002c2d00920c */ /* 0x000fc80003f06100 */
[----:B------:R-:W-:-:S13]  /*71a0*/  @!P1 PLOP3.LUT P3, PT, P0, PT, PT, 0x8, 0x80 ;  /* 0x000000000080981c */ /* 0x000fda000076e170 */
.L_x_297:
[----:B------:R-:W-:Y:S05]  /*71b0*/  BSYNC.RECONVERGENT B0 ;  /* 0x0000000000007941 */ /* 0x000fea0003800200 */
.L_x_296:
[----:B------:R-:W-:Y:S01]  /*71c0*/  BAR.SYNC.DEFER_BLOCKING 0x0 ;  /* 0x0000000000007b1d */ /* 0x000fe20000010000 */
[----:B0-----:R-:W-:Y:S02]  /*71d0*/  LEA R44, R43, UR5, 0x6 ;  /* 0x000000052b2c7c11 */ /* 0x001fe4000f8e30ff */
[----:B------:R-:W-:Y:S02]  /*71e0*/  SEL R72, R73, R72, P3 ;  /* 0x0000004849487207 */ /* 0x000fe40001800000 */
[----:B------:R-:W-:Y:S01]  /*71f0*/  LEA R68, R68, UR5, 0x2 ;  /* 0x0000000544447c11 */ /* 0x000fe2000f8e10ff */
[----:B------:R-:W-:Y:S01]  /*7200*/  IMAD R44, R43, -0x20, R44 ;  /* 0xffffffe02b2c7824 */ /* 0x000fe200078e022c */
[----:B------:R-:W-:Y:S02]  /*7210*/  LEA R69, R69, UR5, 0x2 ;  /* 0x0000000545457c11 */ /* 0x000fe4000f8e10ff */
[----:B------:R-:W-:Y:S02]  /*7220*/  LEA R70, R70, UR5, 0x2 ;  /* 0x0000000546467c11 */ /* 0x000fe4000f8e10ff */
[----:B------:R-:W-:-:S02]  /*7230*/  LEA R71, R71, UR5, 0x2 ;  /* 0x0000000547477c11 */ /* 0x000fc4000f8e10ff */
[----:B------:R-:W-:Y:S02]  /*7240*/  LEA R48, R48, UR5, 0x2 ;  /* 0x0000000530307c11 */ /* 0x000fe4000f8e10ff */
[----:B------:R-:W-:Y:S02]  /*7250*/  LEA R46, R46, UR5, 0x2 ;  /* 0x000000052e2e7c11 */ /* 0x000fe4000f8e10ff */
        /* <DEDUP_REMOVED lines=21> */
[----:B------:R-:W0:Y:S01]  /*73b0*/  S2R R45, SR_CTAID.X ;  /* 0x00000000002d7919 */ /* 0x000e220000002500 */
[----:B-1----:R-:W-:-:S04]  /*73c0*/  UPRMT UR4, UR4, 0x8880, URZ ;  /* 0x0000888004047896 */ /* 0x002fc800080000ff */
[----:B------:R-:W-:Y:S01]  /*73d0*/  UISETP.NE.AND UP0, UPT, UR4, URZ, UPT ;  /* 0x000000ff0400728c */ /* 0x000fe2000bf05270 */
[----:B-----5:R-:W-:-:S05]  /*73e0*/  IMAD.SHL.U32 R31, R30, 0x8, RZ ;  /* 0x000000081e1f7824 */ /* 0x020fca00078e00ff */
[----:B------:R-:W-:-:S04]  /*73f0*/  LOP3.LUT R31, R31, 0x1f00, RZ, 0xc0, !PT ;  /* 0x00001f001f1f7812 */ /* 0x000fc800078ec0ff */
[C---:B------:R-:W-:Y:S01]  /*7400*/  LOP3.LUT R30, R31.reuse, 0x1f, R30, 0xf8, !PT ;  /* 0x0000001f1f1e7812 */ /* 0x040fe200078ef81e */
[----:B--2---:R-:W-:-:S04]  /*7410*/  IMAD.IADD R42, R31, 0x1, R42 ;  /* 0x000000011f2a7824 */ /* 0x004fc800078e022a */
[C---:B------:R-:W-:Y:S01]  /*7420*/  VIADD R47, R42.reuse, 0x20 ;  /* 0x000000202a2f7836 */ /* 0x040fe20000000000 */
[-C--:B------:R-:W-:Y:S01]  /*7430*/  LEA.HI.SX32 R67, R42, R42.reuse, 0x1b ;  /* 0x0000002a2a437211 */ /* 0x080fe200078fdaff */
[C---:B------:R-:W-:Y:S02]  /*7440*/  VIADD R49, R30.reuse, 0x40 ;  /* 0x000000401e317836 */ /* 0x040fe40000000000 */
[C---:B0-----:R-:W-:Y:S01]  /*7450*/  VIADD R66, R30.reuse, 0x20 ;  /* 0x000000201e427836 */ /* 0x041fe20000000000 */
[----:B------:R-:W-:Y:S01]  /*7460*/  LEA.HI.SX32 R70, R47, R42, 0x1b ;  /* 0x0000002a2f467211 */ /* 0x000fe200078fdaff */
[----:B------:R-:W-:Y:S02]  /*7470*/  IMAD R68, R67, 0x4, R52 ;  /* 0x0000000443447824 */ /* 0x000fe400078e0234 */
[C---:B------:R-:W-:Y:S02]  /*7480*/  VIADD R48, R30.reuse, 0x60 ;  /* 0x000000601e307836 */ /* 0x040fe40000000000 */
[----:B------:R-:W-:-:S02]  /*7490*/  VIADD R46, R30, 0xa0 ;  /* 0x000000a01e2e7836 */ /* 0x000fc40000000000 */
[C---:B------:R-:W-:Y:S02]  /*74a0*/  VIADD R47, R30.reuse, 0x80 ;  /* 0x000000801e2f7836 */ /* 0x040fe40000000000 */
[C---:B------:R-:W-:Y:S02]  /*74b0*/  VIADD R44, R30.reuse, 0xc0 ;  /* 0x000000c01e2c7836 */ /* 0x040fe40000000000 */
[----:B------:R-:W-:Y:S02]  /*74c0*/  VIADD R42, R30, 0xe0 ;  /* 0x000000e01e2a7836 */ /* 0x000fe40000000000 */
[----:B------:R-:W-:Y:S01]  /*74d0*/  IMAD R67, R70, 0x4, R51 ;  /* 0x0000000446437824 */ /* 0x000fe200078e0233 */
[----:B------:R-:W-:Y:S06]  /*74e0*/  BAR.SYNC.DEFER_BLOCKING 0x0 ;  /* 0x0000000000007b1d */ /* 0x000fec0000010000 */
[----:B------:R-:W-:Y:S05]  /*74f0*/  BRA.U !UP0, `(.L_x_299) ;  /* 0x0000000508887547 */ /* 0x000fea000b800000 */
[-C--:B------:R-:W-:Y:S01]  /*7500*/  LOP3.LUT R63, R63, R62.reuse, RZ, 0x3c, !PT ;  /* 0x0000003e3f3f7212 */ /* 0x080fe200078e3cff */
[----:B------:R0:W-:Y:S01]  /*7510*/  STS.64 [R8], R28 ;  /* 0x0000001c08007388 */ /* 0x0001e20000000a00 */
[----:B------:R-:W-:Y:S01]  /*7520*/  ISETP.NE.AND P0, PT, R43, RZ, PT ;  /* 0x000000ff2b00720c */ /* 0x000fe20003f05270 */
[----:B------:R-:W1:Y:S01]  /*7530*/  LDCU.64 UR6, c[0x0][0x398] ;  /* 0x00007300ff0677ac */ /* 0x000e620008000a00 */
[C---:B------:R-:W-:Y:S01]  /*7540*/  LOP3.LUT R62, R63.reuse, R62, RZ, 0x3c, !PT ;  /* 0x0000003e3f3e7212 */ /* 0x040fe200078e3cff */
[----:B------:R2:W-:Y:S03]  /*7550*/  STS.64 [R7+0x8], R64 ;  /* 0x0000084007007388 */ /* 0x0005e60000000a00 */
[----:B------:R-:W-:Y:S01]  /*7560*/  LOP3.LUT R63, R63, R62, RZ, 0x3c, !PT ;  /* 0x0000003e3f3f7212 */ /* 0x000fe200078e3cff */
[----:B0-----:R-:W-:-:S04]  /*7570*/  IMAD.MOV.U32 R28, RZ, RZ, R59 ;  /* 0x000000ffff1c7224 */ /* 0x001fc800078e003b */
[----:B------:R0:W-:Y:S01]  /*7580*/  STS.64 [R6+0x10], R62 ;  /* 0x0000103e06007388 */ /* 0x0001e20000000a00 */
[----:B------:R-:W-:Y:S02]  /*7590*/  IMAD.MOV.U32 R29, RZ, RZ, R58 ;  /* 0x000000ffff1d7224 */ /* 0x000fe400078e003a */
[----:B--2---:R-:W-:Y:S01]  /*75a0*/  IMAD.MOV.U32 R7, RZ, RZ, R55 ;  /* 0x000000ffff077224 */ /* 0x004fe200078e0037 */
[----:B------:R-:W-:Y:S01]  /*75b0*/  STS.64 [R5+0x18], R60 ;  /* 0x0000183c05007388 */ /* 0x000fe20000000a00 */
[----:B------:R-:W-:-:S03]  /*75c0*/  IMAD.MOV.U32 R55, RZ, RZ, R57 ;  /* 0x000000ffff377224 */ /* 0x000fc600078e0039 */
[----:B------:R-:W-:Y:S01]  /*75d0*/  STS.64 [R4+0x20], R28 ;  /* 0x0000201c04007388 */ /* 0x000fe20000000a00 */
[----:B0-----:R-:W-:-:S05]  /*75e0*/  IMAD.MOV.U32 R6, RZ, RZ, R56 ;  /* 0x000000ffff067224 */ /* 0x001fca00078e0038 */
[----:B------:R-:W-:Y:S04]  /*75f0*/  STS.64 [R3+0x28], R6 ;  /* 0x0000280603007388 */ /* 0x000fe80000000a00 */
[----:B------:R0:W-:Y:S04]  /*7600*/  STS.64 [R2+0x30], R54 ;  /* 0x0000303602007388 */ /* 0x0001e80000000a00 */
[----:B------:R2:W-:Y:S01]  /*7610*/  STS.64 [R0+0x38], R40 ;  /* 0x0000382800007388 */ /* 0x0005e20000000a00 */
[----:B------:R-:W-:-:S03]  /*7620*/  NOP ;  /* 0x0000000000007918 */ /* 0x000fc60000000000 */
[----:B------:R-:W-:Y:S01]  /*7630*/  LDS.64 R68, [R68] ;  /* 0x0000000044447984 */ /* 0x000fe20000000a00 */
[C---:B0-----:R-:W-:Y:S01]  /*7640*/  LOP3.LUT R2, R43.reuse, 0x1f, RZ, 0xc0, !PT ;  /* 0x0000001f2b027812 */ /* 0x041fe200078ec0ff */
[----:B------:R-:W-:Y:S02]  /*7650*/  IMAD.MOV.U32 R3, RZ, RZ, RZ ;  /* 0x000000ffff037224 */ /* 0x000fe400078e00ff */
[----:B------:R-:W-:Y:S01]  /*7660*/  LDS.64 R56, [R67+0x100] ;  /* 0x0001000043387984 */ /* 0x000fe20000000a00 */
[----:B--2---:R-:W-:Y:S02]  /*7670*/  IMAD.SHL.U32 R0, R43, 0x8, RZ ;  /* 0x000000082b007824 */ /* 0x004fe400078e00ff */
[----:B------:R-:W-:Y:S01]  /*7680*/  IMAD.WIDE.U32 R2, R45, 0x800, R2 ;  /* 0x000008002d027825 */ /* 0x000fe200078e0002 */
[----:B------:R-:W-:Y:S04]  /*7690*/  LDS.64 R58, [R14+0x200] ;  /* 0x000200000e3a7984 */ /* 0x000fe80000000a00 */
[----:B------:R-:W-:Y:S04]  /*76a0*/  LDS.64 R60, [R13+0x300] ;  /* 0x000300000d3c7984 */ /* 0x000fe80000000a00 */
[----:B------:R-:W-:Y:S04]  /*76b0*/  LDS.64 R4, [R12+0x400] ;  /* 0x000400000c047984 */ /* 0x000fe80000000a00 */
[----:B------:R0:W-:Y:S04]  /*76c0*/  LDS.64 R28, [R11+0x500] ;  /* 0x000500000b1c7984 */ /* 0x0001e80000000a00 */
[----:B------:R-:W-:Y:S04]  /*76d0*/  LDS.64 R6, [R10+0x600] ;  /* 0x000600000a067984 */ /* 0x000fe80000000a00 */
[----:B------:R-:W-:Y:S01]  /*76e0*/  LDS.64 R8, [R9+0x700] ;  /* 0x0007000009087984 */ /* 0x000fe20000000a00 */
[----:B0-----:R-:W-:-:S03]  /*76f0*/  LOP3.LUT R11, R0, 0x1f00, RZ, 0xc0, !PT ;  /* 0x00001f00000b7812 */ /* 0x001fc600078ec0ff */
[----:B------:R-:W-:Y:S01]  /*7700*/  @!P0 STS [UR5+0x4200], R53 ;  /* 0x00420035ff008988 */ /* 0x000fe20008000805 */
[----:B------:R-:W-:Y:S01]  /*7710*/  BAR.SYNC.DEFER_BLOCKING 0x0 ;  /* 0x0000000000007b1d */ /* 0x000fe20000010000 */
[----:B------:R-:W-:-:S05]  /*7720*/  IADD3 R0, P0, PT, R11, R2, RZ ;  /* 0x000000020b007210 */ /* 0x000fca0007f1e0ff */
[----:B------:R-:W-:Y:S01]  /*7730*/  IMAD.X R41, RZ, RZ, R3, P0 ;  /* 0x000000ffff297224 */ /* 0x000fe200000e0603 */
[----:B-1----:R-:W-:-:S04]  /*7740*/  LEA R2, P0, R0, UR6, 0x3 ;  /* 0x0000000600027c11 */ /* 0x002fc8000f8018ff */
[----:B------:R-:W-:Y:S01]  /*7750*/  LEA.HI.X R3, R0, UR7, R41, 0x3, P0 ;  /* 0x0000000700037c11 */ /* 0x000fe200080f1c29 */
[----:B------:R-:W0:Y:S01]  /*7760*/  LDCU.64 UR6, c[0x0][0x3a0] ;  /* 0x00007400ff0677ac */ /* 0x000e220008000a00 */
[----:B------:R-:W1:Y:S02]  /*7770*/  LDS R31, [UR5+0x4200] ;  /* 0x00420005ff1f7984 */ /* 0x000e640008000800 */
[-C--:B-1----:R-:W-:Y:S02]  /*7780*/  ISETP.GE.AND P2, PT, R30, R31.reuse, PT ;  /* 0x0000001f1e00720c */ /* 0x082fe40003f46270 */
[-C--:B------:R-:W-:Y:S02]  /*7790*/  ISETP.GE.AND P0, PT, R66, R31.reuse, PT ;  /* 0x0000001f4200720c */ /* 0x080fe40003f06270 */
[-C--:B------:R-:W-:Y:S02]  /*77a0*/  ISETP.GE.AND P1, PT, R49, R31.reuse, PT ;  /* 0x0000001f3100720c */ /* 0x080fe40003f26270 */
[----:B------:R-:W-:-:S02]  /*77b0*/  ISETP.GE.AND P6, PT, R48, R31, PT ;  /* 0x0000001f3000720c */ /* 0x000fc40003fc6270 */
[-C--:B------:R-:W-:Y:S02]  /*77c0*/  ISETP.GE.AND P5, PT, R47, R31.reuse, PT ;  /* 0x0000001f2f00720c */ /* 0x080fe40003fa6270 */
[-C--:B------:R-:W-:Y:S02]  /*77d0*/  ISETP.GE.AND P4, PT, R46, R31.reuse, PT ;  /* 0x0000001f2e00720c */ /* 0x080fe40003f86270 */
[-C--:B------:R-:W-:Y:S01]  /*77e0*/  ISETP.GE.AND P3, PT, R44, R31.reuse, PT ;  /* 0x0000001f2c00720c */ /* 0x080fe20003f66270 */
[----:B------:R-:W-:Y:S01]  /*77f0*/  @!P2 STG.E.64 desc[UR8][R2.64], R68 ;  /* 0x000000440200a986 */ /* 0x000fe2000c101b08 */
[----:B------:R-:W-:-:S03]  /*7800*/  ISETP.GE.AND P2, PT, R42, R31, PT ;  /* 0x0000001f2a00720c */ /* 0x000fc60003f46270 */
[----:B------:R-:W-:Y:S01]  /*7810*/  @!P0 STG.E.64 desc[UR8][R2.64+0x100], R56 ;  /* 0x0001003802008986 */ /* 0x000fe2000c101b08 */
[----:B------:R-:W-:-:S03]  /*7820*/  ISETP.NE.AND P0, PT, R43, RZ, PT ;  /* 0x000000ff2b00720c */ /* 0x000fc60003f05270 */
[----:B------:R-:W-:Y:S04]  /*7830*/  @!P1 STG.E.64 desc[UR8][R2.64+0x200], R58 ;  /* 0x0002003a02009986 */ /* 0x000fe8000c101b08 */
[----:B------:R-:W-:Y:S04]  /*7840*/  @!P6 STG.E.64 desc[UR8][R2.64+0x300], R60 ;  /* 0x0003003c0200e986 */ /* 0x000fe8000c101b08 */
[----:B------:R-:W-:Y:S04]  /*7850*/  @!P5 STG.E.64 desc[UR8][R2.64+0x400], R4 ;  /* 0x000400040200d986 */ /* 0x000fe8000c101b08 */
[----:B------:R-:W-:Y:S04]  /*7860*/  @!P4 STG.E.64 desc[UR8][R2.64+0x500], R28 ;  /* 0x0005001c0200c986 */ /* 0x000fe8000c101b08 */
[----:B------:R-:W-:Y:S04]  /*7870*/  @!P3 STG.E.64 desc[UR8][R2.64+0x600], R6 ;  /* 0x000600060200b986 */ /* 0x000fe8000c101b08 */
[----:B------:R0:W-:Y:S01]  /*7880*/  @!P2 STG.E.64 desc[UR8][R2.64+0x700], R8 ;  /* 0x000700080200a986 */ /* 0x0001e2000c101b08 */
[----:B------:R-:W-:Y:S06]  /*7890*/  BAR.SYNC.DEFER_BLOCKING 0x0 ;  /* 0x0000000000007b1d */ /* 0x000fec0000010000 */
[----:B------:R-:W-:Y:S04]  /*78a0*/  STS [R33], R20 ;  /* 0x0000001421007388 */ /* 0x000fe80000000800 */
[----:B------:R-:W-:Y:S04]  /*78b0*/  STS [R34+0x4], R21 ;  /* 0x0000041522007388 */ /* 0x000fe80000000800 */
[----:B---3--:R-:W-:Y:S04]  /*78c0*/  STS [R19+0x8], R22 ;  /* 0x0000081613007388 */ /* 0x008fe80000000800 */
[----:B----4-:R-:W-:Y:S04]  /*78d0*/  STS [R32+0xc], R23 ;  /* 0x00000c1720007388 */ /* 0x010fe80000000800 */
[----:B------:R-:W-:Y:S04]  /*78e0*/  STS [R17+0x10], R24 ;  /* 0x0000101811007388 */ /* 0x000fe80000000800 */
        /* <DEDUP_REMOVED lines=14> */
[----:B0-----:R-:W-:-:S04]  /*79d0*/  LEA R2, P0, R0, UR6, 0x2 ;  /* 0x0000000600027c11 */ /* 0x001fc8000f8010ff */
[----:B------:R-:W-:Y:S01]  /*79e0*/  LEA.HI.X R3, R0, UR7, R41, 0x2, P0 ;  /* 0x0000000700037c11 */ /* 0x000fe200080f1429 */
[----:B------:R-:W0:Y:S02]  /*79f0*/  LDS R13, [UR5+0x2100] ;  /* 0x00210005ff0d7984 */ /* 0x000e240008000800 */
[-C--:B0-----:R-:W-:Y:S02]  /*7a00*/  ISETP.GE.AND P0, PT, R30, R13.reuse, PT ;  /* 0x0000000d1e00720c */ /* 0x081fe40003f06270 */
[-C--:B------:R-:W-:Y:S02]  /*7a10*/  ISETP.GE.AND P1, PT, R66, R13.reuse, PT ;  /* 0x0000000d4200720c */ /* 0x080fe40003f26270 */
[-C--:B------:R-:W-:Y:S02]  /*7a20*/  ISETP.GE.AND P2, PT, R49, R13.reuse, PT ;  /* 0x0000000d3100720c */ /* 0x080fe40003f46270 */
[-C--:B------:R-:W-:Y:S02]  /*7a30*/  ISETP.GE.AND P3, PT, R48, R13.reuse, PT ;  /* 0x0000000d3000720c */ /* 0x080fe40003f66270 */
        /* <DEDUP_REMOVED lines=14> */
.L_x_299:
[-C--:B------:R-:W-:Y:S01]  /*7b20*/  LOP3.LUT R63, R63, R62.reuse, RZ, 0x3c, !PT ;  /* 0x0000003e3f3f7212 */ /* 0x080fe200078e3cff */
[----:B------:R0:W-:Y:S01]  /*7b30*/  STS.64 [R8], R28 ;  /* 0x0000001c08007388 */ /* 0x0001e20000000a00 */
[----:B------:R-:W-:Y:S01]  /*7b40*/  ISETP.NE.AND P0, PT, R43, RZ, PT ;  /* 0x000000ff2b00720c */ /* 0x000fe20003f05270 */
[----:B------:R-:W1:Y:S01]  /*7b50*/  LDCU.64 UR6, c[0x0][0x3b0] ;  /* 0x00007600ff0677ac */ /* 0x000e620008000a00 */
[C---:B------:R-:W-:Y:S01]  /*7b60*/  LOP3.LUT R62, R63.reuse, R62, RZ, 0x3c, !PT ;  /* 0x0000003e3f3e7212 */ /* 0x040fe200078e3cff */
[----:B------:R2:W-:Y:S01]  /*7b70*/  STS.64 [R7+0x8], R64 ;  /* 0x0000084007007388 */ /* 0x0005e20000000a00 */
[----:B------:R-:W-:Y:S02]  /*7b80*/  IMAD.MOV.U32 R31, RZ, RZ, RZ ;  /* 0x000000ffff1f7224 */ /* 0x000fe400078e00ff */
        /* <DEDUP_REMOVED lines=10> */
[----:B------:R-:W-:Y:S04]  /*7c30*/  STS.64 [R2+0x30], R54 ;  /* 0x0000303602007388 */ /* 0x000fe80000000a00 */
[----:B------:R0:W-:Y:S01]  /*7c40*/  STS.64 [R0+0x38], R40 ;  /* 0x0000382800007388 */ /* 0x0001e20000000a00 */
[----:B------:R-:W-:-:S03]  /*7c50*/  NOP ;  /* 0x0000000000007918 */ /* 0x000fc60000000000 */
[----:B------:R-:W-:Y:S04]  /*7c60*/  LDS.64 R68, [R68] ;  /* 0x0000000044447984 */ /* 0x000fe80000000a00 */
[----:B------:R-:W-:Y:S01]  /*7c70*/  LDS.64 R56, [R67+0x100] ;  /* 0x0001000043387984 */ /* 0x000fe20000000a00 */
[----:B0-----:R-:W-:-:S03]  /*7c80*/  IMAD.WIDE.U32 R40, R45, 0x800, R30 ;  /* 0x000008002d287825 */ /* 0x001fc600078e001e */
        /* <DEDUP_REMOVED lines=70> */
.L_x_300:
        /* <DEDUP_REMOVED lines=9> */
.L_x_670:


//--------------------- .text._ZN3cub18CUB_300001_SM_10006detail10merge_sort26DeviceMergeSortMergeKernelINS2_10policy_hubIN6thrust24THRUST_300001_SM_1000_NS10device_ptrIyEEE9Policy600ES8_NS7_IiEES8_SB_j29MostSignificantBitsComparatoryiEEvbT2_T3_T4_PT6_PT7_T5_PSF_SF_NS1_7vsmem_tE --------------------------
	.section	.text._ZN3cub18CUB_300001_SM_10006detail10merge_sort26DeviceMergeSortMergeKernelINS2_10policy_hubIN6thrust24THRUST_300001_SM_1000_NS10device_ptrIyEEE9Policy600ES8_NS7_IiEES8_SB_j29MostSignificantBitsComparatoryiEEvbT2_T3_T4_PT6_PT7_T5_PSF_SF_NS1_7vsmem_tE,"ax",@progbits
	.align	128
        .global         _ZN3cub18CUB_300001_SM_10006detail10merge_sort26DeviceMergeSortMergeKernelINS2_10policy_hubIN6thrust24THRUST_300001_SM_1000_NS10device_ptrIyEEE9Policy600ES8_NS7_IiEES8_SB_j29MostSignificantBitsComparatoryiEEvbT2_T3_T4_PT6_PT7_T5_PSF_SF_NS1_7vsmem_tE
        .type           _ZN3cub18CUB_300001_SM_10006detail10merge_sort26DeviceMergeSortMergeKernelINS2_10policy_hubIN6thrust24THRUST_300001_SM_1000_NS10device_ptrIyEEE9Policy600ES8_NS7_IiEES8_SB_j29MostSignificantBitsComparatoryiEEvbT2_T3_T4_PT6_PT7_T5_PSF_SF_NS1_7vsmem_tE,@function
        .size           _ZN3cub18CUB_300001_SM_10006detail10merge_sort26DeviceMergeSortMergeKernelINS2_10policy_hubIN6thrust24THRUST_300001_SM_1000_NS10device_ptrIyEEE9Policy600ES8_NS7_IiEES8_SB_j29MostSignificantBitsComparatoryiEEvbT2_T3_T4_PT6_PT7_T5_PSF_SF_NS1_7vsmem_tE,(.L_x_671 - _ZN3cub18CUB_300001_SM_10006detail10merge_sort26DeviceMergeSortMergeKernelINS2_10policy_hubIN6thrust24THRUST_300001_SM_1000_NS10device_ptrIyEEE9Policy600ES8_NS7_IiEES8_SB_j29MostSignificantBitsComparatoryiEEvbT2_T3_T4_PT6_PT7_T5_PSF_SF_NS1_7vsmem_tE)
        .other          _ZN3cub18CUB_300001_SM_10006detail10merge_sort26DeviceMergeSortMergeKernelINS2_10policy_hubIN6thrust24THRUST_300001_SM_1000_NS10device_ptrIyEEE9Policy600ES8_NS7_IiEES8_SB_j29MostSignificantBitsComparatoryiEEvbT2_T3_T4_PT6_PT7_T5_PSF_SF_NS1_7vsmem_tE,@"STO_CUDA_ENTRY STV_DEFAULT"
_ZN3cub18CUB_300001_SM_10006detail10merge_sort26DeviceMergeSortMergeKernelINS2_10policy_hubIN6thrust24THRUST_300001_SM_1000_NS10device_ptrIyEEE9Policy600ES8_NS7_IiEES8_SB_j29MostSignificantBitsComparatoryiEEvbT2_T3_T4_PT6_PT7_T5_PSF_SF_NS1_7vsmem_tE:
.text._ZN3cub18CUB_300001_SM_10006detail10merge_sort26DeviceMergeSortMergeKernelINS2_10policy_hubIN6thrust24THRUST_300001_SM_1000_NS10device_ptrIyEEE9Policy600ES8_NS7_IiEES8_SB_j29MostSignificantBitsComparatoryiEEvbT2_T3_T4_PT6_PT7_T5_PSF_SF_NS1_7vsmem_tE:
        /* <DEDUP_REMOVED lines=8> */
[----:B0-----:R-:W-:-:S13]  /*0080*/  ISETP.GE.U32.AND P0, PT, R0, UR4, PT ;  /* 0x0000000400007c0c */ /* 0x001fda000bf06070 */
        /* <DEDUP_REMOVED lines=34> */
[C---:B------:R-:W-:Y:S02]  /*02b0*/  IADD3 R3, P1, P2, R2.reuse, R42, R31 ;  /* 0x0000002a02037210 */ /* 0x040fe40007a3e01f */
[----:B------:R-:W-:Y:S02]  /*02c0*/  ISETP.GE.AND P0, PT, R2, R13, PT ;  /* 0x0000000d0200720c */ /* 0x000fe40003f06270 */
[----:B------:R-:W-:Y:S02]  /*02d0*/  IADD3.X R4, PT, PT, RZ, RZ, RZ, P1, P2 ;  /* 0x000000ffff047210 */ /* 0x000fe40000fe44ff */
[----:B0-----:R-:W-:-:S04]  /*02e0*/  LEA R8, P1, R3, UR4, 0x3 ;  /* 0x0000000403087c11 */ /* 0x001fc8000f8218ff */
[----:B------:R-:W-:-:S05]  /*02f0*/  LEA.HI.X R9, R3, UR5, R4, 0x3, P1 ;  /* 0x0000000503097c11 */ /* 0x000fca00088f1c04 */
[----:B------:R0:W5:Y:S01]  /*0300*/  @!P0 LDG.E.64 R4, desc[UR6][R8.64] ;  /* 0x0000000608048981 */ /* 0x000162000c1e1b00 */
[----:B------:R-:W-:Y:S01]  /*0310*/  IADD3 R26, P1, P2, R12, R31, R26 ;  /* 0x0000001f0c1a7210 */ /* 0x000fe20007a3e01a */
[C---:B------:R-:W-:Y:S01]  /*0320*/  IMAD.IADD R27, R2.reuse, 0x1, -R13 ;  /* 0x00000001021b7824 */ /* 0x040fe200078e0a0d */
[C---:B------:R-:W-:Y:S01]  /*0330*/  LOP3.LUT R30, R2.reuse, 0x400, RZ, 0xfc, !PT ;  /* 0x00000400021e7812 */ /* 0x040fe200078efcff */
[C---:B------:R-:W-:Y:S01]  /*0340*/  VIADD R40, R2.reuse, 0x100 ;  /* 0x0000010002287836 */ /* 0x040fe20000000000 */
[----:B------:R-:W-:Y:S01]  /*0350*/  IADD3.X R29, PT, PT, RZ, RZ, RZ, P1, P2 ;  /* 0x000000ffff1d7210 */ /* 0x000fe20000fe44ff */
[C---:B------:R-:W-:Y:S01]  /*0360*/  VIADD R22, R2.reuse, 0x200 ;  /* 0x0000020002167836 */ /* 0x040fe20000000000 */
[----:B------:R-:W-:Y:S01]  /*0370*/  SHF.R.S32.HI R34, RZ, 0x1f, R27 ;  /* 0x0000001fff227819 */ /* 0x000fe2000001141b */
[C---:B------:R-:W-:Y:S01]  /*0380*/  VIADD R38, R2.reuse, 0x300 ;  /* 0x0000030002267836 */ /* 0x040fe20000000000 */
[----:B------:R-:W-:Y:S01]  /*0390*/  IADD3 R3, P1, PT, R27, R26, RZ ;  /* 0x0000001a1b037210 */ /* 0x000fe20007f3e0ff */
[----:B------:R-:W-:Y:S01]  /*03a0*/  VIADD R36, R2, 0x500 ;  /* 0x0000050002247836 */ /* 0x000fe20000000000 */
[-C--:B------:R-:W-:Y:S01]  /*03b0*/  ISETP.GE.AND P6, PT, R40, R13.reuse, PT ;  /* 0x0000000d2800720c */ /* 0x080fe20003fc6270 */
[----:B------:R-:W-:Y:S01]  /*03c0*/  VIADD R28, R2, 0x600 ;  /* 0x00000600021c7836 */ /* 0x000fe20000000000 */
[-C--:B------:R-:W-:Y:S01]  /*03d0*/  ISETP.GE.AND P5, PT, R22, R13.reuse, PT ;  /* 0x0000000d1600720c */ /* 0x080fe20003fa6270 */
[----:B------:R-:W-:Y:S01]  /*03e0*/  IMAD.X R6, R34, 0x1, R29, P1 ;  /* 0x0000000122067824 */ /* 0x000fe200008e061d */
[----:B------:R-:W-:Y:S01]  /*03f0*/  LEA R10, P1, R3, UR4, 0x3 ;  /* 0x00000004030a7c11 */ /* 0x000fe2000f8218ff */
[----:B------:R-:W-:Y:S01]  /*0400*/  VIADD R32, R2, 0x700 ;  /* 0x0000070002207836 */ /* 0x000fe20000000000 */
[----:B------:R-:W-:-:S02]  /*0410*/  ISETP.GE.AND P4, PT, R38, R13, PT ;  /* 0x0000000d2600720c */ /* 0x000fc40003f86270 */
[----:B------:R-:W-:Y:S02]  /*0420*/  LEA.HI.X R11, R3, UR5, R6, 0x3, P1 ;  /* 0x00000005030b7c11 */ /* 0x000fe400088f1c06 */
        /* <DEDUP_REMOVED lines=20> */
.L_x_302:
[----:B------:R-:W0:Y:S01]  /*0570*/  LDCU.64 UR4, c[0x0][0x3a0] ;  /* 0x00007400ff0477ac */ /* 0x000e220008000a00 */
[----:B------:R-:W-:Y:S01]  /*0580*/  IADD3 R17, P1, PT, R31, R42, RZ ;  /* 0x0000002a1f117210 */ /* 0x000fe20007f3e0ff */
[--C-:B------:R-:W-:Y:S01]  /*0590*/  IMAD.IADD R27, R2, 0x1, -R13.reuse ;  /* 0x00000001021b7824 */ /* 0x100fe200078e0a0d */
[----:B------:R-:W-:Y:S01]  /*05a0*/  IADD3 R26, P2, P3, R12, R31, R26 ;  /* 0x0000001f0c1a7210 */ /* 0x000fe20007b5e01a */
[C---:B------:R-:W-:Y:S01]  /*05b0*/  VIADD R40, R2.reuse, 0x100 ;  /* 0x0000010002287836 */ /* 0x040fe20000000000 */
[----:B------:R-:W-:Y:S01]  /*05c0*/  ISETP.GE.AND P0, PT, R2, R13, PT ;  /* 0x0000000d0200720c */ /* 0x000fe20003f06270 */
[----:B------:R-:W-:Y:S01]  /*05d0*/  IMAD.X R14, RZ, RZ, RZ, P1 ;  /* 0x000000ffff0e7224 */ /* 0x000fe200008e06ff */
[----:B------:R-:W-:Y:S01]  /*05e0*/  IADD3.X R29, PT, PT, RZ, RZ, RZ, P2, P3 ;  /* 0x000000ffff1d7210 */ /* 0x000fe200017e64ff */
[----:B------:R-:W-:Y:S01]  /*05f0*/  IMAD.IADD R9, R40, 0x1, -R13 ;  /* 0x0000000128097824 */ /* 0x000fe200078e0a0d */
[----:B------:R-:W-:Y:S01]  /*0600*/  SEL R4, R17, R26, !P0 ;  /* 0x0000001a11047207 */ /* 0x000fe20004000000 */
[C---:B------:R-:W-:Y:S01]  /*0610*/  VIADD R22, R2.reuse, 0x200 ;  /* 0x0000020002167836 */ /* 0x040fe20000000000 */
[C---:B------:R-:W-:Y:S01]  /*0620*/  SEL R5, R2.reuse, R27, !P0 ;  /* 0x0000001b02057207 */ /* 0x040fe20004000000 */
[----:B------:R-:W-:Y:S01]  /*0630*/  VIADD R38, R2, 0x300 ;  /* 0x0000030002267836 */ /* 0x000fe20000000000 */
[----:B------:R-:W-:Y:S01]  /*0640*/  SHF.R.S32.HI R34, RZ, 0x1f, R27 ;  /* 0x0000001fff227819 */ /* 0x000fe2000001141b */
[--C-:B------:R-:W-:Y:S01]  /*0650*/  IMAD.IADD R11, R22, 0x1, -R13.reuse ;  /* 0x00000001160b7824 */ /* 0x100fe200078e0a0d */
[----:B------:R-:W-:Y:S01]  /*0660*/  IADD3 R5, P1, PT, R5, R4, RZ ;  /* 0x0000000405057210 */ /* 0x000fe20007f3e0ff */
[----:B------:R-:W-:Y:S01]  /*0670*/  IMAD.IADD R19, R38, 0x1, -R13 ;  /* 0x0000000126137824 */ /* 0x000fe200078e0a0d */
[----:B------:R-:W-:Y:S01]  /*0680*/  SEL R3, R14, R29, !P0 ;  /* 0x0000001d0e037207 */ /* 0x000fe20004000000 */
[----:B------:R-:W-:Y:S01]  /*0690*/  VIADD R36, R2, 0x500 ;  /* 0x0000050002247836 */ /* 0x000fe20000000000 */
[----:B------:R-:W-:Y:S01]  /*06a0*/  SEL R16, R34, RZ, P0 ;  /* 0x000000ff22107207 */ /* 0x000fe20000000000 */
[----:B------:R-:W-:Y:S01]  /*06b0*/  VIADD R28, R2, 0x600 ;  /* 0x00000600021c7836 */ /* 0x000fe20000000000 */
[----:B------:R-:W-:Y:S01]  /*06c0*/  ISETP.GE.AND P6, PT, R40, R13, PT ;  /* 0x0000000d2800720c */ /* 0x000fe20003fc6270 */
[C---:B------:R-:W-:Y:S01]  /*06d0*/  VIADD R32, R2.reuse, 0x700 ;  /* 0x0000070002207836 */ /* 0x040fe20000000000 */
[----:B------:R-:W-:Y:S01]  /*06e0*/  LOP3.LUT R30, R2, 0x400, RZ, 0xfc, !PT ;  /* 0x00000400021e7812 */ /* 0x000fe200078efcff */
[----:B------:R-:W-:Y:S01]  /*06f0*/  IMAD.X R16, R16, 0x1, R3, P1 ;  /* 0x0000000110107824 */ /* 0x000fe200008e0603 */
[----:B------:R-:W-:-:S02]  /*0700*/  SEL R8, R40, R9, !P6 ;  /* 0x0000000928087207 */ /* 0x000fc40007000000 */
[----:B------:R-:W-:Y:S01]  /*0710*/  SEL R3, R17, R26, !P6 ;  /* 0x0000001a11037207 */ /* 0x000fe20007000000 */
[----:B------:R-:W-:Y:S01]  /*0720*/  IMAD.IADD R21, R30, 0x1, -R13 ;  /* 0x000000011e157824 */ /* 0x000fe200078e0a0d */
[-C--:B------:R-:W-:Y:S02]  /*0730*/  ISETP.GE.AND P5, PT, R22, R13.reuse, PT ;  /* 0x0000000d1600720c */ /* 0x080fe40003fa6270 */
[----:B------:R-:W-:Y:S02]  /*0740*/  ISETP.GE.AND P4, PT, R38, R13, PT ;  /* 0x0000000d2600720c */ /* 0x000fe40003f86270 */
[----:B0-----:R-:W-:Y:S02]  /*0750*/  LEA R4, P3, R5, UR4, 0x3 ;  /* 0x0000000405047c11 */ /* 0x001fe4000f8618ff */
[----:B------:R-:W-:Y:S02]  /*0760*/  IADD3 R8, P1, PT, R8, R3, RZ ;  /* 0x0000000308087210 */ /* 0x000fe40007f3e0ff */
[----:B------:R-:W-:-:S02]  /*0770*/  SHF.R.S32.HI R9, RZ, 0x1f, R9 ;  /* 0x0000001fff097819 */ /* 0x000fc40000011409 */
[----:B------:R-:W-:Y:S02]  /*0780*/  SEL R7, R22, R11, !P5 ;  /* 0x0000000b16077207 */ /* 0x000fe40006800000 */
[CC--:B------:R-:W-:Y:S02]  /*0790*/  SEL R10, R17.reuse, R26.reuse, !P5 ;  /* 0x0000001a110a7207 */ /* 0x0c0fe40006800000 */
[----:B------:R-:W-:Y:S02]  /*07a0*/  SEL R3, R38, R19, !P4 ;  /* 0x0000001326037207 */ /* 0x000fe40006000000 */
[----:B------:R-:W-:Y:S02]  /*07b0*/  SEL R6, R17, R26, !P4 ;  /* 0x0000001a11067207 */ /* 0x000fe40006000000 */
[----:B------:R-:W-:Y:S02]  /*07c0*/  LEA.HI.X R5, R5, UR5, R16, 0x3, P3 ;  /* 0x0000000505057c11 */ /* 0x000fe400098f1c10 */
[----:B------:R-:W-:-:S02]  /*07d0*/  ISETP.GE.AND P3, PT, R30, R13, PT ;  /* 0x0000000d1e00720c */ /* 0x000fc40003f66270 */
[----:B------:R-:W-:Y:S02]  /*07e0*/  SHF.R.S32.HI R11, RZ, 0x1f, R11 ;  /* 0x0000001fff0b7819 */ /* 0x000fe4000001140b */
[CC--:B------:R-:W-:Y:S01]  /*07f0*/  SEL R16, R14.reuse, R29.reuse, !P6 ;  /* 0x0000001d0e107207 */ /* 0x0c0fe20007000000 */
[----:B------:R-:W5:Y:S01]  /*0800*/  LDG.E.64 R4, desc[UR6][R4.64] ;  /* 0x0000000604047981 */ /* 0x000f62000c1e1b00 */
[----:B------:R-:W-:Y:S02]  /*0810*/  SEL R15, R9, RZ, P6 ;  /* 0x000000ff090f7207 */ /* 0x000fe40003000000 */
[----:B------:R-:W-:Y:S02]  /*0820*/  IADD3 R7, P2, PT, R7, R10, RZ ;  /* 0x0000000a07077210 */ /* 0x000fe40007f5e0ff */
[----:B------:R-:W-:Y:S01]  /*0830*/  IADD3 R3, P0, PT, R3, R6, RZ ;  /* 0x0000000603037210 */ /* 0x000fe20007f1e0ff */
[----:B------:R-:W-:Y:S01]  /*0840*/  IMAD.X R15, R15, 0x1, R16, P1 ;  /* 0x000000010f0f7824 */ /* 0x000fe200008e0610 */
[----:B------:R-:W-:-:S02]  /*0850*/  SEL R25, R14, R29, !P5 ;  /* 0x0000001d0e197207 */ /* 0x000fc40006800000 */
[----:B------:R-:W-:Y:S02]  /*0860*/  SEL R6, R30, R21, !P3 ;  /* 0x000000151e067207 */ /* 0x000fe40005800000 */
[----:B------:R-:W-:Y:S02]  /*0870*/  SEL R9, R17, R26, !P3 ;  /* 0x0000001a11097207 */ /* 0x000fe40005800000 */
[----:B------:R-:W-:Y:S01]  /*0880*/  SEL R10, R11, RZ, P5 ;  /* 0x000000ff0b0a7207 */ /* 0x000fe20002800000 */
[----:B------:R-:W-:Y:S01]  /*0890*/  IMAD.IADD R11, R36, 0x1, -R13 ;  /* 0x00000001240b7824 */ /* 0x000fe200078e0a0d */
[----:B------:R-:W-:Y:S02]  /*08a0*/  SHF.R.S32.HI R21, RZ, 0x1f, R21 ;  /* 0x0000001fff157819 */ /* 0x000fe40000011415 */
[----:B------:R-:W-:Y:S01]  /*08b0*/  IADD3 R6, P1, PT, R6, R9, RZ ;  /* 0x0000000906067210 */ /* 0x000fe20007f3e0ff */
[----:B------:R-:W-:Y:S01]  /*08c0*/  IMAD.X R10, R10, 0x1, R25, P2 ;  /* 0x000000010a0a7824 */ /* 0x000fe200010e0619 */
[----:B------:R-:W-:-:S02]  /*08d0*/  SHF.R.S32.HI R19, RZ, 0x1f, R19 ;  /* 0x0000001fff137819 */ /* 0x000fc40000011413 */
[----:B------:R-:W-:Y:S02]  /*08e0*/  SEL R16, R14, R29, !P3 ;  /* 0x0000001d0e107207 */ /* 0x000fe40005800000 */
[----:B------:R-:W-:Y:S02]  /*08f0*/  SEL R9, R21, RZ, P3 ;  /* 0x000000ff15097207 */ /* 0x000fe40001800000 */
[----:B------:R-:W-:Y:S02]  /*0900*/  ISETP.GE.AND P2, PT, R36, R13, PT ;  /* 0x0000000d2400720c */ /* 0x000fe40003f46270 */
[----:B------:R-:W-:Y:S01]  /*0910*/  SEL R25, R14, R29, !P4 ;  /* 0x0000001d0e197207 */ /* 0x000fe20006000000 */
[----:B------:R-:W-:Y:S01]  /*0920*/  IMAD.X R9, R9, 0x1, R16, P1 ;  /* 0x0000000109097824 */ /* 0x000fe200008e0610 */
[----:B------:R-:W-:Y:S01]  /*0930*/  SEL R18, R19, RZ, P4 ;  /* 0x000000ff13127207 */ /* 0x000fe20002000000 */
[----:B------:R-:W-:Y:S01]  /*0940*/  IMAD.IADD R19, R28, 0x1, -R13 ;  /* 0x000000011c137824 */ /* 0x000fe200078e0a0d */
[----:B------:R-:W-:-:S02]  /*0950*/  SEL R20, R36, R11, !P2 ;  /* 0x0000000b24147207 */ /* 0x000fc40005000000 */
[----:B------:R-:W-:Y:S01]  /*0960*/  SEL R21, R17, R26, !P2 ;  /* 0x0000001a11157207 */ /* 0x000fe20005000000 */
[----:B------:R-:W-:Y:S01]  /*0970*/  IMAD.X R18, R18, 0x1, R25, P0 ;  /* 0x0000000112127824 */ /* 0x000fe200000e0619 */
[----:B------:R-:W-:Y:S02]  /*0980*/  SHF.R.S32.HI R16, RZ, 0x1f, R11 ;  /* 0x0000001fff107819 */ /* 0x000fe4000001140b */
[----:B------:R-:W-:Y:S02]  /*0990*/  ISETP.GE.AND P1, PT, R28, R13, PT ;  /* 0x0000000d1c00720c */ /* 0x000fe40003f26270 */
[----:B------:R-:W-:Y:S02]  /*09a0*/  IADD3 R11, P0, PT, R20, R21, RZ ;  /* 0x00000015140b7210 */ /* 0x000fe40007f1e0ff */
[----:B------:R-:W-:Y:S02]  /*09b0*/  SEL R21, R14, R29, !P2 ;  /* 0x0000001d0e157207 */ /* 0x000fe40005000000 */
[----:B------:R-:W-:-:S02]  /*09c0*/  SEL R46, R16, RZ, P2 ;  /* 0x000000ff102e7207 */ /* 0x000fc40001000000 */
[----:B------:R-:W-:Y:S02]  /*09d0*/  SEL R35, R28, R19, !P1 ;  /* 0x000000131c237207 */ /* 0x000fe40004800000 */
[----:B------:R-:W-:Y:S01]  /*09e0*/  SEL R16, R17, R26, !P1 ;  /* 0x0000001a11107207 */ /* 0x000fe20004800000 */
[----:B------:R-:W-:Y:S01]  /*09f0*/  IMAD.X R46, R46, 0x1, R21, P0 ;  /* 0x000000012e2e7824 */ /* 0x000fe200000e0615 */
[----:B------:R-:W-:Y:S02]  /*0a00*/  SHF.R.S32.HI R19, RZ, 0x1f, R19 ;  /* 0x0000001fff137819 */ /* 0x000fe40000011413 */
[----:B------:R-:W-:Y:S02]  /*0a10*/  IADD3 R35, P0, PT, R35, R16, RZ ;  /* 0x0000001023237210 */ /* 0x000fe40007f1e0ff */
[----:B------:R-:W-:Y:S02]  /*0a20*/  SEL R44, R14, R29, !P1 ;  /* 0x0000001d0e2c7207 */ /* 0x000fe40004800000 */
[----:B------:R-:W-:-:S02]  /*0a30*/  SEL R19, R19, RZ, P1 ;  /* 0x000000ff13137207 */ /* 0x000fc40000800000 */
[----:B------:R-:W-:-:S03]  /*0a40*/  P2R R33, PR, RZ, 0x40 ;  /* 0x00000040ff217803 */ /* 0x000fc60000000000 */
[----:B------:R-:W-:Y:S01]  /*0a50*/  IMAD.X R44, R19, 0x1, R44, P0 ;  /* 0x00000001132c7824 */ /* 0x000fe200000e062c */
[C---:B------:R-:W-:Y:S01]  /*0a60*/  ISETP.GE.AND P0, PT, R32.reuse, R13, PT ;  /* 0x0000000d2000720c */ /* 0x040fe20003f06270 */
[----:B------:R-:W-:-:S03]  /*0a70*/  IMAD.IADD R19, R32, 0x1, -R13 ;  /* 0x0000000120137824 */ /* 0x000fc600078e0a0d */
[----:B------:R-:W-:Y:S02]  /*0a80*/  SEL R17, R17, R26, !P0 ;  /* 0x0000001a11117207 */ /* 0x000fe40004000000 */
[----:B------:R-:W-:Y:S02]  /*0a90*/  SHF.R.S32.HI R16, RZ, 0x1f, R19 ;  /* 0x0000001fff107819 */ /* 0x000fe40000011413 */
[----:B------:R-:W-:Y:S02]  /*0aa0*/  SEL R24, R32, R19, !P0 ;  /* 0x0000001320187207 */ /* 0x000fe40004000000 */
[----:B------:R-:W-:Y:S02]  /*0ab0*/  SEL R25, R14, R29, !P0 ;  /* 0x0000001d0e197207 */ /* 0x000fe40004000000 */
[----:B------:R-:W-:Y:S02]  /*0ac0*/  SEL R16, R16, RZ, P0 ;  /* 0x000000ff10107207 */ /* 0x000fe40000000000 */
[----:B------:R-:W-:-:S05]  /*0ad0*/  IADD3 R24, P6, PT, R24, R17, RZ ;  /* 0x0000001118187210 */ /* 0x000fca0007fde0ff */
[----:B------:R-:W-:Y:S01]  /*0ae0*/  IMAD.X R25, R16, 0x1, R25, P6 ;  /* 0x0000000110197824 */ /* 0x000fe200030e0619 */
[----:B------:R-:W-:-:S04]  /*0af0*/  LEA R14, P6, R8, UR4, 0x3 ;  /* 0x00000004080e7c11 */ /* 0x000fc8000f8c18ff */
[----:B------:R-:W-:Y:S02]  /*0b00*/  LEA.HI.X R15, R8, UR5, R15, 0x3, P6 ;  /* 0x00000005080f7c11 */ /* 0x000fe4000b0f1c0f */
[----:B------:R-:W-:-:S04]  /*0b10*/  LEA R20, P6, R7, UR4, 0x3 ;  /* 0x0000000407147c11 */ /* 0x000fc8000f8c18ff */
[----:B------:R-:W-:Y:S01]  /*0b20*/  LEA.HI.X R21, R7, UR5, R10, 0x3, P6 ;  /* 0x0000000507157c11 */ /* 0x000fe2000b0f1c0a */
[----:B------:R-:W5:Y:S01]  /*0b30*/  LDG.E.64 R14, desc[UR6][R14.64] ;  /* 0x000000060e0e7981 */ /* 0x000f62000c1e1b00 */
[----:B------:R-:W-:-:S04]  /*0b40*/  LEA R16, P6, R3, UR4, 0x3 ;  /* 0x0000000403107c11 */ /* 0x000fc8000f8c18ff */
        /* <DEDUP_REMOVED lines=10> */
[----:B------:R-:W-:-:S03]  /*0bf0*/  LEA R10, P6, R24, UR4, 0x3 ;  /* 0x00000004180a7c11 */ /* 0x000fc6000f8c18ff */
[----:B------:R1:W5:Y:S01]  /*0c00*/  LDG.E.64 R44, desc[UR6][R8.64] ;  /* 0x00000006082c7981 */ /* 0x000362000c1e1b00 */
[----:B------:R-:W-:Y:S02]  /*0c10*/  LEA.HI.X R11, R24, UR5, R25, 0x3, P6 ;  /* 0x00000005180b7c11 */ /* 0x000fe4000b0f1c19 */
[----:B------:R-:W-:Y:S01]  /*0c20*/  ISETP.NE.AND P6, PT, R33, RZ, PT ;  /* 0x000000ff2100720c */ /* 0x000fe20003fc5270 */
[----:B------:R1:W5:Y:S04]  /*0c30*/  LDG.E.64 R24, desc[UR6][R20.64] ;  /* 0x0000000614187981 */ /* 0x000368000c1e1b00 */
[----:B------:R1:W5:Y:S08]  /*0c40*/  LDG.E.64 R46, desc[UR6][R10.64] ;  /* 0x000000060a2e7981 */ /* 0x000370000c1e1b00 */
.L_x_303:
[----:B------:R-:W2:Y:S01]  /*0c50*/  S2UR UR5, SR_CgaCtaId ;  /* 0x00000000000579c3 */ /* 0x000ea20000008800 */
[----:B------:R-:W-:Y:S01]  /*0c60*/  UMOV UR4, 0x400 ;  /* 0x0000040000047882 */ /* 0x000fe20000000000 */
[----:B-1----:R-:W-:Y:S01]  /*0c70*/  IMAD.SHL.U32 R21, R2, 0x8, RZ ;  /* 0x0000000802157824 */ /* 0x002fe200078e00ff */
        /* <DEDUP_REMOVED lines=11> */
[----:B------:R-:W2:Y:S01]  /*0d30*/  LDCU.64 UR8, c[0x0][0x390] ;  /* 0x00007200ff0877ac */ /* 0x000ea20008000a00 */
[----:B-1----:R-:W-:Y:S02]  /*0d40*/  P2R R5, PR, RZ, 0x2 ;  /* 0x00000002ff057803 */ /* 0x002fe40000000000 */
[----:B------:R-:W-:Y:S02]  /*0d50*/  P2R R6, PR, RZ, 0x1 ;  /* 0x00000001ff067803 */ /* 0x000fe40000000000 */
[----:B------:R-:W-:-:S04]  /*0d60*/  IADD3 R31, P0, P1, R2, R42, R31 ;  /* 0x0000002a021f7210 */ /* 0x000fc8000791e01f */
[----:B------:R-:W-:Y:S02]  /*0d70*/  IADD3.X R4, PT, PT, RZ, RZ, RZ, P0, P1 ;  /* 0x000000ffff047210 */ /* 0x000fe400007e24ff */
[----:B------:R-:W-:Y:S02]  /*0d80*/  IADD3 R26, P0, PT, R27, R26, RZ ;  /* 0x0000001a1b1a7210 */ /* 0x000fe40007f1e0ff */
[----:B------:R-:W-:-:S03]  /*0d90*/  ISETP.NE.AND P1, PT, R5, RZ, PT ;  /* 0x000000ff0500720c */ /* 0x000fc60003f25270 */
[----:B------:R-:W-:Y:S01]  /*0da0*/  IMAD.X R29, R34, 0x1, R29, P0 ;  /* 0x00000001221d7824 */ /* 0x000fe200000e061d */
[----:B--2---:R-:W-:-:S04]  /*0db0*/  LEA R14, P0, R31, UR8, 0x2 ;  /* 0x000000081f0e7c11 */ /* 0x004fc8000f8010ff */
[----:B------:R-:W-:Y:S02]  /*0dc0*/  LEA.HI.X R15, R31, UR9, R4, 0x2, P0 ;  /* 0x000000091f0f7c11 */ /* 0x000fe400080f1404 */
[----:B------:R-:W-:-:S04]  /*0dd0*/  LEA R16, P0, R26, UR8, 0x2 ;  /* 0x000000081a107c11 */ /* 0x000fc8000f8010ff */
[----:B------:R-:W-:Y:S02]  /*0de0*/  LEA.HI.X R17, R26, UR9, R29, 0x2, P0 ;  /* 0x000000091a117c11 */ /* 0x000fe400080f141d */
[----:B------:R-:W-:-:S03]  /*0df0*/  ISETP.GE.AND P0, PT, R2, R13, PT ;  /* 0x0000000d0200720c */ /* 0x000fc60003f06270 */
[----:B------:R1:W5:Y:S04]  /*0e00*/  @P6 LDG.E R5, desc[UR6][R16.64+0x400] ;  /* 0x0004000610056981 */ /* 0x000368000c1e1900 */
[----:B------:R1:W5:Y:S04]  /*0e10*/  @P4 LDG.E R7, desc[UR6][R16.64+0xc00] ;  /* 0x000c000610074981 */ /* 0x000368000c1e1900 */
[----:B0-----:R1:W5:Y:S04]  /*0e20*/  @P3 LDG.E R8, desc[UR6][R16.64+0x1000] ;  /* 0x0010000610083981 */ /* 0x001368000c1e1900 */
        /* <DEDUP_REMOVED lines=15> */
.L_x_304:
[----:B-1----:R-:W-:Y:S01]  /*0f20*/  P2R R4, PR, RZ, 0x1 ;  /* 0x00000001ff047803 */ /* 0x002fe20000000000 */
[--C-:B------:R-:W-:Y:S01]  /*0f30*/  IMAD.IADD R5, R40, 0x1, -R13.reuse ;  /* 0x0000000128057824 */ /* 0x100fe200078e0a0d */
[----:B------:R-:W-:Y:S01]  /*0f40*/  IADD3 R31, P0, PT, R31, R42, RZ ;  /* 0x0000002a1f1f7210 */ /* 0x000fe20007f1e0ff */
[--C-:B0-----:R-:W-:Y:S01]  /*0f50*/  IMAD.IADD R11, R22, 0x1, -R13.reuse ;  /* 0x00000001160b7824 */ /* 0x101fe200078e0a0d */
[----:B------:R-:W0:Y:S01]  /*0f60*/  LDCU.64 UR8, c[0x0][0x3a8] ;  /* 0x00007500ff0877ac */ /* 0x000e220008000a00 */
[--C-:B------:R-:W-:Y:S01]  /*0f70*/  IMAD.IADD R15, R38, 0x1, -R13.reuse ;  /* 0x00000001260f7824 */ /* 0x100fe200078e0a0d */
[----:B------:R-:W-:Y:S01]  /*0f80*/  SEL R7, R40, R5, !P6 ;  /* 0x0000000528077207 */ /* 0x000fe20007000000 */
[----:B------:R-:W-:Y:S01]  /*0f90*/  IMAD.X R8, RZ, RZ, RZ, P0 ;  /* 0x000000ffff087224 */ /* 0x000fe200000e06ff */
[----:B------:R-:W-:Y:S01]  /*0fa0*/  ISETP.NE.AND P0, PT, R4, RZ, PT ;  /* 0x000000ff0400720c */ /* 0x000fe20003f05270 */
[----:B------:R-:W-:Y:S01]  /*0fb0*/  IMAD.IADD R25, R36, 0x1, -R13 ;  /* 0x0000000124197824 */ /* 0x000fe200078e0a0d */
[----:B------:R-:W-:Y:S01]  /*0fc0*/  SHF.R.S32.HI R5, RZ, 0x1f, R5 ;  /* 0x0000001fff057819 */ /* 0x000fe20000011405 */
[----:B------:R-:W-:Y:S01]  /*0fd0*/  IMAD.IADD R33, R32, 0x1, -R13 ;  /* 0x0000000120217824 */ /* 0x000fe200078e0a0d */
[----:B------:R-:W-:-:S02]  /*0fe0*/  SEL R4, R31, R26, !P6 ;  /* 0x0000001a1f047207 */ /* 0x000fc40007000000 */
[----:B------:R-:W-:Y:S02]  /*0ff0*/  SEL R6, R8, R29, !P6 ;  /* 0x0000001d08067207 */ /* 0x000fe40007000000 */
[----:B------:R-:W-:Y:S02]  /*1000*/  SEL R5, R5, RZ, P6 ;  /* 0x000000ff05057207 */ /* 0x000fe40003000000 */
[----:B------:R-:W-:Y:S02]  /*1010*/  IADD3 R4, P6, PT, R7, R4, RZ ;  /* 0x0000000407047210 */ /* 0x000fe40007fde0ff */
[----:B------:R-:W-:Y:S02]  /*1020*/  SEL R22, R22, R11, !P5 ;  /* 0x0000000b16167207 */ /* 0x000fe40006800000 */
[----:B------:R-:W-:Y:S01]  /*1030*/  SHF.R.S32.HI R11, RZ, 0x1f, R11 ;  /* 0x0000001fff0b7819 */ /* 0x000fe2000001140b */
[----:B------:R-:W-:Y:S01]  /*1040*/  IMAD.X R5, R5, 0x1, R6, P6 ;  /* 0x0000000105057824 */ /* 0x000fe200030e0606 */
[----:B------:R-:W-:-:S02]  /*1050*/  ISETP.GE.AND P6, PT, R2, R13, PT ;  /* 0x0000000d0200720c */ /* 0x000fc40003fc6270 */
[CC--:B------:R-:W-:Y:S02]  /*1060*/  SEL R9, R31.reuse, R26.reuse, !P5 ;  /* 0x0000001a1f097207 */ /* 0x0c0fe40006800000 */
[----:B------:R-:W-:Y:S02]  /*1070*/  SEL R27, R2, R27, !P6 ;  /* 0x0000001b021b7207 */ /* 0x000fe40007000000 */
[----:B------:R-:W-:Y:S02]  /*1080*/  SEL R6, R31, R26, !P6 ;  /* 0x0000001a1f067207 */ /* 0x000fe40007000000 */
[----:B------:R-:W-:Y:S02]  /*1090*/  SEL R34, R34, RZ, P6 ;  /* 0x000000ff22227207 */ /* 0x000fe40003000000 */
[----:B------:R-:W-:Y:S02]  /*10a0*/  SEL R7, R8, R29, !P6 ;  /* 0x0000001d08077207 */ /* 0x000fe40007000000 */
[----:B------:R-:W-:Y:S01]  /*10b0*/  IADD3 R6, P6, PT, R27, R6, RZ ;  /* 0x000000061b067210 */ /* 0x000fe20007fde0ff */
[----:B------:R-:W-:Y:S01]  /*10c0*/  IMAD.IADD R27, R28, 0x1, -R13 ;  /* 0x000000011c1b7824 */ /* 0x000fe200078e0a0d */
[----:B------:R-:W-:-:S02]  /*10d0*/  SEL R17, R38, R15, !P4 ;  /* 0x0000000f26117207 */ /* 0x000fc40006000000 */
[----:B------:R-:W-:Y:S01]  /*10e0*/  SEL R10, R31, R26, !P4 ;  /* 0x0000001a1f0a7207 */ /* 0x000fe20006000000 */
[----:B------:R-:W-:Y:S01]  /*10f0*/  IMAD.X R7, R34, 0x1, R7, P6 ;  /* 0x0000000122077824 */ /* 0x000fe200030e0607 */
[----:B------:R-:W-:Y:S02]  /*1100*/  SEL R18, R8, R29, !P5 ;  /* 0x0000001d08127207 */ /* 0x000fe40006800000 */
[----:B------:R-:W-:Y:S02]  /*1110*/  SEL R11, R11, RZ, P5 ;  /* 0x000000ff0b0b7207 */ /* 0x000fe40002800000 */
[----:B------:R-:W-:Y:S02]  /*1120*/  IADD3 R9, P6, PT, R22, R9, RZ ;  /* 0x0000000916097210 */ /* 0x000fe40007fde0ff */
[----:B------:R-:W-:Y:S01]  /*1130*/  IADD3 R10, P5, PT, R17, R10, RZ ;  /* 0x0000000a110a7210 */ /* 0x000fe20007fbe0ff */
[----:B------:R-:W-:Y:S01]  /*1140*/  IMAD.IADD R17, R30, 0x1, -R13 ;  /* 0x000000011e117824 */ /* 0x000fe200078e0a0d */
[----:B------:R-:W-:Y:S01]  /*1150*/  SHF.R.S32.HI R15, RZ, 0x1f, R15 ;  /* 0x0000001fff0f7819 */ /* 0x000fe2000001140f */
[----:B------:R-:W-:Y:S01]  /*1160*/  IMAD.X R18, R11, 0x1, R18, P6 ;  /* 0x000000010b127824 */ /* 0x000fe200030e0612 */
[----:B------:R-:W-:-:S02]  /*1170*/  SEL R14, R8, R29, !P4 ;  /* 0x0000001d080e7207 */ /* 0x000fc40006000000 */
[----:B------:R-:W-:Y:S02]  /*1180*/  SEL R15, R15, RZ, P4 ;  /* 0x000000ff0f0f7207 */ /* 0x000fe40002000000 */
[-C--:B------:R-:W-:Y:S02]  /*1190*/  SEL R16, R31, R26.reuse, !P3 ;  /* 0x0000001a1f107207 */ /* 0x080fe40005800000 */
[----:B------:R-:W-:Y:S01]  /*11a0*/  SEL R11, R30, R17, !P3 ;  /* 0x000000111e0b7207 */ /* 0x000fe20005800000 */
[----:B------:R-:W-:Y:S01]  /*11b0*/  IMAD.X R15, R15, 0x1, R14, P5 ;  /* 0x000000010f0f7824 */ /* 0x000fe200028e060e */
[CC--:B------:R-:W-:Y:S02]  /*11c0*/  SEL R19, R31.reuse, R26.reuse, !P2 ;  /* 0x0000001a1f137207 */ /* 0x0c0fe40005000000 */
[----:B------:R-:W-:Y:S02]  /*11d0*/  SEL R20, R31, R26, !P1 ;  /* 0x0000001a1f147207 */ /* 0x000fe40004800000 */
[----:B------:R-:W-:-:S02]  /*11e0*/  SEL R36, R36, R25, !P2 ;  /* 0x0000001924247207 */ /* 0x000fc40005000000 */
[----:B------:R-:W-:Y:S02]  /*11f0*/  SHF.R.S32.HI R17, RZ, 0x1f, R17 ;  /* 0x0000001fff117819 */ /* 0x000fe40000011411 */
[----:B------:R-:W-:Y:S02]  /*1200*/  SEL R35, R32, R33, !P0 ;  /* 0x0000002120237207 */ /* 0x000fe40004000000 */
[----:B------:R-:W-:Y:S02]  /*1210*/  SEL R26, R31, R26, !P0 ;  /* 0x0000001a1f1a7207 */ /* 0x000fe40004000000 */
[----:B------:R-:W-:Y:S02]  /*1220*/  SHF.R.S32.HI R25, RZ, 0x1f, R25 ;  /* 0x0000001fff197819 */ /* 0x000fe40000011419 */
[----:B------:R-:W-:Y:S02]  /*1230*/  SHF.R.S32.HI R33, RZ, 0x1f, R33 ;  /* 0x0000001fff217819 */ /* 0x000fe40000011421 */
[----:B------:R-:W-:-:S02]  /*1240*/  IADD3 R11, P6, PT, R11, R16, RZ ;  /* 0x000000100b0b7210 */ /* 0x000fc40007fde0ff */
[----:B------:R-:W-:Y:S02]  /*1250*/  SEL R31, R28, R27, !P1 ;  /* 0x0000001b1c1f7207 */ /* 0x000fe40004800000 */
[CC--:B------:R-:W-:Y:S02]  /*1260*/  SEL R14, R8.reuse, R29.reuse, !P3 ;  /* 0x0000001d080e7207 */ /* 0x0c0fe40005800000 */
[CC--:B------:R-:W-:Y:S02]  /*1270*/  SEL R16, R8.reuse, R29.reuse, !P2 ;  /* 0x0000001d08107207 */ /* 0x0c0fe40005000000 */
[----:B------:R-:W-:Y:S02]  /*1280*/  SEL R22, R8, R29, !P1 ;  /* 0x0000001d08167207 */ /* 0x000fe40004800000 */
[----:B------:R-:W-:Y:S02]  /*1290*/  SEL R17, R17, RZ, P3 ;  /* 0x000000ff11117207 */ /* 0x000fe40001800000 */
[----:B------:R-:W-:-:S02]  /*12a0*/  IADD3 R19, P4, PT, R36, R19, RZ ;  /* 0x0000001324137210 */ /* 0x000fc40007f9e0ff */
[----:B------:R-:W-:Y:S01]  /*12b0*/  SEL R29, R8, R29, !P0 ;  /* 0x0000001d081d7207 */ /* 0x000fe20004000000 */
[----:B------:R-:W-:Y:S01]  /*12c0*/  IMAD.X R8, R17, 0x1, R14, P6 ;  /* 0x0000000111087824 */ /* 0x000fe200030e060e */
[----:B------:R-:W-:Y:S02]  /*12d0*/  SHF.R.S32.HI R27, RZ, 0x1f, R27 ;  /* 0x0000001fff1b7819 */ /* 0x000fe4000001141b */
[----:B------:R-:W-:Y:S02]  /*12e0*/  IADD3 R35, P3, PT, R35, R26, RZ ;  /* 0x0000001a23237210 */ /* 0x000fe40007f7e0ff */
[----:B------:R-:W-:Y:S02]  /*12f0*/  SEL R25, R25, RZ, P2 ;  /* 0x000000ff19197207 */ /* 0x000fe40001000000 */
[----:B------:R-:W-:Y:S02]  /*1300*/  SEL R24, R33, RZ, P0 ;  /* 0x000000ff21187207 */ /* 0x000fe40000000000 */
[----:B------:R-:W-:Y:S01]  /*1310*/  IADD3 R31, P5, PT, R31, R20, RZ ;  /* 0x000000141f1f7210 */ /* 0x000fe20007fbe0ff */
[----:B------:R-:W-:Y:S01]  /*1320*/  IMAD.X R20, R25, 0x1, R16, P4 ;  /* 0x0000000119147824 */ /* 0x000fe200020e0610 */
[----:B------:R-:W-:Y:S01]  /*1330*/  SEL R27, R27, RZ, P1 ;  /* 0x000000ff1b1b7207 */ /* 0x000fe20000800000 */
[----:B------:R-:W-:Y:S01]  /*1340*/  IMAD.X R34, R24, 0x1, R29, P3 ;  /* 0x0000000118227824 */ /* 0x000fe200018e061d */
[----:B0-----:R-:W-:-:S02]  /*1350*/  LEA R26, P0, R6, UR8, 0x2 ;  /* 0x00000008061a7c11 */ /* 0x001fc4000f8010ff */
[----:B------:R-:W-:Y:S01]  /*1360*/  LEA R24, P1, R4, UR8, 0x2 ;  /* 0x0000000804187c11 */ /* 0x000fe2000f8210ff */
[----:B------:R-:W-:Y:S01]  /*1370*/  IMAD.X R22, R27, 0x1, R22, P5 ;  /* 0x000000011b167824 */ /* 0x000fe200028e0616 */
[C---:B------:R-:W-:Y:S02]  /*1380*/  LEA R16, P2, R9.reuse, UR8, 0x2 ;  /* 0x0000000809107c11 */ /* 0x040fe4000f8410ff */
[----:B------:R-:W-:Y:S02]  /*1390*/  LEA R14, P3, R10, UR8, 0x2 ;  /* 0x000000080a0e7c11 */ /* 0x000fe4000f8610ff */
[----:B------:R-:W-:Y:S02]  /*13a0*/  LEA.HI.X R27, R6, UR9, R7, 0x2, P0 ;  /* 0x00000009061b7c11 */ /* 0x000fe400080f1407 */
[----:B------:R-:W-:Y:S02]  /*13b0*/  LEA.HI.X R25, R4, UR9, R5, 0x2, P1 ;  /* 0x0000000904197c11 */ /* 0x000fe400088f1405 */
[----:B------:R-:W-:Y:S01]  /*13c0*/  LEA.HI.X R17, R9, UR9, R18, 0x2, P2 ;  /* 0x0000000909117c11 */ /* 0x000fe200090f1412 */
[----:B------:R0:W5:Y:S01]  /*13d0*/  LDG.E R4, desc[UR6][R26.64] ;  /* 0x000000061a047981 */ /* 0x000162000c1e1900 */
[----:B------:R-:W-:-:S02]  /*13e0*/  LEA.HI.X R15, R10, UR9, R15, 0x2, P3 ;  /* 0x000000090a0f7c11 */ /* 0x000fc400098f140f */
[----:B------:R-:W-:Y:S01]  /*13f0*/  LEA R28, P0, R11, UR8, 0x2 ;  /* 0x000000080b1c7c11 */ /* 0x000fe2000f8010ff */
[----:B------:R0:W5:Y:S01]  /*1400*/  LDG.E R5, desc[UR6][R24.64] ;  /* 0x0000000618057981 */ /* 0x000162000c1e1900 */
[----:B------:R-:W-:Y:S02]  /*1410*/  LEA R18, P1, R19, UR8, 0x2 ;  /* 0x0000000813127c11 */ /* 0x000fe4000f8210ff */
[----:B------:R-:W-:Y:S01]  /*1420*/  LEA R30, P2, R31, UR8, 0x2 ;  /* 0x000000081f1e7c11 */ /* 0x000fe2000f8410ff */
[----:B------:R0:W5:Y:S01]  /*1430*/  LDG.E R6, desc[UR6][R16.64] ;  /* 0x0000000610067981 */ /* 0x000162000c1e1900 */
[----:B------:R-:W-:Y:S02]  /*1440*/  LEA R32, P3, R35, UR8, 0x2 ;  /* 0x0000000823207c11 */ /* 0x000fe4000f8610ff */
[----:B------:R-:W-:Y:S01]  /*1450*/  LEA.HI.X R29, R11, UR9, R8, 0x2, P0 ;  /* 0x000000090b1d7c11 */ /* 0x000fe200080f1408 */
[----:B------:R0:W5:Y:S01]  /*1460*/  LDG.E R7, desc[UR6][R14.64] ;  /* 0x000000060e077981 */ /* 0x000162000c1e1900 */
[----:B------:R-:W-:-:S02]  /*1470*/  LEA.HI.X R19, R19, UR9, R20, 0x2, P1 ;  /* 0x0000000913137c11 */ /* 0x000fc400088f1414 */
[----:B------:R-:W-:Y:S01]  /*1480*/  LEA.HI.X R31, R31, UR9, R22, 0x2, P2 ;  /* 0x000000091f1f7c11 */ /* 0x000fe200090f1416 */
[----:B------:R0:W5:Y:S01]  /*1490*/  LDG.E R8, desc[UR6][R28.64] ;  /* 0x000000061c087981 */ /* 0x000162000c1e1900 */
[----:B------:R-:W-:-:S03]  /*14a0*/  LEA.HI.X R33, R35, UR9, R34, 0x2, P3 ;  /* 0x0000000923217c11 */ /* 0x000fc600098f1422 */
[----:B------:R0:W5:Y:S04]  /*14b0*/  LDG.E R9, desc[UR6][R18.64] ;  /* 0x0000000612097981 */ /* 0x000168000c1e1900 */
[----:B------:R0:W5:Y:S04]  /*14c0*/  LDG.E R10, desc[UR6][R30.64] ;  /* 0x000000061e0a7981 */ /* 0x000168000c1e1900 */
[----:B------:R0:W5:Y:S02]  /*14d0*/  LDG.E R11, desc[UR6][R32.64] ;  /* 0x00000006200b7981 */ /* 0x000164000c1e1900 */
.L_x_305:
[----:B------:R-:W-:Y:S01]  /*14e0*/  BAR.SYNC.DEFER_BLOCKING 0x0 ;  /* 0x0000000000007b1d */ /* 0x000fe20000010000 */
[----:B------:R-:W-:-:S04]  /*14f0*/  IMAD.IADD R12, R23, 0x1, -R12 ;  /* 0x00000001170c7824 */ /* 0x000fc800078e0a0c */
[----:B01----:R-:W-:-:S03]  /*1500*/  IMAD.IADD R14, R13, 0x1, R12 ;  /* 0x000000010d0e7824 */ /* 0x003fc600078e020c */
[----:B------:R-:W0:Y:S01]  /*1510*/  LDC R28, c[0x0][0x3b0] ;  /* 0x0000ec00ff1c7b82 */ /* 0x000e220000000800 */
        /* <DEDUP_REMOVED lines=17> */
.L_x_308:
        /* <DEDUP_REMOVED lines=19> */
.L_x_307:
[----:B------:R-:W-:Y:S05]  /*1760*/  BSYNC.RECONVERGENT B0 ;  /* 0x0000000000007941 */ /* 0x000fea0003800200 */
.L_x_306:
[----:B------:R-:W-:Y:S01]  /*1770*/  IADD3 R35, PT, PT, R13, R35, -R12 ;  /* 0x000000230d237210 */ /* 0x000fe20007ffe80c */
[----:B------:R-:W-:Y:S01]  /*1780*/  IMAD.MOV.U32 R15, RZ, RZ, -0x1 ;  /* 0xffffffffff0f7424 */ /* 0x000fe200078e00ff */
[----:B------:R-:W-:Y:S01]  /*1790*/  LEA R24, R12, UR4, 0x3 ;  /* 0x000000040c187c11 */ /* 0x000fe2000f8e18ff */
[----:B------:R-:W-:Y:S01]  /*17a0*/  BSSY.RECONVERGENT B0, `(.L_x_309) ;  /* 0x0000018000007945 */ /* 0x000fe20003800200 */
[C---:B------:R-:W-:Y:S02]  /*17b0*/  LEA R19, R35.reuse, UR4, 0x3 ;  /* 0x0000000423137c11 */ /* 0x040fe4000f8e18ff */
[----:B------:R-:W-:Y:S01]  /*17c0*/  ISETP.GE.AND P0, PT, R35, R14, PT ;  /* 0x0000000e2300720c */ /* 0x000fe20003f06270 */
[----:B------:R0:W1:Y:S01]  /*17d0*/  LDS.64 R36, [R24] ;  /* 0x0000000018247984 */ /* 0x0000620000000a00 */
[----:B------:R-:W-:Y:S02]  /*17e0*/  PLOP3.LUT P3, PT, PT, PT, PT, 0x8, 0x80 ;  /* 0x000000000080781c */ /* 0x000fe40003f6e170 */
[----:B------:R-:W-:Y:S01]  /*17f0*/  ISETP.GE.AND P1, PT, R28, 0x40, PT ;  /* 0x000000401c00780c */ /* 0x000fe20003f26270 */
[----:B------:R0:W2:Y:S01]  /*1800*/  LDS.64 R38, [R19] ;  /* 0x0000000013267984 */ /* 0x0000a20000000a00 */
[----:B------:R-:W-:-:S02]  /*1810*/  SHF.L.U32 R49, R15, R20, RZ ;  /* 0x000000140f317219 */ /* 0x000fc400000006ff */
[----:B------:R-:W-:Y:S02]  /*1820*/  SHF.L.U64.HI R42, R15, R20, 0xffffffff ;  /* 0xffffffff0f2a7419 */ /* 0x000fe40000010214 */
[----:B------:R-:W-:Y:S02]  /*1830*/  P2R R40, PR, RZ, 0x8 ;  /* 0x00000008ff287803 */ /* 0x000fe40000000000 */
[----:B------:R-:W-:Y:S02]  /*1840*/  SEL R49, R49, 0xffffffff, !P1 ;  /* 0xffffffff31317807 */ /* 0x000fe40004800000 */
[----:B------:R-:W-:Y:S02]  /*1850*/  ISETP.NE.AND P2, PT, R40, RZ, PT ;  /* 0x000000ff2800720c */ /* 0x000fe40003f45270 */
[----:B------:R-:W-:Y:S01]  /*1860*/  SEL R42, R42, 0xffffffff, !P1 ;  /* 0xffffffff2a2a7807 */ /* 0x000fe20004800000 */
[----:B0-----:R-:W-:Y:S10]  /*1870*/  @P0 BRA `(.L_x_310) ;  /* 0x0000000000280947 */ /* 0x001ff40003800000 */
        /* <DEDUP_REMOVED lines=10> */
.L_x_310:
[----:B------:R-:W-:Y:S05]  /*1920*/  BSYNC.RECONVERGENT B0 ;  /* 0x0000000000007941 */ /* 0x000fea0003800200 */
.L_x_309:
        /* <DEDUP_REMOVED lines=23> */
.L_x_312:
[----:B------:R-:W-:Y:S05]  /*1aa0*/  BSYNC.RECONVERGENT B0 ;  /* 0x0000000000007941 */ /* 0x000fea0003800200 */
.L_x_311:
        /* <DEDUP_REMOVED lines=23> */
.L_x_314:
[----:B------:R-:W-:Y:S05]  /*1c20*/  BSYNC.RECONVERGENT B0 ;  /* 0x0000000000007941 */ /* 0x000fea0003800200 */
.L_x_313:
        /* <DEDUP_REMOVED lines=23> */
.L_x_316:
[----:B------:R-:W-:Y:S05]  /*1da0*/  BSYNC.RECONVERGENT B0 ;  /* 0x0000000000007941 */ /* 0x000fea0003800200 */
.L_x_315:
        /* <DEDUP_REMOVED lines=23> */
.L_x_318:
[----:B------:R-:W-:Y:S05]  /*1f20*/  BSYNC.RECONVERGENT B0 ;  /* 0x0000000000007941 */ /* 0x000fea0003800200 */
.L_x_317:
        /* <DEDUP_REMOVED lines=21> */
.L_x_320:
[----:B------:R-:W-:Y:S05]  /*2080*/  BSYNC.RECONVERGENT B0 ;  /* 0x0000000000007941 */ /* 0x000fea0003800200 */
.L_x_319:
        /* <DEDUP_REMOVED lines=25> */
.L_x_322:
[----:B------:R-:W-:Y:S05]  /*2220*/  BSYNC.RECONVERGENT B0 ;  /* 0x0000000000007941 */ /* 0x000fea0003800200 */
.L_x_321:
        /* <DEDUP_REMOVED lines=33> */
.L_x_324:
[----:B------:R-:W-:Y:S05]  /*2440*/  BSYNC.RECONVERGENT B0 ;  /* 0x0000000000007941 */ /* 0x000fea0003800200 */
.L_x_323:
        /* <DEDUP_REMOVED lines=17> */
[----:B------:R-:W-:-:S03]  /*2560*/  IMAD R40, R38, -0x7, R40 ;  /* 0xfffffff926287824 */ /* 0x000fc600078e0228 */
[----:B------:R-:W-:Y:S01]  /*2570*/  LEA R39, R20, UR4, 0x3 ;  /* 0x0000000414277c11 */ /* 0x000fe2000f8e18ff */
[C---:B------:R-:W-:Y:S01]  /*2580*/  VIADD R45, R40.reuse, 0x40 ;  /* 0x00000040282d7836 */ /* 0x040fe20000000000 */
[CC--:B------:R-:W-:Y:S01]  /*2590*/  LEA.HI.SX32 R42, R40.reuse, R40.reuse, 0x1b ;  /* 0x00000028282a7211 */ /* 0x0c0fe200078fdaff */
[C---:B------:R-:W-:Y:S02]  /*25a0*/  VIADD R41, R40.reuse, 0xa0 ;  /* 0x000000a028297836 */ /* 0x040fe40000000000 */
[----:B------:R0:W-:Y:S01]  /*25b0*/  STS.64 [R39], R22 ;  /* 0x0000001627007388 */ /* 0x0001e20000000a00 */
[C---:B------:R-:W-:Y:S01]  /*25c0*/  VIADD R43, R40.reuse, 0x20 ;  /* 0x00000020282b7836 */ /* 0x040fe20000000000 */
[----:B------:R-:W-:Y:S01]  /*25d0*/  LEA.HI.SX32 R44, R45, R40, 0x1b ;  /* 0x000000282d2c7211 */ /* 0x000fe200078fdaff */
[----:B------:R-:W-:Y:S01]  /*25e0*/  VIADD R47, R40, 0x60 ;  /* 0x00000060282f7836 */ /* 0x000fe20000000000 */
[----:B------:R2:W-:Y:S01]  /*25f0*/  STS.64 [R39+0x8], R24 ;  /* 0x0000081827007388 */ /* 0x0005e20000000a00 */
[----:B------:R-:W-:-:S02]  /*2600*/  LEA R38, R42, UR4, 0x3 ;  /* 0x000000042a267c11 */ /* 0x000fc4000f8e18ff */
[-C--:B------:R-:W-:Y:S01]  /*2610*/  LEA.HI.SX32 R43, R43, R40.reuse, 0x1b ;  /* 0x000000282b2b7211 */ /* 0x080fe200078fdaff */
[----:B------:R3:W-:Y:S01]  /*2620*/  STS.64 [R39+0x10], R26 ;  /* 0x0000101a27007388 */ /* 0x0007e20000000a00 */
[-C--:B------:R-:W-:Y:S01]  /*2630*/  LEA.HI.SX32 R45, R47, R40.reuse, 0x1b ;  /* 0x000000282f2d7211 */ /* 0x080fe200078fdaff */
[C---:B0-----:R-:W-:Y:S01]  /*2640*/  VIADD R23, R40.reuse, 0x80 ;  /* 0x0000008028177836 */ /* 0x041fe20000000000 */
[-C--:B------:R-:W-:Y:S01]  /*2650*/  LEA.HI.SX32 R22, R41, R40.reuse, 0x1b ;  /* 0x0000002829167211 */ /* 0x080fe200078fdaff */
[----:B------:R0:W-:Y:S01]  /*2660*/  STS.64 [R39+0x18], R28 ;  /* 0x0000181c27007388 */ /* 0x0001e20000000a00 */
[C---:B--2---:R-:W-:Y:S02]  /*2670*/  VIADD R25, R40.reuse, 0xc0 ;  /* 0x000000c028197836 */ /* 0x044fe40000000000 */
[-C--:B------:R-:W-:Y:S01]  /*2680*/  LEA.HI.SX32 R46, R23, R40.reuse, 0x1b ;  /* 0x00000028172e7211 */ /* 0x080fe200078fdaff */
[----:B------:R2:W-:Y:S01]  /*2690*/  STS.64 [R39+0x20], R30 ;  /* 0x0000201e27007388 */ /* 0x0005e20000000a00 */
[----:B------:R-:W-:Y:S01]  /*26a0*/  LEA R24, R45, UR4, 0x3 ;  /* 0x000000042d187c11 */ /* 0x000fe2000f8e18ff */
[----:B---3--:R-:W-:Y:S01]  /*26b0*/  VIADD R27, R40, 0xe0 ;  /* 0x000000e0281b7836 */ /* 0x008fe20000000000 */
[----:B------:R-:W-:Y:S01]  /*26c0*/  LEA.HI.SX32 R25, R25, R40, 0x1b ;  /* 0x0000002819197211 */ /* 0x000fe200078fdaff */
[----:B------:R-:W-:Y:S01]  /*26d0*/  STS.64 [R39+0x28], R32 ;  /* 0x0000282027007388 */ /* 0x000fe20000000a00 */
[----:B------:R-:W-:-:S02]  /*26e0*/  LEA R26, R46, UR4, 0x3 ;  /* 0x000000042e1a7c11 */ /* 0x000fc4000f8e18ff */
[----:B------:R-:W-:Y:S01]  /*26f0*/  LEA.HI.SX32 R27, R27, R40, 0x1b ;  /* 0x000000281b1b7211 */ /* 0x000fe200078fdaff */
[----:B------:R3:W-:Y:S01]  /*2700*/  STS.64 [R39+0x38], R36 ;  /* 0x0000382427007388 */ /* 0x0007e20000000a00 */
[----:B0-----:R-:W-:Y:S02]  /*2710*/  LEA R28, R22, UR4, 0x3 ;  /* 0x00000004161c7c11 */ /* 0x001fe4000f8e18ff */
[----:B------:R-:W-:Y:S01]  /*2720*/  LEA R22, R44, UR4, 0x3 ;  /* 0x000000042c167c11 */ /* 0x000fe2000f8e18ff */
[----:B------:R0:W-:Y:S01]  /*2730*/  STS.64 [R39+0x30], R34 ;  /* 0x0000302227007388 */ /* 0x0001e20000000a00 */
[----:B--2---:R-:W-:Y:S01]  /*2740*/  LEA R30, R25, UR4, 0x3 ;  /* 0x00000004191e7c11 */ /* 0x004fe2000f8e18ff */
[----:B------:R-:W-:Y:S01]  /*2750*/  NOP ;  /* 0x0000000000007918 */ /* 0x000fe20000000000 */
[----:B---3--:R-:W-:Y:S02]  /*2760*/  LEA R36, R43, UR4, 0x3 ;  /* 0x000000042b247c11 */ /* 0x008fe4000f8e18ff */
[----:B------:R-:W2:Y:S01]  /*2770*/  LDS.64 R22, [R22+0x200] ;  /* 0x0002000016167984 */ /* 0x000ea20000000a00 */
[----:B------:R-:W-:-:S02]  /*2780*/  LEA R32, R27, UR4, 0x3 ;  /* 0x000000041b207c11 */ /* 0x000fc4000f8e18ff */
[----:B0-----:R-:W-:Y:S01]  /*2790*/  LOP3.LUT R35, R21, 0x1f, R2, 0xf8, !PT ;  /* 0x0000001f15237812 */ /* 0x001fe200078ef802 */
[----:B------:R-:W0:Y:S03]  /*27a0*/  LDS.64 R24, [R24+0x300] ;  /* 0x0003000018187984 */ /* 0x000e260000000a00 */
[----:B------:R-:W-:Y:S01]  /*27b0*/  LEA R35, P0, R0, R35, 0xb ;  /* 0x0000002300237211 */ /* 0x000fe200078058ff */
[----:B------:R-:W3:Y:S04]  /*27c0*/  LDS.64 R36, [R36+0x100] ;  /* 0x0001000024247984 */ /* 0x000ee80000000a00 */
[----:B------:R-:W4:Y:S01]  /*27d0*/  LDS.64 R26, [R26+0x400] ;  /* 0x000400001a1a7984 */ /* 0x000f220000000a00 */
[----:B------:R-:W-:Y:S01]  /*27e0*/  IMAD.X R48, RZ, RZ, RZ, P0 ;  /* 0x000000ffff307224 */ /* 0x000fe200000e06ff */
[----:B-1----:R-:W-:-:S02]  /*27f0*/  LEA R34, P0, R35, UR8, 0x3 ;  /* 0x0000000823227c11 */ /* 0x002fc4000f8018ff */
[----:B------:R-:W1:Y:S02]  /*2800*/  LDS.64 R28, [R28+0x500] ;  /* 0x000500001c1c7984 */ /* 0x000e640000000a00 */
[----:B------:R-:W-:Y:S02]  /*2810*/  LEA.HI.X R35, R35, UR9, R48, 0x3, P0 ;  /* 0x0000000923237c11 */ /* 0x000fe400080f1c30 */
        /* <DEDUP_REMOVED lines=12> */
.L_x_325:
        /* <DEDUP_REMOVED lines=16> */
[----:B------:R-:W-:Y:S01]  /*29e0*/  LOP3.LUT R39, R2, 0x1f, RZ, 0xc0, !PT ;  /* 0x0000001f02277812 */ /* 0x000fe200078ec0ff */
[----:B------:R3:W-:Y:S01]  /*29f0*/  STS.64 [R45+0x10], R26 ;  /* 0x0000101a2d007388 */ /* 0x0007e20000000a00 */
[----:B0-----:R-:W-:-:S03]  /*2a00*/  VIADD R23, R40, 0x80 ;  /* 0x0000008028177836 */ /* 0x001fc60000000000 */
[----:B------:R0:W-:Y:S01]  /*2a10*/  STS.64 [R45+0x18], R28 ;  /* 0x0000181c2d007388 */ /* 0x0001e20000000a00 */
[-C--:B------:R-:W-:Y:S01]  /*2a20*/  LEA.HI.SX32 R22, R41, R40.reuse, 0x1b ;  /* 0x0000002829167211 */ /* 0x080fe200078fdaff */
[----:B------:R-:W-:Y:S01]  /*2a30*/  IMAD R38, R0, 0x800, R39 ;  /* 0x0000080000267824 */ /* 0x000fe200078e0227 */
[----:B--2---:R-:W-:Y:S01]  /*2a40*/  LEA R24, R44, UR4, 0x3 ;  /* 0x000000042c187c11 */ /* 0x004fe2000f8e18ff */
[C---:B------:R-:W-:Y:S01]  /*2a50*/  VIADD R25, R40.reuse, 0xc0 ;  /* 0x000000c028197836 */ /* 0x040fe20000000000 */
[----:B------:R2:W-:Y:S01]  /*2a60*/  STS.64 [R45+0x20], R30 ;  /* 0x0000201e2d007388 */ /* 0x0005e20000000a00 */
[----:B------:R-:W-:Y:S01]  /*2a70*/  LEA.HI.SX32 R46, R23, R40, 0x1b ;  /* 0x00000028172e7211 */ /* 0x000fe200078fdaff */
[----:B---3--:R-:W-:Y:S01]  /*2a80*/  VIADD R27, R40, 0xe0 ;  /* 0x000000e0281b7836 */ /* 0x008fe20000000000 */
[----:B------:R-:W-:Y:S01]  /*2a90*/  IADD3 R39, P0, PT, R21, R38, RZ ;  /* 0x0000002615277210 */ /* 0x000fe20007f1e0ff */
[----:B------:R-:W-:Y:S01]  /*2aa0*/  STS.64 [R45+0x28], R32 ;  /* 0x000028202d007388 */ /* 0x000fe20000000a00 */
[----:B------:R-:W-:-:S02]  /*2ab0*/  LEA.HI.SX32 R25, R25, R40, 0x1b ;  /* 0x0000002819197211 */ /* 0x000fc400078fdaff */
[----:B------:R-:W-:Y:S01]  /*2ac0*/  LEA.HI.SX32 R27, R27, R40, 0x1b ;  /* 0x000000281b1b7211 */ /* 0x000fe200078fdaff */
[----:B------:R3:W-:Y:S01]  /*2ad0*/  STS.64 [R45+0x30], R34 ;  /* 0x000030222d007388 */ /* 0x0007e20000000a00 */
[----:B0-----:R-:W-:Y:S01]  /*2ae0*/  LEA R28, R46, UR4, 0x3 ;  /* 0x000000042e1c7c11 */ /* 0x001fe2000f8e18ff */
[----:B------:R-:W-:Y:S01]  /*2af0*/  IMAD.X R48, RZ, RZ, RZ, P0 ;  /* 0x000000ffff307224 */ /* 0x000fe200000e06ff */
[----:B-1----:R-:W-:Y:S01]  /*2b00*/  LEA R38, P0, R39, UR8, 0x3 ;  /* 0x0000000827267c11 */ /* 0x002fe2000f8018ff */
[----:B------:R0:W-:Y:S01]  /*2b10*/  STS.64 [R45+0x38], R36 ;  /* 0x000038242d007388 */ /* 0x0001e20000000a00 */
[----:B--2---:R-:W-:Y:S01]  /*2b20*/  LEA R30, R22, UR4, 0x3 ;  /* 0x00000004161e7c11 */ /* 0x004fe2000f8e18ff */
[----:B------:R-:W-:Y:S01]  /*2b30*/  NOP ;  /* 0x0000000000007918 */ /* 0x000fe20000000000 */
[----:B---3--:R-:W-:Y:S01]  /*2b40*/  LEA R34, R42, UR4, 0x3 ;  /* 0x000000042a227c11 */ /* 0x008fe2000f8e18ff */
[----:B------:R-:W1:Y:S01]  /*2b50*/  LDS.64 R28, [R28+0x400] ;  /* 0x000400001c1c7984 */ /* 0x000e620000000a00 */
[----:B------:R-:W-:-:S02]  /*2b60*/  LEA R32, R25, UR4, 0x3 ;  /* 0x0000000419207c11 */ /* 0x000fc4000f8e18ff */
[----:B0-----:R-:W-:Y:S01]  /*2b70*/  LEA.HI.SX32 R45, R47, R40, 0x1b ;  /* 0x000000282f2d7211 */ /* 0x001fe200078fdaff */
[----:B------:R-:W0:Y:S01]  /*2b80*/  LDS.64 R24, [R24+0x200] ;  /* 0x0002000018187984 */ /* 0x000e220000000a00 */
[----:B------:R-:W-:Y:S02]  /*2b90*/  LEA R22, R43, UR4, 0x3 ;  /* 0x000000042b167c11 */ /* 0x000fe4000f8e18ff */
[----:B------:R-:W-:Y:S01]  /*2ba0*/  LEA R26, R45, UR4, 0x3 ;  /* 0x000000042d1a7c11 */ /* 0x000fe2000f8e18ff */
[----:B------:R-:W2:Y:S01]  /*2bb0*/  LDS.64 R30, [R30+0x500] ;  /* 0x000500001e1e7984 */ /* 0x000ea20000000a00 */
[----:B------:R-:W-:Y:S02]  /*2bc0*/  LEA R36, R27, UR4, 0x3 ;  /* 0x000000041b247c11 */ /* 0x000fe4000f8e18ff */
[----:B------:R-:W-:Y:S01]  /*2bd0*/  LEA.HI.X R39, R39, UR9, R48, 0x3, P0 ;  /* 0x0000000927277c11 */ /* 0x000fe200080f1c30 */
[----:B------:R-:W3:Y:S04]  /*2be0*/  LDS.64 R22, [R22+0x100] ;  /* 0x0001000016167984 */ /* 0x000ee80000000a00 */
[----:B------:R-:W4:Y:S04]  /*2bf0*/  LDS.64 R26, [R26+0x300] ;  /* 0x000300001a1a7984 */ /* 0x000f280000000a00 */
[----:B------:R-:W4:Y:S04]  /*2c00*/  LDS.64 R32, [R32+0x600] ;  /* 0x0006000020207984 */ /* 0x000f280000000a00 */
[----:B------:R-:W4:Y:S04]  /*2c10*/  LDS.64 R34, [R34] ;  /* 0x0000000022227984 */ /* 0x000f280000000a00 */
[----:B------:R-:W4:Y:S04]  /*2c20*/  LDS.64 R36, [R36+0x700] ;  /* 0x0007000024247984 */ /* 0x000f280000000a00 */
[----:B-1----:R1:W-:Y:S04]  /*2c30*/  STG.E.64 desc[UR6][R38.64+0x400], R28 ;  /* 0x0004001c26007986 */ /* 0x0023e8000c101b06 */
[----:B0-----:R1:W-:Y:S04]  /*2c40*/  STG.E.64 desc[UR6][R38.64+0x200], R24 ;  /* 0x0002001826007986 */ /* 0x0013e8000c101b06 */
[----:B--2---:R1:W-:Y:S04]  /*2c50*/  STG.E.64 desc[UR6][R38.64+0x500], R30 ;  /* 0x0005001e26007986 */ /* 0x0043e8000c101b06 */
[----:B---3--:R1:W-:Y:S04]  /*2c60*/  STG.E.64 desc[UR6][R38.64+0x100], R22 ;  /* 0x0001001626007986 */ /* 0x0083e8000c101b06 */
[----:B----4-:R1:W-:Y:S04]  /*2c70*/  STG.E.64 desc[UR6][R38.64+0x300], R26 ;  /* 0x0003001a26007986 */ /* 0x0103e8000c101b06 */
[----:B------:R1:W-:Y:S04]  /*2c80*/  STG.E.64 desc[UR6][R38.64+0x600], R32 ;  /* 0x0006002026007986 */ /* 0x0003e8000c101b06 */
[----:B------:R1:W-:Y:S04]  /*2c90*/  STG.E.64 desc[UR6][R38.64], R34 ;  /* 0x0000002226007986 */ /* 0x0003e8000c101b06 */
[----:B------:R1:W-:Y:S02]  /*2ca0*/  STG.E.64 desc[UR6][R38.64+0x700], R36 ;  /* 0x0007002426007986 */ /* 0x0003e4000c101b06 */
.L_x_326:
[----:B------:R-:W-:Y:S01]  /*2cb0*/  BAR.SYNC.DEFER_BLOCKING 0x0 ;  /* 0x0000000000007b1d */ /* 0x000fe20000010000 */
[----:B------:R-:W-:Y:S01]  /*2cc0*/  IMAD R3, R2, -0x4, R3 ;  /* 0xfffffffc02037824 */ /* 0x000fe200078e0203 */
[----:B------:R-:W-:Y:S01]  /*2cd0*/  LEA R13, R13, UR4, 0x2 ;  /* 0x000000040d0d7c11 */ /* 0x000fe2000f8e10ff */
[----:B------:R-:W-:Y:S01]  /*2ce0*/  IMAD.SHL.U32 R0, R0, 0x800, RZ ;  /* 0x0000080000007824 */ /* 0x000fe200078e00ff */
        /* <DEDUP_REMOVED lines=16> */
[----:B------:R0:W3:Y:S04]  /*2df0*/  LDS R5, [R12] ;  /* 0x000000000c057984 */ /* 0x0000e80000000800 */
[----:B------:R-:W4:Y:S04]  /*2e00*/  LDS R13, [R13] ;  /* 0x000000000d0d7984 */ /* 0x000f280000000800 */
[----:B------:R0:W0:Y:S04]  /*2e10*/  LDS R3, [R14] ;  /* 0x000000000e037984 */ /* 0x0000280000000800 */
[----:B------:R-:W0:Y:S04]  /*2e20*/  LDS R15, [R15] ;  /* 0x000000000f0f7984 */ /* 0x000e280000000800 */
[----:B------:R0:W0:Y:S04]  /*2e30*/  LDS R7, [R16] ;  /* 0x0000000010077984 */ /* 0x0000280000000800 */
[----:B------:R-:W0:Y:S04]  /*2e40*/  LDS R17, [R17] ;  /* 0x0000000011117984 */ /* 0x000e280000000800 */
[----:B------:R0:W0:Y:S04]  /*2e50*/  LDS R9, [R18] ;  /* 0x0000000012097984 */ /* 0x0000280000000800 */
[----:B------:R-:W0:Y:S01]  /*2e60*/  LDS R19, [R19] ;  /* 0x0000000013137984 */ /* 0x000e220000000800 */
[----:B------:R-:W-:Y:S06]  /*2e70*/  BAR.SYNC.DEFER_BLOCKING 0x0 ;  /* 0x0000000000007b1d */ /* 0x000fec0000010000 */
[----:B------:R-:W-:Y:S05]  /*2e80*/  BRA.U !UP0, `(.L_x_327) ;  /* 0x0000000108b87547 */ /* 0x000fea000b800000 */
[C---:B0-----:R-:W-:Y:S01]  /*2e90*/  VIADD R11, R40.reuse, 0xc0 ;  /* 0x000000c0280b7836 */ /* 0x041fe20000000000 */
[-C--:B------:R-:W-:Y:S01]  /*2ea0*/  LEA.HI.SX32 R4, R41, R40.reuse, 0x1b ;  /* 0x0000002829047211 */ /* 0x080fe200078fdaff */
[----:B-12---:R-:W-:Y:S01]  /*2eb0*/  VIADD R23, R40, 0xe0 ;  /* 0x000000e028177836 */ /* 0x006fe20000000000 */
[----:B------:R-:W-:Y:S01]  /*2ec0*/  LEA R20, R20, UR4, 0x2 ;  /* 0x0000000414147c11 */ /* 0x000fe2000f8e10ff */
[----:B------:R-:W0:Y:S01]  /*2ed0*/  LDCU.64 UR8, c[0x0][0x3a8] ;  /* 0x00007500ff0877ac */ /* 0x000e220008000a00 */
[-C--:B------:R-:W-:Y:S02]  /*2ee0*/  LEA.HI.SX32 R6, R11, R40.reuse, 0x1b ;  /* 0x000000280b067211 */ /* 0x080fe400078fdaff */
[----:B------:R-:W-:Y:S01]  /*2ef0*/  LEA.HI.SX32 R8, R23, R40, 0x1b ;  /* 0x0000002817087211 */ /* 0x000fe200078fdaff */
[----:B---3--:R-:W-:Y:S01]  /*2f00*/  STS [R20], R5 ;  /* 0x0000000514007388 */ /* 0x008fe20000000800 */
[----:B------:R-:W-:Y:S02]  /*2f10*/  LEA R43, R43, UR4, 0x2 ;  /* 0x000000042b2b7c11 */ /* 0x000fe4000f8e10ff */
[----:B------:R-:W-:Y:S01]  /*2f20*/  LEA R45, R45, UR4, 0x2 ;  /* 0x000000042d2d7c11 */ /* 0x000fe2000f8e10ff */
[----:B----4-:R-:W-:Y:S01]  /*2f30*/  STS [R20+0x4], R13 ;  /* 0x0000040d14007388 */ /* 0x010fe20000000800 */
[----:B------:R-:W-:-:S02]  /*2f40*/  LEA R42, R42, UR4, 0x2 ;  /* 0x000000042a2a7c11 */ /* 0x000fc4000f8e10ff */
[----:B------:R-:W-:Y:S01]  /*2f50*/  LEA R44, R44, UR4, 0x2 ;  /* 0x000000042c2c7c11 */ /* 0x000fe2000f8e10ff */
[----:B------:R1:W-:Y:S01]  /*2f60*/  STS [R20+0x8], R3 ;  /* 0x0000080314007388 */ /* 0x0003e20000000800 */
[----:B------:R-:W-:Y:S02]  /*2f70*/  LEA R46, R46, UR4, 0x2 ;  /* 0x000000042e2e7c11 */ /* 0x000fe4000f8e10ff */
[----:B------:R-:W-:Y:S01]  /*2f80*/  LEA R4, R4, UR4, 0x2 ;  /* 0x0000000404047c11 */ /* 0x000fe2000f8e10ff */
[----:B------:R-:W-:Y:S01]  /*2f90*/  STS [R20+0xc], R15 ;  /* 0x00000c0f14007388 */ /* 0x000fe20000000800 */
[----:B------:R-:W-:Y:S02]  /*2fa0*/  LEA R6, R6, UR4, 0x2 ;  /* 0x0000000406067c11 */ /* 0x000fe4000f8e10ff */
[----:B------:R-:W-:Y:S01]  /*2fb0*/  LEA R8, R8, UR4, 0x2 ;  /* 0x0000000408087c11 */ /* 0x000fe2000f8e10ff */
[----:B------:R-:W-:Y:S01]  /*2fc0*/  STS [R20+0x10], R7 ;  /* 0x0000100714007388 */ /* 0x000fe20000000800 */
[----:B------:R-:W-:-:S03]  /*2fd0*/  LOP3.LUT R21, R21, 0x1f, R2, 0xf8, !PT ;  /* 0x0000001f15157812 */ /* 0x000fc600078ef802 */
[----:B------:R-:W-:Y:S01]  /*2fe0*/  STS [R20+0x14], R17 ;  /* 0x0000141114007388 */ /* 0x000fe20000000800 */
[----:B------:R-:W-:-:S03]  /*2ff0*/  IADD3 R21, P0, PT, R0, R21, RZ ;  /* 0x0000001500157210 */ /* 0x000fc60007f1e0ff */
[----:B------:R-:W-:Y:S02]  /*3000*/  STS [R20+0x18], R9 ;  /* 0x0000180914007388 */ /* 0x000fe40000000800 */
[----:B------:R-:W-:Y:S01]  /*3010*/  IMAD.X R0, RZ, RZ, RZ, P0 ;  /* 0x000000ffff007224 */ /* 0x000fe200000e06ff */
[----:B0-----:R-:W-:Y:S01]  /*3020*/  LEA R2, P0, R21, UR8, 0x2 ;  /* 0x0000000815027c11 */ /* 0x001fe2000f8010ff */
[----:B------:R-:W-:Y:S01]  /*3030*/  STS [R20+0x1c], R19 ;  /* 0x00001c1314007388 */ /* 0x000fe20000000800 */
[----:B------:R-:W-:-:S03]  /*3040*/  NOP ;  /* 0x0000000000007918 */ /* 0x000fc60000000000 */
[----:B------:R-:W0:Y:S01]  /*3050*/  LDS R5, [R42] ;  /* 0x000000002a057984 */ /* 0x000e220000000800 */
[----:B-1----:R-:W-:-:S03]  /*3060*/  LEA.HI.X R3, R21, UR9, R0, 0x2, P0 ;  /* 0x0000000915037c11 */ /* 0x002fc600080f1400 */
        /* <DEDUP_REMOVED lines=16> */
.L_x_327:
[----:B-12---:R-:W-:Y:S01]  /*3170*/  VIADD R23, R40, 0xe0 ;  /* 0x000000e028177836 */ /* 0x006fe20000000000 */
[----:B------:R-:W-:Y:S01]  /*3180*/  LEA R20, R20, UR4, 0x2 ;  /* 0x0000000414147c11 */ /* 0x000fe2000f8e10ff */
[----:B0-----:R-:W-:Y:S01]  /*3190*/  VIADD R11, R40, 0xc0 ;  /* 0x000000c0280b7836 */ /* 0x001fe20000000000 */
[-C--:B------:R-:W-:Y:S01]  /*31a0*/  LEA.HI.SX32 R41, R41, R40.reuse, 0x1b ;  /* 0x0000002829297211 */ /* 0x080fe200078fdaff */
[----:B------:R-:W0:Y:S01]  /*31b0*/  LDCU.64 UR8, c[0x0][0x390] ;  /* 0x00007200ff0877ac */ /* 0x000e220008000a00 */
[-C--:B------:R-:W-:Y:S01]  /*31c0*/  LEA.HI.SX32 R23, R23, R40.reuse, 0x1b ;  /* 0x0000002817177211 */ /* 0x080fe200078fdaff */
[----:B---3--:R1:W-:Y:S01]  /*31d0*/  STS [R20], R5 ;  /* 0x0000000514007388 */ /* 0x0083e20000000800 */
[----:B------:R-:W-:Y:S02]  /*31e0*/  LEA.HI.SX32 R4, R11, R40, 0x1b ;  /* 0x000000280b047211 */ /* 0x000fe400078fdaff */
[----:B------:R-:W-:Y:S01]  /*31f0*/  LEA R11, R45, UR4, 0x2 ;  /* 0x000000042d0b7c11 */ /* 0x000fe2000f8e10ff */
[----:B----4-:R2:W-:Y:S01]  /*3200*/  STS [R20+0x4], R13 ;  /* 0x0000040d14007388 */ /* 0x0105e20000000800 */
[----:B------:R-:W-:-:S02]  /*3210*/  LEA R43, R43, UR4, 0x2 ;  /* 0x000000042b2b7c11 */ /* 0x000fc4000f8e10ff */
[----:B------:R-:W-:Y:S01]  /*3220*/  LEA R44, R44, UR4, 0x2 ;  /* 0x000000042c2c7c11 */ /* 0x000fe2000f8e10ff */
[----:B------:R3:W-:Y:S01]  /*3230*/  STS [R20+0xc], R15 ;  /* 0x00000c0f14007388 */ /* 0x0007e20000000800 */
[----:B------:R-:W-:Y:S02]  /*3240*/  LEA R4, R4, UR4, 0x2 ;  /* 0x0000000404047c11 */ /* 0x000fe4000f8e10ff */
[----:B-1----:R-:W-:Y:S01]  /*3250*/  LEA R5, R42, UR4, 0x2 ;  /* 0x000000042a057c11 */ /* 0x002fe2000f8e10ff */
[----:B------:R1:W-:Y:S01]  /*3260*/  STS [R20+0x1c], R19 ;  /* 0x00001c1314007388 */ /* 0x0003e20000000800 */
[----:B--2---:R-:W-:-:S03]  /*3270*/  LEA R13, R46, UR4, 0x2 ;  /* 0x000000042e0d7c11 */ /* 0x004fc6000f8e10ff */
[----:B------:R2:W-:Y:S01]  /*3280*/  STS [R20+0x8], R3 ;  /* 0x0000080314007388 */ /* 0x0005e20000000800 */
[----:B---3--:R-:W-:-:S03]  /*3290*/  LEA R15, R41, UR4, 0x2 ;  /* 0x00000004290f7c11 */ /* 0x008fc6000f8e10ff */
[----:B------:R-:W-:Y:S01]  /*32a0*/  STS [R20+0x10], R7 ;  /* 0x0000100714007388 */ /* 0x000fe20000000800 */
[----:B-1----:R-:W-:-:S03]  /*32b0*/  LEA R19, R23, UR4, 0x2 ;  /* 0x0000000417137c11 */ /* 0x002fc6000f8e10ff */
[----:B------:R-:W-:Y:S01]  /*32c0*/  STS [R20+0x14], R17 ;  /* 0x0000141114007388 */ /* 0x000fe20000000800 */
[----:B--2---:R-:W-:-:S03]  /*32d0*/  LOP3.LUT R3, R2, 0x1f, RZ, 0xc0, !PT ;  /* 0x0000001f02037812 */ /* 0x004fc600078ec0ff */
[----:B------:R-:W-:Y:S01]  /*32e0*/  STS [R20+0x18], R9 ;  /* 0x0000180914007388 */ /* 0x000fe20000000800 */
[----:B------:R-:W-:-:S03]  /*32f0*/  NOP ;  /* 0x0000000000007918 */ /* 0x000fc60000000000 */
[----:B------:R-:W1:Y:S01]  /*3300*/  LDS R5, [R5] ;  /* 0x0000000005057984 */ /* 0x000e620000000800 */
[----:B------:R-:W-:-:S03]  /*3310*/  IMAD.IADD R0, R0, 0x1, R3 ;  /* 0x0000000100007824 */ /* 0x000fc600078e0203 */
[----:B------:R-:W2:Y:S02]  /*3320*/  LDS R7, [R43+0x80] ;  /* 0x000080002b077984 */ /* 0x000ea40000000800 */
[----:B------:R-:W-:Y:S02]  /*3330*/  IADD3 R0, P0, PT, R21, R0, RZ ;  /* 0x0000000015007210 */ /* 0x000fe40007f1e0ff */
[----:B------:R-:W3:Y:S03]  /*3340*/  LDS R9, [R44+0x100] ;  /* 0x000100002c097984 */ /* 0x000ee60000000800 */
[----:B------:R-:W-:Y:S01]  /*3350*/  IMAD.X R3, RZ, RZ, RZ, P0 ;  /* 0x000000ffff037224 */ /* 0x000fe200000e06ff */
[----:B------:R-:W4:Y:S01]  /*3360*/  LDS R11, [R11+0x180] ;  /* 0x000180000b0b7984 */ /* 0x000f220000000800 */
[----:B0-----:R-:W-:-:S03]  /*3370*/  LEA R2, P0, R0, UR8, 0x2 ;  /* 0x0000000800027c11 */ /* 0x001fc6000f8010ff */
[----:B------:R-:W0:Y:S01]  /*3380*/  LDS R13, [R13+0x200] ;  /* 0x000200000d0d7984 */ /* 0x000e220000000800 */
[----:B------:R-:W-:-:S03]  /*3390*/  LEA.HI.X R3, R0, UR9, R3, 0x2, P0 ;  /* 0x0000000900037c11 */ /* 0x000fc600080f1403 */
[----:B------:R-:W5:Y:S04]  /*33a0*/  LDS R15, [R15+0x280] ;  /* 0x000280000f0f7984 */ /* 0x000f680000000800 */
[----:B------:R-:W5:Y:S04]  /*33b0*/  LDS R17, [R4+0x300] ;  /* 0x0003000004117984 */ /* 0x000f680000000800 */
[----:B------:R-:W5:Y:S04]  /*33c0*/  LDS R19, [R19+0x380] ;  /* 0x0003800013137984 */ /* 0x000f680000000800 */
[----:B-1----:R-:W-:Y:S04]  /*33d0*/  STG.E desc[UR6][R2.64], R5 ;  /* 0x0000000502007986 */ /* 0x002fe8000c101906 */
[----:B--2---:R-:W-:Y:S04]  /*33e0*/  STG.E desc[UR6][R2.64+0x80], R7 ;  /* 0x0000800702007986 */ /* 0x004fe8000c101906 */
[----:B---3--:R-:W-:Y:S04]  /*33f0*/  STG.E desc[UR6][R2.64+0x100], R9 ;  /* 0x0001000902007986 */ /* 0x008fe8000c101906 */
[----:B----4-:R-:W-:Y:S04]  /*3400*/  STG.E desc[UR6][R2.64+0x180], R11 ;  /* 0x0001800b02007986 */ /* 0x010fe8000c101906 */
[----:B0-----:R-:W-:Y:S04]  /*3410*/  STG.E desc[UR6][R2.64+0x200], R13 ;  /* 0x0002000d02007986 */ /* 0x001fe8000c101906 */
[----:B-----5:R-:W-:Y:S04]  /*3420*/  STG.E desc[UR6][R2.64+0x280], R15 ;  /* 0x0002800f02007986 */ /* 0x020fe8000c101906 */
[----:B------:R-:W-:Y:S04]  /*3430*/  STG.E desc[UR6][R2.64+0x300], R17 ;  /* 0x0003001102007986 */ /* 0x000fe8000c101906 */
[----:B------:R-:W-:Y:S01]  /*3440*/  STG.E desc[UR6][R2.64+0x380], R19 ;  /* 0x0003801302007986 */ /* 0x000fe2000c101906 */
[----:B------:R-:W-:Y:S05]  /*3450*/  EXIT ;  /* 0x000000000000794d */ /* 0x000fea0003800000 */
.L_x_301:
[----:B------:R-:W0:Y:S01]  /*3460*/  LDC.64 R4, c[0x0][0x3b8] ;  /* 0x0000ee00ff047b82 */ /* 0x000e220000000a00 */
[----:B------:R-:W-:Y:S01]  /*3470*/  IMAD.MOV R9, RZ, RZ, -R7 ;  /* 0x000000ffff097224 */ /* 0x000fe200078e0a07 */
[----:B------:R-:W1:Y:S01]  /*3480*/  LDCU.U8 UR4, c[0x0][0x380] ;  /* 0x00007000ff0477ac */ /* 0x000e620008000000 */
[----:B0-----:R-:W-:-:S05]  /*3490*/  IMAD.WIDE.U32 R4, R0, 0x4, R4 ;  /* 0x0000000400047825 */ /* 0x001fca00078e0004 */
[----:B------:R-:W0:Y:S01]  /*34a0*/  LDC R7, c[0x0][0x398] ;  /* 0x0000e600ff077b82 */ /* 0x000e220000000800 */
[----:B------:R-:W2:Y:S04]  /*34b0*/  LDG.E R6, desc[UR6][R4.64+0x4] ;  /* 0x0000040604067981 */ /* 0x000ea8000c1e1900 */
        /* <DEDUP_REMOVED lines=11> */
[----:B------:R-:W-:-:S03]  /*3570*/  ACQBULK ;  /* 0x000000000000782e */ /* 0x000fc60000000000 */
[C---:B---3--:R-:W-:Y:S01]  /*3580*/  VIADD R4, R11.reuse, 0x7ff ;  /* 0x000007ff0b047836 */ /* 0x048fe20000000000 */
[----:B------:R-:W-:Y:S01]  /*3590*/  ISETP.NE.AND P0, PT, R11, -0x800, PT ;  /* 0xfffff8000b00780c */ /* 0x000fe20003f05270 */
[----:B0-----:R-:W-:-:S05]  /*35a0*/  IMAD R3, R0, -0x800, R7 ;  /* 0xfffff80000037824 */ /* 0x001fca00078e0207 */
[----:B------:R-:W-:-:S07]  /*35b0*/  VIMNMX.U32 R3, PT, PT, R3, 0x800, PT ;  /* 0x0000080003037848 */ /* 0x000fce0003fe0000 */
[----:B------:R-:W-:Y:S02]  /*35c0*/  @P0 VIADD R4, R11, 0x800 ;  /* 0x000008000b040836 */ /* 0x000fe40000000000 */
[--C-:B--2---:R-:W-:Y:S02]  /*35d0*/  IMAD.IADD R13, R6, 0x1, -R35.reuse ;  /* 0x00000001060d7824 */ /* 0x104fe400078e0a23 */
[----:B------:R-:W-:Y:S02]  /*35e0*/  IMAD.IADD R6, R7, 0x1, -R35 ;  /* 0x0000000107067824 */ /* 0x000fe400078e0a23 */
[----:B------:R-:W-:Y:S02]  /*35f0*/  IMAD.IADD R4, R4, 0x1, -R13 ;  /* 0x0000000104047824 */ /* 0x000fe400078e0a0d */
[----:B----4-:R-:W-:Y:S01]  /*3600*/  IMAD.IADD R42, R42, 0x1, -R35 ;  /* 0x000000012a2a7824 */ /* 0x010fe200078e0a23 */
[C---:B------:R-:W-:Y:S02]  /*3610*/  VIMNMX.U32 R8, PT, PT, R31.reuse, R6, !PT ;  /* 0x000000061f087248 */ /* 0x040fe40007fe0000 */
[----:B------:R-:W-:-:S02]  /*3620*/  SEL R5, R31, R4, !P1 ;  /* 0x000000041f057207 */ /* 0x000fc40004800000 */
[----:B------:R-:W-:Y:S01]  /*3630*/  @!P1 VIMNMX.U32 R13, PT, PT, R31, R6, PT ;  /* 0x000000061f0d9248 */ /* 0x000fe20003fe0000 */
[----:B------:R-:W-:-:S04]  /*3640*/  IMAD.IADD R8, R8, 0x1, -R31 ;  /* 0x0000000108087824 */ /* 0x000fc800078e0a1f */
[----:B------:R-:W-:Y:S01]  /*3650*/  IMAD.IADD R13, R13, 0x1, -R42 ;  /* 0x000000010d0d7824 */ /* 0x000fe200078e0a2a */
[----:B------:R-:W-:Y:S02]  /*3660*/  VIADDMNMX.U32 R4, R11, -R42, R8, PT ;  /* 0x8000002a0b047246 */ /* 0x000fe40003800008 */
[----:B------:R-:W-:-:S05]  /*3670*/  VIMNMX.U32 R5, PT, PT, R8, R5, PT ;  /* 0x0000000508057248 */ /* 0x000fca0003fe0000 */
[----:B------:R-:W-:Y:S01]  /*3680*/  IMAD.IADD R12, R5, 0x1, -R4 ;  /* 0x00000001050c7824 */ /* 0x000fe200078e0a04 */
[----:B------:R-:W-:Y:S06]  /*3690*/  BRA.U !UP0, `(.L_x_329) ;  /* 0x00000005082c7547 */ /* 0x000fec000b800000 */
[----:B------:R-:W0:Y:S01]  /*36a0*/  LDCU.64 UR4, c[0x0][0x388] ;  /* 0x00007100ff0477ac */ /* 0x000e220008000a00 */
[----:B------:R-:W-:Y:S01]  /*36b0*/  IMAD.IADD R51, R13, 0x1, R12 ;  /* 0x000000010d337824 */ /* 0x000fe200078e020c */
[----:B------:R-:W-:Y:S01]  /*36c0*/  IADD3 R31, P0, P1, R4, R35, R31 ;  /* 0x00000023041f7210 */ /* 0x000fe2000791e01f */
[C---:B------:R-:W-:Y:S01]  /*36d0*/  IMAD.IADD R4, R2.reuse, 0x1, -R13 ;  /* 0x0000000102047824 */ /* 0x040fe200078e0a0d */
[C---:B------:R-:W-:Y:S01]  /*36e0*/  IADD3 R6, P2, P3, R2.reuse, R42, R35 ;  /* 0x0000002a02067210 */ /* 0x040fe20007b5e023 */
[C---:B------:R-:W-:Y:S01]  /*36f0*/  VIADD R38, R2.reuse, 0x100 ;  /* 0x0000010002267836 */ /* 0x040fe20000000000 */
[C---:B------:R-:W-:Y:S01]  /*3700*/  ISETP.GE.AND P6, PT, R2.reuse, R51, PT ;  /* 0x000000330200720c */ /* 0x040fe20003fc6270 */
[C---:B------:R-:W-:Y:S01]  /*3710*/  VIADD R34, R2.reuse, 0x200 ;  /* 0x0000020002227836 */ /* 0x040fe20000000000 */
[----:B------:R-:W-:Y:S01]  /*3720*/  IADD3.X R33, PT, PT, RZ, RZ, RZ, P0, P1 ;  /* 0x000000ffff217210 */ /* 0x000fe200007e24ff */
[----:B------:R-:W-:Y:S01]  /*3730*/  VIADD R36, R2, 0x300 ;  /* 0x0000030002247836 */ /* 0x000fe20000000000 */
[----:B------:R-:W-:Y:S01]  /*3740*/  IADD3 R5, P1, PT, R4, R31, RZ ;  /* 0x0000001f04057210 */ /* 0x000fe20007f3e0ff */
[C---:B------:R-:W-:Y:S01]  /*3750*/  VIADD R30, R2.reuse, 0x500 ;  /* 0x00000500021e7836 */ /* 0x040fe20000000000 */
[----:B------:R-:W-:Y:S01]  /*3760*/  IADD3.X R7, PT, PT, RZ, RZ, RZ, P2, P3 ;  /* 0x000000ffff077210 */ /* 0x000fe200017e64ff */
[----:B------:R-:W-:Y:S01]  /*3770*/  VIADD R44, R2, 0x600 ;  /* 0x00000600022c7836 */ /* 0x000fe20000000000 */
[----:B------:R-:W-:Y:S01]  /*3780*/  LEA.HI.X.SX32 R4, R4, R33, 0x1, P1 ;  /* 0x0000002104047211 */ /* 0x000fe200008f0eff */
[----:B------:R-:W-:Y:S01]  /*3790*/  BSSY.RECONVERGENT B1, `(.L_x_330) ;  /* 0x0000011000017945 */ /* 0x000fe20003800200 */
[C---:B------:R-:W-:Y:S01]  /*37a0*/  LOP3.LUT R32, R2.reuse, 0x400, RZ, 0xfc, !PT ;  /* 0x0000040002207812 */ /* 0x040fe200078efcff */
[----:B------:R-:W-:Y:S01]  /*37b0*/  VIADD R46, R2, 0x700 ;  /* 0x00000700022e7836 */ /* 0x000fe20000000000 */
[----:B0-----:R-:W-:-:S02]  /*37c0*/  LEA R22, P0, R6, UR4, 0x3 ;  /* 0x0000000406167c11 */ /* 0x001fc4000f8018ff */
[C---:B------:R-:W-:Y:S02]  /*37d0*/  LEA R24, P1, R5.reuse, UR4, 0x3 ;  /* 0x0000000405187c11 */ /* 0x040fe4000f8218ff */
[----:B------:R-:W-:Y:S02]  /*37e0*/  LEA.HI.X R23, R6, UR5, R7, 0x3, P0 ;  /* 0x0000000506177c11 */ /* 0x000fe400080f1c07 */
[----:B------:R-:W-:Y:S02]  /*37f0*/  LEA.HI.X R25, R5, UR5, R4, 0x3, P1 ;  /* 0x0000000505197c11 */ /* 0x000fe400088f1c04 */
[-C--:B------:R-:W-:Y:S02]  /*3800*/  ISETP.GE.AND P5, PT, R38, R51.reuse, PT ;  /* 0x000000332600720c */ /* 0x080fe40003fa6270 */
[-C--:B------:R-:W-:Y:S02]  /*3810*/  ISETP.GE.AND P4, PT, R34, R51.reuse, PT ;  /* 0x000000332200720c */ /* 0x080fe40003f86270 */
[----:B------:R-:W-:-:S02]  /*3820*/  ISETP.GE.AND P3, PT, R36, R51, PT ;  /* 0x000000332400720c */ /* 0x000fc40003f66270 */
[-C--:B------:R-:W-:Y:S02]  /*3830*/  ISETP.GE.AND P2, PT, R32, R51.reuse, PT ;  /* 0x000000332000720c */ /* 0x080fe40003f46270 */
[-C--:B------:R-:W-:Y:S02]  /*3840*/  ISETP.GE.AND P1, PT, R30, R51.reuse, PT ;  /* 0x000000331e00720c */ /* 0x080fe40003f26270 */
[----:B------:R-:W-:Y:S01]  /*3850*/  ISETP.GE.AND P0, PT, R44, R51, PT ;  /* 0x000000332c00720c */ /* 0x000fe20003f06270 */
[----:B------:R-:W-:-:S12]  /*3860*/  @P6 BRA `(.L_x_331) ;  /* 0x00000000000c6947 */ /* 0x000fd80003800000 */
[----:B------:R-:W-:-:S13]  /*3870*/  ISETP.GE.AND P6, PT, R2, R13, PT ;  /* 0x0000000d0200720c */ /* 0x000fda0003fc6270 */
[----:B------:R0:W5:Y:S04]  /*3880*/  @!P6 LDG.E.64 R4, desc[UR6][R22.64] ;  /* 0x000000061604e981 */ /* 0x000168000c1e1b00 */
[----:B------:R0:W5:Y:S02]  /*3890*/  @P6 LDG.E.64 R4, desc[UR6][R24.64] ;  /* 0x0000000618046981 */ /* 0x000164000c1e1b00 */
.L_x_331:
[----:B------:R-:W-:Y:S05]  /*38a0*/  BSYNC.RECONVERGENT B1 ;  /* 0x0000000000017941 */ /* 0x000fea0003800200 */
.L_x_330:
[----:B------:R-:W-:Y:S01]  /*38b0*/  BSSY.RECONVERGENT B1, `(.L_x_332) ;  /* 0x0000006000017945 */ /* 0x000fe20003800200 */
[----:B------:R-:W-:-:S03]  /*38c0*/  ISETP.GE.AND P6, PT, R46, R51, PT ;  /* 0x000000332e00720c */ /* 0x000fc60003fc6270 */
[----:B------:R-:W-:Y:S10]  /*38d0*/  @P5 BRA `(.L_x_333) ;  /* 0x00000000000c5947 */ /* 0x000ff40003800000 */
[----:B------:R-:W-:-:S13]  /*38e0*/  ISETP.GE.AND P5, PT, R38, R13, PT ;  /* 0x0000000d2600720c */ /* 0x000fda0003fa6270 */
[----:B------:R1:W5:Y:S04]  /*38f0*/  @P5 LDG.E.64 R6, desc[UR6][R24.64+0x800] ;  /* 0x0008000618065981 */ /* 0x000368000c1e1b00 */
[----:B------:R1:W5:Y:S02]  /*3900*/  @!P5 LDG.E.64 R6, desc[UR6][R22.64+0x800] ;  /* 0x000800061606d981 */ /* 0x000364000c1e1b00 */
.L_x_333:
[----:B------:R-:W-:Y:S05]  /*3910*/  BSYNC.RECONVERGENT B1 ;  /* 0x0000000000017941 */ /* 0x000fea0003800200 */
.L_x_332:
[----:B------:R-:W-:Y:S04]  /*3920*/  BSSY.RECONVERGENT B1, `(.L_x_334) ;  /* 0x0000005000017945 */ /* 0x000fe80003800200 */
[----:B------:R-:W-:Y:S05]  /*3930*/  @P4 BRA `(.L_x_335) ;  /* 0x00000000000c4947 */ /* 0x000fea0003800000 */
[----:B------:R-:W-:-:S13]  /*3940*/  ISETP.GE.AND P4, PT, R34, R13, PT ;  /* 0x0000000d2200720c */ /* 0x000fda0003f86270 */
[----:B------:R2:W5:Y:S04]  /*3950*/  @P4 LDG.E.64 R8, desc[UR6][R24.64+0x1000] ;  /* 0x0010000618084981 */ /* 0x000568000c1e1b00 */
[----:B------:R2:W5:Y:S02]  /*3960*/  @!P4 LDG.E.64 R8, desc[UR6][R22.64+0x1000] ;  /* 0x001000061608c981 */ /* 0x000564000c1e1b00 */
.L_x_335:
[----:B------:R-:W-:Y:S05]  /*3970*/  BSYNC.RECONVERGENT B1 ;  /* 0x0000000000017941 */ /* 0x000fea0003800200 */
.L_x_334:
[----:B------:R-:W-:Y:S04]  /*3980*/  BSSY.RECONVERGENT B1, `(.L_x_336) ;  /* 0x0000005000017945 */ /* 0x000fe80003800200 */
[----:B------:R-:W-:Y:S05]  /*3990*/  @P3 BRA `(.L_x_337) ;  /* 0x00000000000c3947 */ /* 0x000fea0003800000 */
[----:B------:R-:W-:-:S13]  /*39a0*/  ISETP.GE.AND P3, PT, R36, R13, PT ;  /* 0x0000000d2400720c */ /* 0x000fda0003f66270 */
[----:B------:R3:W5:Y:S04]  /*39b0*/  @P3 LDG.E.64 R10, desc[UR6][R24.64+0x1800] ;  /* 0x00180006180a3981 */ /* 0x000768000c1e1b00 */
[----:B------:R3:W5:Y:S02]  /*39c0*/  @!P3 LDG.E.64 R10, desc[UR6][R22.64+0x1800] ;  /* 0x00180006160ab981 */ /* 0x000764000c1e1b00 */
.L_x_337:
[----:B------:R-:W-:Y:S05]  /*39d0*/  BSYNC.RECONVERGENT B1 ;  /* 0x0000000000017941 */ /* 0x000fea0003800200 */
.L_x_336:
[----:B------:R-:W-:Y:S04]  /*39e0*/  BSSY.RECONVERGENT B1, `(.L_x_338) ;  /* 0x0000005000017945 */ /* 0x000fe80003800200 */
[----:B------:R-:W-:Y:S05]  /*39f0*/  @P2 BRA `(.L_x_339) ;  /* 0x00000000000c2947 */ /* 0x000fea0003800000 */
[----:B------:R-:W-:-:S13]  /*3a00*/  ISETP.GE.AND P2, PT, R32, R13, PT ;  /* 0x0000000d2000720c */ /* 0x000fda0003f46270 */
[----:B------:R4:W5:Y:S04]  /*3a10*/  @P2 LDG.E.64 R14, desc[UR6][R24.64+0x2000] ;  /* 0x00200006180e2981 */ /* 0x000968000c1e1b00 */
[----:B------:R4:W5:Y:S02]  /*3a20*/  @!P2 LDG.E.64 R14, desc[UR6][R22.64+0x2000] ;  /* 0x00200006160ea981 */ /* 0x000964000c1e1b00 */
.L_x_339:
[----:B------:R-:W-:Y:S05]  /*3a30*/  BSYNC.RECONVERGENT B1 ;  /* 0x0000000000017941 */ /* 0x000fea0003800200 */
.L_x_338:
[----:B------:R-:W-:Y:S04]  /*3a40*/  BSSY.RECONVERGENT B1, `(.L_x_340) ;  /* 0x0000005000017945 */ /* 0x000fe80003800200 */
[----:B------:R-:W-:Y:S05]  /*3a50*/  @P1 BRA `(.L_x_341) ;  /* 0x00000000000c1947 */ /* 0x000fea0003800000 */
[----:B------:R-:W-:-:S13]  /*3a60*/  ISETP.GE.AND P1, PT, R30, R13, PT ;  /* 0x0000000d1e00720c */ /* 0x000fda0003f26270 */
[----:B------:R0:W5:Y:S04]  /*3a70*/  @P1 LDG.E.64 R16, desc[UR6][R24.64+0x2800] ;  /* 0x0028000618101981 */ /* 0x000168000c1e1b00 */
[----:B------:R0:W5:Y:S02]  /*3a80*/  @!P1 LDG.E.64 R16, desc[UR6][R22.64+0x2800] ;  /* 0x0028000616109981 */ /* 0x000164000c1e1b00 */
.L_x_341:
[----:B------:R-:W-:Y:S05]  /*3a90*/  BSYNC.RECONVERGENT B1 ;  /* 0x0000000000017941 */ /* 0x000fea0003800200 */
.L_x_340:
[----:B------:R-:W-:Y:S04]  /*3aa0*/  BSSY.RECONVERGENT B1, `(.L_x_342) ;  /* 0x0000005000017945 */ /* 0x000fe80003800200 */
[----:B------:R-:W-:Y:S05]  /*3ab0*/  @P0 BRA `(.L_x_343) ;  /* 0x00000000000c0947 */ /* 0x000fea0003800000 */
[----:B------:R-:W-:-:S13]  /*3ac0*/  ISETP.GE.AND P0, PT, R44, R13, PT ;  /* 0x0000000d2c00720c */ /* 0x000fda0003f06270 */
[----:B------:R0:W5:Y:S04]  /*3ad0*/  @P0 LDG.E.64 R18, desc[UR6][R24.64+0x3000] ;  /* 0x0030000618120981 */ /* 0x000168000c1e1b00 */
[----:B------:R0:W5:Y:S02]  /*3ae0*/  @!P0 LDG.E.64 R18, desc[UR6][R22.64+0x3000] ;  /* 0x0030000616128981 */ /* 0x000164000c1e1b00 */
.L_x_343:
[----:B------:R-:W-:Y:S05]  /*3af0*/  BSYNC.RECONVERGENT B1 ;  /* 0x0000000000017941 */ /* 0x000fea0003800200 */
.L_x_342:
[----:B------:R-:W-:Y:S05]  /*3b00*/  @P6 BRA `(.L_x_344) ;  /* 0x0000000800006947 */ /* 0x000fea0003800000 */
[----:B------:R-:W-:-:S13]  /*3b10*/  ISETP.GE.AND P0, PT, R46, R13, PT ;  /* 0x0000000d2e00720c */ /* 0x000fda0003f06270 */
[----:B------:R0:W5:Y:S04]  /*3b20*/  @P0 LDG.E.64 R20, desc[UR6][R24.64+0x3800] ;  /* 0x0038000618140981 */ /* 0x000168000c1e1b00 */
[----:B------:R0:W5:Y:S01]  /*3b30*/  @!P0 LDG.E.64 R20, desc[UR6][R22.64+0x3800] ;  /* 0x0038000616148981 */ /* 0x000162000c1e1b00 */
[----:B------:R-:W-:Y:S05]  /*3b40*/  BRA `(.L_x_344) ;  /* 0x0000000400f07947 */ /* 0x000fea0003800000 */
.L_x_329:
[----:B------:R-:W-:Y:S01]  /*3b50*/  IMAD.IADD R51, R13, 0x1, R12 ;  /* 0x000000010d337824 */ /* 0x000fe200078e020c */
[----:B------:R-:W-:Y:S01]  /*3b60*/  IADD3 R31, P2, P6, R4, R35, R31 ;  /* 0x00000023041f7210 */ /* 0x000fe20007e5e01f */
[C---:B------:R-:W-:Y:S01]  /*3b70*/  VIADD R34, R2.reuse, 0x200 ;  /* 0x0000020002227836 */ /* 0x040fe20000000000 */
[----:B------:R-:W-:Y:S01]  /*3b80*/  IADD3 R48, P1, PT, R35, R42, RZ ;  /* 0x0000002a23307210 */ /* 0x000fe20007f3e0ff */
[C---:B------:R-:W-:Y:S01]  /*3b90*/  VIADD R38, R2.reuse, 0x100 ;  /* 0x0000010002267836 */ /* 0x040fe20000000000 */
[CC--:B------:R-:W-:Y:S01]  /*3ba0*/  ISETP.GE.AND P3, PT, R2.reuse, R51.reuse, PT ;  /* 0x000000330200720c */ /* 0x0c0fe20003f66270 */
[----:B------:R-:W-:Y:S01]  /*3bb0*/  VIADD R36, R2, 0x300 ;  /* 0x0000030002247836 */ /* 0x000fe20000000000 */
[-C--:B------:R-:W-:Y:S01]  /*3bc0*/  ISETP.GE.AND P5, PT, R34, R51.reuse, PT ;  /* 0x000000332200720c */ /* 0x080fe20003fa6270 */
[----:B------:R-:W-:Y:S01]  /*3bd0*/  IMAD.X R50, RZ, RZ, RZ, P1 ;  /* 0x000000ffff327224 */ /* 0x000fe200008e06ff */
[----:B------:R-:W-:Y:S02]  /*3be0*/  ISETP.GE.AND P4, PT, R38, R51, PT ;  /* 0x000000332600720c */ /* 0x000fe40003f86270 */
[----:B------:R-:W-:-:S07]  /*3bf0*/  IADD3.X R33, PT, PT, RZ, RZ, RZ, P2, P6 ;  /* 0x000000ffff217210 */ /* 0x000fce00017ec4ff */
[C---:B------:R-:W-:Y:S01]  /*3c00*/  @!P3 IMAD.IADD R25, R2.reuse, 0x1, -R13 ;  /* 0x000000010219b824 */ /* 0x040fe200078e0a0d */
[-C--:B------:R-:W-:Y:S01]  /*3c10*/  @!P3 ISETP.GE.AND P0, PT, R2, R13.reuse, PT ;  /* 0x0000000d0200b20c */ /* 0x080fe20003f06270 */
[----:B------:R-:W0:Y:S02]  /*3c20*/  @!P5 LDC.64 R44, c[0x0][0x3a0] ;  /* 0x0000e800ff2cdb82 */ /* 0x000e240000000a00 */
[----:B------:R-:W-:Y:S02]  /*3c30*/  @!P4 ISETP.GE.AND P6, PT, R38, R13, PT ;  /* 0x0000000d2600c20c */ /* 0x000fe40003fc6270 */
[----:B------:R-:W-:Y:S02]  /*3c40*/  @!P3 SEL R30, R2, R25, !P0 ;  /* 0x00000019021eb207 */ /* 0x000fe40004000000 */
[----:B------:R-:W-:Y:S02]  /*3c50*/  @!P3 SEL R23, R48, R31, !P0 ;  /* 0x0000001f3017b207 */ /* 0x000fe40004000000 */
[----:B------:R-:W1:Y:S01]  /*3c60*/  @!P3 LDC.64 R40, c[0x0][0x3a0] ;  /* 0x0000e800ff28bb82 */ /* 0x000e620000000a00 */
[----:B------:R-:W-:Y:S01]  /*3c70*/  @!P3 SHF.R.S32.HI R32, RZ, 0x1f, R25 ;  /* 0x0000001fff20b819 */ /* 0x000fe20000011419 */
[--C-:B------:R-:W-:Y:S01]  /*3c80*/  @!P5 IMAD.IADD R25, R34, 0x1, -R13.reuse ;  /* 0x000000012219d824 */ /* 0x100fe200078e0a0d */
[----:B------:R-:W-:Y:S01]  /*3c90*/  @!P3 IADD3 R30, P2, PT, R30, R23, RZ ;  /* 0x000000171e1eb210 */ /* 0x000fe20007f5e0ff */
[----:B------:R-:W-:Y:S01]  /*3ca0*/  @!P4 IMAD.IADD R23, R38, 0x1, -R13 ;  /* 0x000000012617c824 */ /* 0x000fe200078e0a0d */
[----:B------:R-:W-:-:S02]  /*3cb0*/  @!P3 SEL R37, R50, R33, !P0 ;  /* 0x000000213225b207 */ /* 0x000fc40004000000 */
[----:B------:R-:W-:Y:S01]  /*3cc0*/  @!P4 SEL R27, R48, R31, !P6 ;  /* 0x0000001f301bc207 */ /* 0x000fe20007000000 */
[----:B------:R-:W2:Y:S01]  /*3cd0*/  @!P4 LDC.64 R28, c[0x0][0x3a0] ;  /* 0x0000e800ff1ccb82 */ /* 0x000ea20000000a00 */
[----:B------:R-:W-:Y:S02]  /*3ce0*/  @!P4 SEL R26, R38, R23, !P6 ;  /* 0x00000017261ac207 */ /* 0x000fe40007000000 */
[----:B------:R-:W-:Y:S02]  /*3cf0*/  @!P3 SEL R32, R32, RZ, P0 ;  /* 0x000000ff2020b207 */ /* 0x000fe40000000000 */
[----:B------:R-:W-:Y:S02]  /*3d00*/  @!P5 ISETP.GE.AND P0, PT, R34, R13, PT ;  /* 0x0000000d2200d20c */ /* 0x000fe40003f06270 */
[----:B------:R-:W-:Y:S01]  /*3d10*/  @!P4 SHF.R.S32.HI R23, RZ, 0x1f, R23 ;  /* 0x0000001fff17c819 */ /* 0x000fe20000011417 */
[----:B------:R-:W-:Y:S01]  /*3d20*/  @!P3 IMAD.X R32, R32, 0x1, R37, P2 ;  /* 0x000000012020b824 */ /* 0x000fe200010e0625 */
[----:B------:R-:W-:-:S02]  /*3d30*/  @!P4 IADD3 R26, P1, PT, R26, R27, RZ ;  /* 0x0000001b1a1ac210 */ /* 0x000fc40007f3e0ff */
[----:B------:R-:W-:Y:S02]  /*3d40*/  @!P5 SEL R22, R34, R25, !P0 ;  /* 0x000000192216d207 */ /* 0x000fe40004000000 */
[----:B------:R-:W-:Y:S02]  /*3d50*/  @!P5 SEL R27, R48, R31, !P0 ;  /* 0x0000001f301bd207 */ /* 0x000fe40004000000 */
[----:B------:R-:W-:Y:S02]  /*3d60*/  @!P4 SEL R24, R50, R33, !P6 ;  /* 0x000000213218c207 */ /* 0x000fe40007000000 */
[----:B------:R-:W-:Y:S02]  /*3d70*/  @!P4 SEL R23, R23, RZ, P6 ;  /* 0x000000ff1717c207 */ /* 0x000fe40003000000 */
[----:B------:R-:W-:Y:S02]  /*3d80*/  @!P5 SHF.R.S32.HI R25, RZ, 0x1f, R25 ;  /* 0x0000001fff19d819 */ /* 0x000fe40000011419 */
[----:B------:R-:W-:Y:S01]  /*3d90*/  @!P5 IADD3 R22, P6, PT, R22, R27, RZ ;  /* 0x0000001b1616d210 */ /* 0x000fe20007fde0ff */
[----:B------:R-:W-:Y:S01]  /*3da0*/  @!P4 IMAD.X R27, R23, 0x1, R24, P1 ;  /* 0x00000001171bc824 */ /* 0x000fe200008e0618 */
[----:B------:R-:W-:-:S02]  /*3db0*/  ISETP.GE.AND P2, PT, R36, R51, PT ;  /* 0x000000332400720c */ /* 0x000fc40003f46270 */
[----:B------:R-:W-:Y:S02]  /*3dc0*/  @!P5 SEL R24, R50, R33, !P0 ;  /* 0x000000213218d207 */ /* 0x000fe40004000000 */
[----:B------:R-:W-:Y:S02]  /*3dd0*/  @!P5 SEL R23, R25, RZ, P0 ;  /* 0x000000ff1917d207 */ /* 0x000fe40000000000 */
[----:B0-----:R-:W-:Y:S02]  /*3de0*/  @!P5 LEA R44, P1, R22, R44, 0x3 ;  /* 0x0000002c162cd211 */ /* 0x001fe400078218ff */
[----:B-1----:R-:W-:Y:S01]  /*3df0*/  @!P3 LEA R40, P0, R30, R40, 0x3 ;  /* 0x000000281e28b211 */ /* 0x002fe200078018ff */
[----:B------:R-:W-:-:S03]  /*3e00*/  @!P5 IMAD.X R23, R23, 0x1, R24, P6 ;  /* 0x000000011717d824 */ /* 0x000fc600030e0618 */
[----:B------:R-:W-:Y:S01]  /*3e10*/  @!P3 LEA.HI.X R41, R30, R41, R32, 0x3, P0 ;  /* 0x000000291e29b211 */ /* 0x000fe200000f1c20 */
[----:B------:R-:W-:Y:S01]  /*3e20*/  VIADD R30, R2, 0x500 ;  /* 0x00000500021e7836 */ /* 0x000fe20000000000 */
[----:B------:R-:W-:Y:S01]  /*3e30*/  @!P5 LEA.HI.X R45, R22, R45, R23, 0x3, P1 ;  /* 0x0000002d162dd211 */ /* 0x000fe200008f1c17 */
[----:B------:R-:W-:Y:S01]  /*3e40*/  @!P2 IMAD.IADD R25, R36, 0x1, -R13 ;  /* 0x000000012419a824 */ /* 0x000fe200078e0a0d */
[----:B------:R-:W0:Y:S01]  /*3e50*/  @!P2 LDC.64 R22, c[0x0][0x3a0] ;  /* 0x0000e800ff16ab82 */ /* 0x000e220000000a00 */
[----:B--2---:R-:W-:Y:S01]  /*3e60*/  @!P4 LEA R28, P0, R26, R28, 0x3 ;  /* 0x0000001c1a1cc211 */ /* 0x004fe200078018ff */
[----:B------:R0:W5:Y:S01]  /*3e70*/  @!P3 LDG.E.64 R4, desc[UR6][R40.64] ;  /* 0x000000062804b981 */ /* 0x000162000c1e1b00 */
[----:B------:R-:W-:Y:S02]  /*3e80*/  LOP3.LUT R32, R2, 0x400, RZ, 0xfc, !PT ;  /* 0x0000040002207812 */ /* 0x000fe400078efcff */
[----:B------:R-:W-:Y:S01]  /*3e90*/  @!P4 LEA.HI.X R29, R26, R29, R27, 0x3, P0 ;  /* 0x0000001d1a1dc211 */ /* 0x000fe200000f1c1b */
[----:B------:R1:W5:Y:S01]  /*3ea0*/  @!P5 LDG.E.64 R8, desc[UR6][R44.64] ;  /* 0x000000062c08d981 */ /* 0x000362000c1e1b00 */
[----:B------:R-:W-:-:S02]  /*3eb0*/  ISETP.GE.AND P1, PT, R32, R51, PT ;  /* 0x000000332000720c */ /* 0x000fc40003f26270 */
[----:B------:R-:W-:Y:S01]  /*3ec0*/  ISETP.GE.AND P0, PT, R30, R51, PT ;  /* 0x000000331e00720c */ /* 0x000fe20003f06270 */
[----:B------:R2:W5:Y:S01]  /*3ed0*/  @!P4 LDG.E.64 R6, desc[UR6][R28.64] ;  /* 0x000000061c06c981 */ /* 0x000562000c1e1b00 */
[C---:B------:R-:W-:Y:S02]  /*3ee0*/  @!P2 ISETP.GE.AND P6, PT, R36.reuse, R13, PT ;  /* 0x0000000d2400a20c */ /* 0x040fe40003fc6270 */
[----:B------:R-:W-:Y:S02]  /*3ef0*/  @!P2 SHF.R.S32.HI R24, RZ, 0x1f, R25 ;  /* 0x0000001fff18a819 */ /* 0x000fe40000011419 */
[----:B------:R-:W-:Y:S02]  /*3f00*/  @!P2 SEL R49, R36, R25, !P6 ;  /* 0x000000192431a207 */ /* 0x000fe40007000000 */
[----:B------:R-:W-:Y:S02]  /*3f10*/  @!P2 SEL R26, R48, R31, !P6 ;  /* 0x0000001f301aa207 */ /* 0x000fe40007000000 */
[----:B------:R-:W-:-:S02]  /*3f20*/  @!P2 SEL R25, R50, R33, !P6 ;  /* 0x000000213219a207 */ /* 0x000fc40007000000 */
[----:B------:R-:W-:Y:S02]  /*3f30*/  @!P2 SEL R24, R24, RZ, P6 ;  /* 0x000000ff1818a207 */ /* 0x000fe40003000000 */
[----:B------:R-:W-:Y:S01]  /*3f40*/  @!P2 IADD3 R49, P6, PT, R49, R26, RZ ;  /* 0x0000001a3131a210 */ /* 0x000fe20007fde0ff */
[--C-:B------:R-:W-:Y:S01]  /*3f50*/  @!P1 IMAD.IADD R37, R32, 0x1, -R13.reuse ;  /* 0x0000000120259824 */ /* 0x100fe200078e0a0d */
[----:B------:R-:W3:Y:S01]  /*3f60*/  @!P1 LDC.64 R26, c[0x0][0x3a0] ;  /* 0x0000e800ff1a9b82 */ /* 0x000ee20000000a00 */
[----:B------:R-:W-:Y:S01]  /*3f70*/  @!P0 IMAD.IADD R39, R30, 0x1, -R13 ;  /* 0x000000011e278824 */ /* 0x000fe200078e0a0d */
[-C--:B------:R-:W-:Y:S01]  /*3f80*/  @!P1 ISETP.GE.AND P5, PT, R32, R13.reuse, PT ;  /* 0x0000000d2000920c */ /* 0x080fe20003fa6270 */
[----:B------:R-:W-:Y:S01]  /*3f90*/  @!P2 IMAD.X R52, R24, 0x1, R25, P6 ;  /* 0x000000011834a824 */ /* 0x000fe200030e0619 */
[----:B------:R-:W-:Y:S02]  /*3fa0*/  @!P0 ISETP.GE.AND P3, PT, R30, R13, PT ;  /* 0x0000000d1e00820c */ /* 0x000fe40003f66270 */
[----:B0-----:R-:W-:-:S02]  /*3fb0*/  @!P2 LEA R40, P4, R49, R22, 0x3 ;  /* 0x000000163128a211 */ /* 0x001fc400078818ff */
[----:B------:R-:W-:Y:S01]  /*3fc0*/  @!P1 SEL R46, R32, R37, !P5 ;  /* 0x00000025202e9207 */ /* 0x000fe20006800000 */
[----:B------:R-:W0:Y:S01]  /*3fd0*/  @!P0 LDC.64 R24, c[0x0][0x3a0] ;  /* 0x0000e800ff188b82 */ /* 0x000e220000000a00 */
[----:B------:R-:W-:Y:S02]  /*3fe0*/  @!P0 SEL R43, R30, R39, !P3 ;  /* 0x000000271e2b8207 */ /* 0x000fe40005800000 */
[CC--:B------:R-:W-:Y:S02]  /*3ff0*/  @!P0 SEL R22, R48.reuse, R31.reuse, !P3 ;  /* 0x0000001f30168207 */ /* 0x0c0fe40005800000 */
[----:B------:R-:W-:Y:S02]  /*4000*/  @!P1 SEL R47, R48, R31, !P5 ;  /* 0x0000001f302f9207 */ /* 0x000fe40006800000 */
[----:B------:R-:W-:Y:S02]  /*4010*/  @!P1 SHF.R.S32.HI R37, RZ, 0x1f, R37 ;  /* 0x0000001fff259819 */ /* 0x000fe40000011425 */
[----:B------:R-:W-:-:S02]  /*4020*/  @!P2 LEA.HI.X R41, R49, R23, R52, 0x3, P4 ;  /* 0x000000173129a211 */ /* 0x000fc400020f1c34 */
[----:B------:R-:W-:Y:S01]  /*4030*/  @!P0 IADD3 R43, P4, PT, R43, R22, RZ ;  /* 0x000000162b2b8210 */ /* 0x000fe20007f9e0ff */
[----:B-1----:R-:W-:Y:S01]  /*4040*/  VIADD R44, R2, 0x600 ;  /* 0x00000600022c7836 */ /* 0x002fe20000000000 */
[----:B--2---:R-:W-:Y:S01]  /*4050*/  @!P1 IADD3 R28, P6, PT, R46, R47, RZ ;  /* 0x0000002f2e1c9210 */ /* 0x004fe20007fde0ff */
[----:B------:R-:W-:Y:S01]  /*4060*/  VIADD R46, R2, 0x700 ;  /* 0x00000700022e7836 */ /* 0x000fe20000000000 */
[----:B------:R-:W-:Y:S01]  /*4070*/  @!P1 SEL R22, R50, R33, !P5 ;  /* 0x0000002132169207 */ /* 0x000fe20006800000 */
[----:B------:R1:W5:Y:S01]  /*4080*/  @!P2 LDG.E.64 R10, desc[UR6][R40.64] ;  /* 0x00000006280aa981 */ /* 0x000362000c1e1b00 */
[----:B------:R-:W-:Y:S02]  /*4090*/  @!P1 SEL R23, R37, RZ, P5 ;  /* 0x000000ff25179207 */ /* 0x000fe40002800000 */
[----:B------:R-:W-:-:S03]  /*40a0*/  ISETP.GE.AND P5, PT, R44, R51, PT ;  /* 0x000000332c00720c */ /* 0x000fc60003fa6270 */
[----:B------:R-:W-:Y:S01]  /*40b0*/  @!P1 IMAD.X R23, R23, 0x1, R22, P6 ;  /* 0x0000000117179824 */ /* 0x000fe200030e0616 */
[----:B------:R-:W-:Y:S02]  /*40c0*/  ISETP.GE.AND P6, PT, R46, R51, PT ;  /* 0x000000332e00720c */ /* 0x000fe40003fc6270 */
[----:B------:R-:W-:Y:S02]  /*40d0*/  @!P0 SHF.R.S32.HI R39, RZ, 0x1f, R39 ;  /* 0x0000001fff278819 */ /* 0x000fe40000011427 */
[----:B------:R-:W-:Y:S02]  /*40e0*/  @!P0 SEL R52, R50, R33, !P3 ;  /* 0x0000002132348207 */ /* 0x000fe40005800000 */
[----:B------:R-:W-:Y:S02]  /*40f0*/  @!P0 SEL R39, R39, RZ, P3 ;  /* 0x000000ff27278207 */ /* 0x000fe40001800000 */
[----:B---3--:R-:W-:-:S04]  /*4100*/  @!P1 LEA R22, P3, R28, R26, 0x3 ;  /* 0x0000001a1c169211 */ /* 0x008fc800078618ff */
[----:B------:R-:W-:Y:S02]  /*4110*/  @!P1 LEA.HI.X R23, R28, R27, R23, 0x3, P3 ;  /* 0x0000001b1c179211 */ /* 0x000fe400018f1c17 */
[----:B------:R-:W2:Y:S01]  /*4120*/  @!P5 LDC.64 R26, c[0x0][0x3a0] ;  /* 0x0000e800ff1adb82 */ /* 0x000ea20000000a00 */
[----:B------:R-:W-:Y:S01]  /*4130*/  @!P0 IMAD.X R52, R39, 0x1, R52, P4 ;  /* 0x0000000127348824 */ /* 0x000fe200020e0634 */
[----:B0-----:R-:W-:-:S06]  /*4140*/  @!P0 LEA R24, P2, R43, R24, 0x3 ;  /* 0x000000182b188211 */ /* 0x001fcc00078418ff */
[----:B------:R-:W0:Y:S01]  /*4150*/  @!P6 LDC.64 R28, c[0x0][0x3a0] ;  /* 0x0000e800ff1ceb82 */ /* 0x000e220000000a00 */
[C-C-:B------:R-:W-:Y:S01]  /*4160*/  @!P5 IMAD.IADD R37, R44.reuse, 0x1, -R13.reuse ;  /* 0x000000012c25d824 */ /* 0x140fe200078e0a0d */
[----:B------:R-:W-:Y:S01]  /*4170*/  @!P5 ISETP.GE.AND P4, PT, R44, R13, PT ;  /* 0x0000000d2c00d20c */ /* 0x000fe20003f86270 */
[C---:B------:R-:W-:Y:S01]  /*4180*/  @!P6 IMAD.IADD R39, R46.reuse, 0x1, -R13 ;  /* 0x000000012e27e824 */ /* 0x040fe200078e0a0d */
[----:B------:R-:W-:Y:S01]  /*4190*/  @!P0 LEA.HI.X R25, R43, R25, R52, 0x3, P2 ;  /* 0x000000192b198211 */ /* 0x000fe200010f1c34 */
[----:B------:R3:W5:Y:S01]  /*41a0*/  @!P1 LDG.E.64 R14, desc[UR6][R22.64] ;  /* 0x00000006160e9981 */ /* 0x000762000c1e1b00 */
[----:B------:R-:W-:Y:S02]  /*41b0*/  @!P6 ISETP.GE.AND P2, PT, R46, R13, PT ;  /* 0x0000000d2e00e20c */ /* 0x000fe40003f46270 */
[----:B------:R-:W-:Y:S01]  /*41c0*/  @!P5 SEL R43, R44, R37, !P4 ;  /* 0x000000252c2bd207 */ /* 0x000fe20006000000 */
[----:B------:R3:W5:Y:S01]  /*41d0*/  @!P0 LDG.E.64 R16, desc[UR6][R24.64] ;  /* 0x0000000618108981 */ /* 0x000762000c1e1b00 */
[----:B------:R-:W-:-:S02]  /*41e0*/  @!P5 SHF.R.S32.HI R37, RZ, 0x1f, R37 ;  /* 0x0000001fff25d819 */ /* 0x000fc40000011425 */
[----:B-1----:R-:W-:Y:S02]  /*41f0*/  @!P6 SEL R41, R48, R31, !P2 ;  /* 0x0000001f3029e207 */ /* 0x002fe40005000000 */
[----:B------:R-:W-:Y:S02]  /*4200*/  @!P6 SEL R40, R46, R39, !P2 ;  /* 0x000000272e28e207 */ /* 0x000fe40005000000 */
[----:B------:R-:W-:Y:S02]  /*4210*/  @!P5 SEL R52, R48, R31, !P4 ;  /* 0x0000001f3034d207 */ /* 0x000fe40006000000 */
[----:B------:R-:W-:Y:S02]  /*4220*/  @!P6 SHF.R.S32.HI R39, RZ, 0x1f, R39 ;  /* 0x0000001fff27e819 */ /* 0x000fe40000011427 */
[----:B------:R-:W-:Y:S02]  /*4230*/  @!P5 SEL R45, R50, R33, !P4 ;  /* 0x00000021322dd207 */ /* 0x000fe40006000000 */
[----:B------:R-:W-:-:S02]  /*4240*/  @!P5 SEL R48, R37, RZ, P4 ;  /* 0x000000ff2530d207 */ /* 0x000fc40002000000 */
[----:B------:R-:W-:Y:S02]  /*4250*/  @!P6 IADD3 R37, P4, PT, R40, R41, RZ ;  /* 0x000000292825e210 */ /* 0x000fe40007f9e0ff */
[----:B------:R-:W-:Y:S02]  /*4260*/  @!P5 IADD3 R43, P3, PT, R43, R52, RZ ;  /* 0x000000342b2bd210 */ /* 0x000fe40007f7e0ff */
[----:B------:R-:W-:Y:S02]  /*4270*/  @!P6 SEL R40, R50, R33, !P2 ;  /* 0x000000213228e207 */ /* 0x000fe40005000000 */
[----:B------:R-:W-:Y:S01]  /*4280*/  @!P6 SEL R39, R39, RZ, P2 ;  /* 0x000000ff2727e207 */ /* 0x000fe20001000000 */
[----:B------:R-:W-:Y:S01]  /*4290*/  @!P5 IMAD.X R48, R48, 0x1, R45, P3 ;  /* 0x000000013030d824 */ /* 0x000fe200018e062d */
[----:B--2---:R-:W-:Y:S02]  /*42a0*/  @!P5 LEA R26, P2, R43, R26, 0x3 ;  /* 0x0000001a2b1ad211 */ /* 0x004fe400078418ff */
[----:B0-----:R-:W-:Y:S01]  /*42b0*/  @!P6 LEA R28, P3, R37, R28, 0x3 ;  /* 0x0000001c251ce211 */ /* 0x001fe200078618ff */
[----:B------:R-:W-:Y:S01]  /*42c0*/  @!P6 IMAD.X R40, R39, 0x1, R40, P4 ;  /* 0x000000012728e824 */ /* 0x000fe200020e0628 */
[----:B------:R-:W-:-:S04]  /*42d0*/  @!P5 LEA.HI.X R27, R43, R27, R48, 0x3, P2 ;  /* 0x0000001b2b1bd211 */ /* 0x000fc800010f1c30 */
[----:B------:R-:W-:Y:S01]  /*42e0*/  @!P6 LEA.HI.X R29, R37, R29, R40, 0x3, P3 ;  /* 0x0000001d251de211 */ /* 0x000fe200018f1c28 */
[----:B------:R3:W5:Y:S04]  /*42f0*/  @!P5 LDG.E.64 R18, desc[UR6][R26.64] ;  /* 0x000000061a12d981 */ /* 0x000768000c1e1b00 */
[----:B------:R3:W5:Y:S02]  /*4300*/  @!P6 LDG.E.64 R20, desc[UR6][R28.64] ;  /* 0x000000061c14e981 */ /* 0x000764000c1e1b00 */
.L_x_344:
[----:B------:R-:W-:Y:S05]  /*4310*/  BSYNC.RECONVERGENT B0 ;  /* 0x0000000000007941 */ /* 0x000fea0003800200 */
.L_x_328:
        /* <DEDUP_REMOVED lines=15> */
[C---:B0-----:R-:W-:Y:S01]  /*4410*/  IMAD.IADD R6, R2.reuse, 0x1, -R13 ;  /* 0x0000000102067824 */ /* 0x041fe200078e0a0d */
[C---:B------:R-:W-:Y:S01]  /*4420*/  ISETP.GE.AND P6, PT, R2.reuse, R51, PT ;  /* 0x000000330200720c */ /* 0x040fe20003fc6270 */
[----:B------:R-:W-:Y:S01]  /*4430*/  BSSY.RECONVERGENT B1, `(.L_x_347) ;  /* 0x0000013000017945 */ /* 0x000fe20003800200 */
[----:B------:R-:W-:Y:S02]  /*4440*/  IADD3 R35, P0, P1, R2, R42, R35 ;  /* 0x0000002a02237210 */ /* 0x000fe4000791e023 */
[C---:B------:R-:W-:Y:S02]  /*4450*/  IADD3 R31, P2, PT, R6.reuse, R31, RZ ;  /* 0x0000001f061f7210 */ /* 0x040fe40007f5e0ff */
[----:B------:R-:W-:Y:S02]  /*4460*/  IADD3.X R4, PT, PT, RZ, RZ, RZ, P0, P1 ;  /* 0x000000ffff047210 */ /* 0x000fe400007e24ff */
[----:B------:R-:W-:-:S02]  /*4470*/  LEA.HI.X.SX32 R6, R6, R33, 0x1, P2 ;  /* 0x0000002106067211 */ /* 0x000fc400010f0eff */
[-C--:B------:R-:W-:Y:S02]  /*4480*/  ISETP.GE.AND P5, PT, R38, R51.reuse, PT ;  /* 0x000000332600720c */ /* 0x080fe40003fa6270 */
[-C--:B------:R-:W-:Y:S02]  /*4490*/  ISETP.GE.AND P4, PT, R34, R51.reuse, PT ;  /* 0x000000332200720c */ /* 0x080fe40003f86270 */
[----:B------:R-:W-:Y:S02]  /*44a0*/  ISETP.GE.AND P3, PT, R36, R51, PT ;  /* 0x000000332400720c */ /* 0x000fe40003f66270 */
[----:B-1----:R-:W-:Y:S02]  /*44b0*/  LEA R14, P0, R35, UR8, 0x2 ;  /* 0x00000008230e7c11 */ /* 0x002fe4000f8010ff */
[----:B------:R-:W-:Y:S02]  /*44c0*/  LEA R16, P1, R31, UR8, 0x2 ;  /* 0x000000081f107c11 */ /* 0x000fe4000f8210ff */
[----:B------:R-:W-:-:S02]  /*44d0*/  LEA.HI.X R15, R35, UR9, R4, 0x2, P0 ;  /* 0x00000009230f7c11 */ /* 0x000fc400080f1404 */
[----:B------:R-:W-:Y:S02]  /*44e0*/  LEA.HI.X R17, R31, UR9, R6, 0x2, P1 ;  /* 0x000000091f117c11 */ /* 0x000fe400088f1406 */
[-C--:B------:R-:W-:Y:S02]  /*44f0*/  ISETP.GE.AND P2, PT, R32, R51.reuse, PT ;  /* 0x000000332000720c */ /* 0x080fe40003f46270 */
[-C--:B------:R-:W-:Y:S02]  /*4500*/  ISETP.GE.AND P1, PT, R30, R51.reuse, PT ;  /* 0x000000331e00720c */ /* 0x080fe40003f26270 */
[----:B------:R-:W-:Y:S01]  /*4510*/  ISETP.GE.AND P0, PT, R44, R51, PT ;  /* 0x000000332c00720c */ /* 0x000fe20003f06270 */
[----:B------:R-:W-:-:S12]  /*4520*/  @P6 BRA `(.L_x_348) ;  /* 0x00000000000c6947 */ /* 0x000fd80003800000 */
[----:B------:R-:W-:-:S13]  /*4530*/  ISETP.GE.AND P6, PT, R2, R13, PT ;  /* 0x0000000d0200720c */ /* 0x000fda0003fc6270 */
[----:B------:R0:W5:Y:S04]  /*4540*/  @!P6 LDG.E R4, desc[UR6][R14.64] ;  /* 0x000000060e04e981 */ /* 0x000168000c1e1900 */
[----:B------:R0:W5:Y:S02]  /*4550*/  @P6 LDG.E R4, desc[UR6][R16.64] ;  /* 0x0000000610046981 */ /* 0x000164000c1e1900 */
.L_x_348:
[----:B------:R-:W-:Y:S05]  /*4560*/  BSYNC.RECONVERGENT B1 ;  /* 0x0000000000017941 */ /* 0x000fea0003800200 */
.L_x_347:
[----:B------:R-:W-:Y:S01]  /*4570*/  BSSY.RECONVERGENT B1, `(.L_x_349) ;  /* 0x0000006000017945 */ /* 0x000fe20003800200 */
[----:B------:R-:W-:-:S03]  /*4580*/  ISETP.GE.AND P6, PT, R46, R51, PT ;  /* 0x000000332e00720c */ /* 0x000fc60003fc6270 */
[----:B------:R-:W-:Y:S10]  /*4590*/  @P5 BRA `(.L_x_350) ;  /* 0x00000000000c5947 */ /* 0x000ff40003800000 */
[----:B------:R-:W-:-:S13]  /*45a0*/  ISETP.GE.AND P5, PT, R38, R13, PT ;  /* 0x0000000d2600720c */ /* 0x000fda0003fa6270 */
[----:B------:R1:W5:Y:S04]  /*45b0*/  @P5 LDG.E R5, desc[UR6][R16.64+0x400] ;  /* 0x0004000610055981 */ /* 0x000368000c1e1900 */
[----:B------:R1:W5:Y:S02]  /*45c0*/  @!P5 LDG.E R5, desc[UR6][R14.64+0x400] ;  /* 0x000400060e05d981 */ /* 0x000364000c1e1900 */
.L_x_350:
[----:B------:R-:W-:Y:S05]  /*45d0*/  BSYNC.RECONVERGENT B1 ;  /* 0x0000000000017941 */ /* 0x000fea0003800200 */
.L_x_349:
[----:B------:R-:W-:Y:S04]  /*45e0*/  BSSY.RECONVERGENT B1, `(.L_x_351) ;  /* 0x0000005000017945 */ /* 0x000fe80003800200 */
[----:B------:R-:W-:Y:S05]  /*45f0*/  @P4 BRA `(.L_x_352) ;  /* 0x00000000000c4947 */ /* 0x000fea0003800000 */
[----:B------:R-:W-:-:S13]  /*4600*/  ISETP.GE.AND P4, PT, R34, R13, PT ;  /* 0x0000000d2200720c */ /* 0x000fda0003f86270 */
[----:B------:R2:W5:Y:S04]  /*4610*/  @P4 LDG.E R6, desc[UR6][R16.64+0x800] ;  /* 0x0008000610064981 */ /* 0x000568000c1e1900 */
[----:B------:R2:W5:Y:S02]  /*4620*/  @!P4 LDG.E R6, desc[UR6][R14.64+0x800] ;  /* 0x000800060e06c981 */ /* 0x000564000c1e1900 */
.L_x_352:
[----:B------:R-:W-:Y:S05]  /*4630*/  BSYNC.RECONVERGENT B1 ;  /* 0x0000000000017941 */ /* 0x000fea0003800200 */
.L_x_351:
[----:B------:R-:W-:Y:S04]  /*4640*/  BSSY.RECONVERGENT B1, `(.L_x_353) ;  /* 0x0000005000017945 */ /* 0x000fe80003800200 */
[----:B------:R-:W-:Y:S05]  /*4650*/  @P3 BRA `(.L_x_354) ;  /* 0x00000000000c3947 */ /* 0x000fea0003800000 */
[----:B------:R-:W-:-:S13]  /*4660*/  ISETP.GE.AND P3, PT, R36, R13, PT ;  /* 0x0000000d2400720c */ /* 0x000fda0003f66270 */
[----:B------:R3:W5:Y:S04]  /*4670*/  @P3 LDG.E R7, desc[UR6][R16.64+0xc00] ;  /* 0x000c000610073981 */ /* 0x000768000c1e1900 */
[----:B------:R3:W5:Y:S02]  /*4680*/  @!P3 LDG.E R7, desc[UR6][R14.64+0xc00] ;  /* 0x000c00060e07b981 */ /* 0x000764000c1e1900 */
.L_x_354:
[----:B------:R-:W-:Y:S05]  /*4690*/  BSYNC.RECONVERGENT B1 ;  /* 0x0000000000017941 */ /* 0x000fea0003800200 */
.L_x_353:
[----:B------:R-:W-:Y:S04]  /*46a0*/  BSSY.RECONVERGENT B1, `(.L_x_355) ;  /* 0x0000005000017945 */ /* 0x000fe80003800200 */
[----:B------:R-:W-:Y:S05]  /*46b0*/  @P2 BRA `(.L_x_356) ;  /* 0x00000000000c2947 */ /* 0x000fea0003800000 */
[----:B------:R-:W-:-:S13]  /*46c0*/  ISETP.GE.AND P2, PT, R32, R13, PT ;  /* 0x0000000d2000720c */ /* 0x000fda0003f46270 */
[----:B------:R4:W5:Y:S04]  /*46d0*/  @P2 LDG.E R8, desc[UR6][R16.64+0x1000] ;  /* 0x0010000610082981 */ /* 0x000968000c1e1900 */
[----:B------:R4:W5:Y:S02]  /*46e0*/  @!P2 LDG.E R8, desc[UR6][R14.64+0x1000] ;  /* 0x001000060e08a981 */ /* 0x000964000c1e1900 */
.L_x_356:
[----:B------:R-:W-:Y:S05]  /*46f0*/  BSYNC.RECONVERGENT B1 ;  /* 0x0000000000017941 */ /* 0x000fea0003800200 */
.L_x_355:
[----:B------:R-:W-:Y:S04]  /*4700*/  BSSY.RECONVERGENT B1, `(.L_x_357) ;  /* 0x0000005000017945 */ /* 0x000fe80003800200 */
[----:B------:R-:W-:Y:S05]  /*4710*/  @P1 BRA `(.L_x_358) ;  /* 0x00000000000c1947 */ /* 0x000fea0003800000 */
[----:B------:R-:W-:-:S13]  /*4720*/  ISETP.GE.AND P1, PT, R30, R13, PT ;  /* 0x0000000d1e00720c */ /* 0x000fda0003f26270 */
[----:B------:R0:W5:Y:S04]  /*4730*/  @P1 LDG.E R9, desc[UR6][R16.64+0x1400] ;  /* 0x0014000610091981 */ /* 0x000168000c1e1900 */
[----:B------:R0:W5:Y:S02]  /*4740*/  @!P1 LDG.E R9, desc[UR6][R14.64+0x1400] ;  /* 0x001400060e099981 */ /* 0x000164000c1e1900 */
.L_x_358:
[----:B------:R-:W-:Y:S05]  /*4750*/  BSYNC.RECONVERGENT B1 ;  /* 0x0000000000017941 */ /* 0x000fea0003800200 */
.L_x_357:
[----:B------:R-:W-:Y:S04]  /*4760*/  BSSY.RECONVERGENT B1, `(.L_x_359) ;  /* 0x0000005000017945 */ /* 0x000fe80003800200 */
[----:B------:R-:W-:Y:S05]  /*4770*/  @P0 BRA `(.L_x_360) ;  /* 0x00000000000c0947 */ /* 0x000fea0003800000 */
[----:B------:R-:W-:-:S13]  /*4780*/  ISETP.GE.AND P0, PT, R44, R13, PT ;  /* 0x0000000d2c00720c */ /* 0x000fda0003f06270 */
[----:B------:R0:W5:Y:S04]  /*4790*/  @P0 LDG.E R10, desc[UR6][R16.64+0x1800] ;  /* 0x00180006100a0981 */ /* 0x000168000c1e1900 */
[----:B------:R0:W5:Y:S02]  /*47a0*/  @!P0 LDG.E R10, desc[UR6][R14.64+0x1800] ;  /* 0x001800060e0a8981 */ /* 0x000164000c1e1900 */
.L_x_360:
[----:B------:R-:W-:Y:S05]  /*47b0*/  BSYNC.RECONVERGENT B1 ;  /* 0x0000000000017941 */ /* 0x000fea0003800200 */
.L_x_359:
[----:B------:R-:W-:Y:S05]  /*47c0*/  @P6 BRA `(.L_x_361) ;  /* 0x0000000400d86947 */ /* 0x000fea0003800000 */
[----:B------:R-:W-:-:S13]  /*47d0*/  ISETP.GE.AND P0, PT, R46, R13, PT ;  /* 0x0000000d2e00720c */ /* 0x000fda0003f06270 */
[----:B------:R0:W5:Y:S04]  /*47e0*/  @P0 LDG.E R11, desc[UR6][R16.64+0x1c00] ;  /* 0x001c0006100b0981 */ /* 0x000168000c1e1900 */
[----:B------:R0:W5:Y:S01]  /*47f0*/  @!P0 LDG.E R11, desc[UR6][R14.64+0x1c00] ;  /* 0x001c00060e0b8981 */ /* 0x000162000c1e1900 */
[----:B------:R-:W-:Y:S05]  /*4800*/  BRA `(.L_x_361) ;  /* 0x0000000400c87947 */ /* 0x000fea0003800000 */
.L_x_346:
[-C--:B------:R-:W-:Y:S02]  /*4810*/  ISETP.GE.AND P1, PT, R38, R51.reuse, PT ;  /* 0x000000332600720c */ /* 0x080fe40003f26270 */
[----:B------:R-:W-:Y:S02]  /*4820*/  IADD3 R42, P0, PT, R35, R42, RZ ;  /* 0x0000002a232a7210 */ /* 0x000fe40007f1e0ff */
[----:B------:R-:W-:-:S03]  /*4830*/  ISETP.GE.AND P3, PT, R34, R51, PT ;  /* 0x000000332200720c */ /* 0x000fc60003f66270 */
[----:B------:R-:W-:-:S06]  /*4840*/  IMAD.X R24, RZ, RZ, RZ, P0 ;  /* 0x000000ffff187224 */ /* 0x000fcc00000e06ff */
[----:B0-----:R-:W0:Y:S01]  /*4850*/  @!P1 LDC.64 R14, c[0x0][0x3a8] ;  /* 0x0000ea00ff0e9b82 */ /* 0x001e220000000a00 */
[C---:B------:R-:W-:Y:S01]  /*4860*/  @!P1 IMAD.IADD R17, R38.reuse, 0x1, -R13 ;  /* 0x0000000126119824 */ /* 0x040fe200078e0a0d */
[-C--:B------:R-:W-:Y:S02]  /*4870*/  @!P1 ISETP.GE.AND P2, PT, R38, R13.reuse, PT ;  /* 0x0000000d2600920c */ /* 0x080fe40003f46270 */
[----:B------:R-:W-:Y:S02]  /*4880*/  @!P3 ISETP.GE.AND P5, PT, R34, R13, PT ;  /* 0x0000000d2200b20c */ /* 0x000fe40003fa6270 */
[----:B------:R-:W-:Y:S02]  /*4890*/  @!P1 SEL R19, R38, R17, !P2 ;  /* 0x0000001126139207 */ /* 0x000fe40005000000 */
[----:B------:R-:W-:Y:S02]  /*48a0*/  @!P1 SEL R16, R42, R31, !P2 ;  /* 0x0000001f2a109207 */ /* 0x000fe40005000000 */
[----:B------:R-:W-:-:S02]  /*48b0*/  @!P1 SHF.R.S32.HI R17, RZ, 0x1f, R17 ;  /* 0x0000001fff119819 */ /* 0x000fc40000011411 */
[----:B------:R-:W-:Y:S02]  /*48c0*/  @!P1 IADD3 R19, P0, PT, R19, R16, RZ ;  /* 0x0000001013139210 */ /* 0x000fe40007f1e0ff */
[----:B------:R-:W-:Y:S02]  /*48d0*/  @!P1 SEL R16, R24, R33, !P2 ;  /* 0x0000002118109207 */ /* 0x000fe40005000000 */
[----:B------:R-:W-:Y:S02]  /*48e0*/  @!P1 SEL R17, R17, RZ, P2 ;  /* 0x000000ff11119207 */ /* 0x000fe40001000000 */
[----:B------:R-:W-:-:S03]  /*48f0*/  ISETP.GE.AND P2, PT, R36, R51, PT ;  /* 0x000000332400720c */ /* 0x000fc60003f46270 */
[----:B------:R-:W-:Y:S02]  /*4900*/  @!P1 IMAD.X R16, R17, 0x1, R16, P0 ;  /* 0x0000000111109824 */ /* 0x000fe400000e0610 */
[----:B------:R-:W-:Y:S01]  /*4910*/  @!P3 IMAD.IADD R17, R34, 0x1, -R13 ;  /* 0x000000012211b824 */ /* 0x000fe200078e0a0d */
[----:B0-----:R-:W-:-:S04]  /*4920*/  @!P1 LEA R14, P0, R19, R14, 0x2 ;  /* 0x0000000e130e9211 */ /* 0x001fc800078010ff */
[----:B------:R-:W-:Y:S02]  /*4930*/  @!P1 LEA.HI.X R15, R19, R15, R16, 0x2, P0 ;  /* 0x0000000f130f9211 */ /* 0x000fe400000f1410 */
[----:B------:R-:W-:Y:S01]  /*4940*/  @!P3 SEL R21, R34, R17, !P5 ;  /* 0x000000112215b207 */ /* 0x000fe20006800000 */
[----:B------:R-:W-:Y:S01]  /*4950*/  @!P2 IMAD.IADD R19, R36, 0x1, -R13 ;  /* 0x000000012413a824 */ /* 0x000fe200078e0a0d */
[----:B------:R-:W-:Y:S01]  /*4960*/  @!P3 SEL R16, R42, R31, !P5 ;  /* 0x0000001f2a10b207 */ /* 0x000fe20006800000 */
[----:B------:R0:W5:Y:S01]  /*4970*/  @!P1 LDG.E R5, desc[UR6][R14.64] ;  /* 0x000000060e059981 */ /* 0x000162000c1e1900 */
[----:B------:R-:W-:Y:S02]  /*4980*/  @!P3 SHF.R.S32.HI R17, RZ, 0x1f, R17 ;  /* 0x0000001fff11b819 */ /* 0x000fe40000011411 */
[----:B------:R-:W-:Y:S02]  /*4990*/  ISETP.GE.AND P0, PT, R32, R51, PT ;  /* 0x000000332000720c */ /* 0x000fe40003f06270 */
[----:B------:R-:W-:-:S02]  /*49a0*/  @!P3 IADD3 R23, P6, PT, R21, R16, RZ ;  /* 0x000000101517b210 */ /* 0x000fc40007fde0ff */
[----:B------:R-:W-:Y:S01]  /*49b0*/  @!P3 SEL R16, R24, R33, !P5 ;  /* 0x000000211810b207 */ /* 0x000fe20006800000 */
[----:B------:R-:W1:Y:S01]  /*49c0*/  @!P3 LDC.64 R20, c[0x0][0x3a8] ;  /* 0x0000ea00ff14bb82 */ /* 0x000e620000000a00 */
[----:B------:R-:W-:Y:S02]  /*49d0*/  @!P3 SEL R17, R17, RZ, P5 ;  /* 0x000000ff1111b207 */ /* 0x000fe40002800000 */
[----:B------:R-:W-:-:S03]  /*49e0*/  @!P2 ISETP.GE.AND P4, PT, R36, R13, PT ;  /* 0x0000000d2400a20c */ /* 0x000fc60003f86270 */
[----:B------:R-:W-:Y:S01]  /*49f0*/  @!P3 IMAD.X R26, R17, 0x1, R16, P6 ;  /* 0x00000001111ab824 */ /* 0x000fe200030e0610 */
[----:B------:R-:W-:Y:S01]  /*4a00*/  @!P2 SEL R18, R42, R31, !P4 ;  /* 0x0000001f2a12a207 */ /* 0x000fe20006000000 */
[----:B------:R-:W-:Y:S01]  /*4a10*/  @!P0 IMAD.IADD R27, R32, 0x1, -R13 ;  /* 0x00000001201b8824 */ /* 0x000fe200078e0a0d */
[----:B------:R-:W-:Y:S02]  /*4a20*/  @!P2 SEL R25, R36, R19, !P4 ;  /* 0x000000132419a207 */ /* 0x000fe40006000000 */
[----:B------:R-:W-:Y:S02]  /*4a30*/  @!P2 SHF.R.S32.HI R16, RZ, 0x1f, R19 ;  /* 0x0000001fff10a819 */ /* 0x000fe40000011413 */
[----:B------:R-:W-:Y:S02]  /*4a40*/  @!P2 IADD3 R29, P5, PT, R25, R18, RZ ;  /* 0x00000012191da210 */ /* 0x000fe40007fbe0ff */
[----:B------:R-:W2:Y:S01]  /*4a50*/  @!P2 LDC.64 R18, c[0x0][0x3a8] ;  /* 0x0000ea00ff12ab82 */ /* 0x000ea20000000a00 */
[----:B------:R-:W-:-:S02]  /*4a60*/  @!P2 SEL R28, R16, RZ, P4 ;  /* 0x000000ff101ca207 */ /* 0x000fc40002000000 */
[----:B------:R-:W-:Y:S02]  /*4a70*/  @!P0 ISETP.GE.AND P6, PT, R32, R13, PT ;  /* 0x0000000d2000820c */ /* 0x000fe40003fc6270 */
[----:B------:R-:W-:Y:S02]  /*4a80*/  @!P2 SEL R25, R24, R33, !P4 ;  /* 0x000000211819a207 */ /* 0x000fe40006000000 */
[----:B------:R-:W-:Y:S01]  /*4a90*/  ISETP.GE.AND P4, PT, R30, R51, PT ;  /* 0x000000331e00720c */ /* 0x000fe20003f86270 */
[----:B------:R-:W3:Y:S01]  /*4aa0*/  @!P0 LDC.64 R16, c[0x0][0x3a8] ;  /* 0x0000ea00ff108b82 */ /* 0x000ee20000000a00 */
[----:B------:R-:W-:Y:S01]  /*4ab0*/  @!P0 SEL R35, R32, R27, !P6 ;  /* 0x0000001b20238207 */ /* 0x000fe20007000000 */
[----:B------:R-:W-:Y:S01]  /*4ac0*/  @!P2 IMAD.X R32, R28, 0x1, R25, P5 ;  /* 0x000000011c20a824 */ /* 0x000fe200028e0619 */
[----:B------:R-:W-:Y:S02]  /*4ad0*/  @!P0 SHF.R.S32.HI R27, RZ, 0x1f, R27 ;  /* 0x0000001fff1b8819 */ /* 0x000fe4000001141b */
[----:B------:R-:W-:-:S02]  /*4ae0*/  @!P0 SEL R34, R42, R31, !P6 ;  /* 0x0000001f2a228207 */ /* 0x000fc40007000000 */
[----:B------:R-:W-:Y:S02]  /*4af0*/  @!P0 SEL R25, R24, R33, !P6 ;  /* 0x0000002118198207 */ /* 0x000fe40007000000 */
[----:B------:R-:W-:Y:S02]  /*4b00*/  @!P0 SEL R28, R27, RZ, P6 ;  /* 0x000000ff1b1c8207 */ /* 0x000fe40003000000 */
[----:B-1----:R-:W-:Y:S02]  /*4b10*/  @!P3 LEA R20, P6, R23, R20, 0x2 ;  /* 0x000000141714b211 */ /* 0x002fe400078c10ff */
[----:B------:R-:W-:Y:S02]  /*4b20*/  @!P0 IADD3 R34, P5, PT, R35, R34, RZ ;  /* 0x0000002223228210 */ /* 0x000fe40007fbe0ff */
[----:B------:R-:W-:Y:S01]  /*4b30*/  @!P3 LEA.HI.X R21, R23, R21, R26, 0x2, P6 ;  /* 0x000000151715b211 */ /* 0x000fe200030f141a */
[----:B------:R-:W-:Y:S01]  /*4b40*/  @!P4 IMAD.IADD R23, R30, 0x1, -R13 ;  /* 0x000000011e17c824 */ /* 0x000fe200078e0a0d */
[----:B------:R-:W1:Y:S01]  /*4b50*/  @!P4 LDC.64 R26, c[0x0][0x3a8] ;  /* 0x0000ea00ff1acb82 */ /* 0x000e620000000a00 */
[----:B------:R-:W-:Y:S01]  /*4b60*/  @!P0 IMAD.X R25, R28, 0x1, R25, P5 ;  /* 0x000000011c198824 */ /* 0x000fe200028e0619 */
[----:B--2---:R-:W-:Y:S01]  /*4b70*/  @!P2 LEA R28, P1, R29, R18, 0x2 ;  /* 0x000000121d1ca211 */ /* 0x004fe200078210ff */
[----:B------:R2:W5:Y:S01]  /*4b80*/  @!P3 LDG.E R6, desc[UR6][R20.64] ;  /* 0x000000061406b981 */ /* 0x000562000c1e1900 */
[----:B------:R-:W-:-:S02]  /*4b90*/  @!P4 ISETP.GE.AND P5, PT, R30, R13, PT ;  /* 0x0000000d1e00c20c */ /* 0x000fc40003fa6270 */
[----:B---3--:R-:W-:Y:S02]  /*4ba0*/  @!P0 LEA R18, P3, R34, R16, 0x2 ;  /* 0x0000001022128211 */ /* 0x008fe400078610ff */
[----:B------:R-:W-:Y:S02]  /*4bb0*/  @!P2 LEA.HI.X R29, R29, R19, R32, 0x2, P1 ;  /* 0x000000131d1da211 */ /* 0x000fe400008f1420 */
[----:B------:R-:W-:Y:S02]  /*4bc0*/  @!P4 SEL R35, R30, R23, !P5 ;  /* 0x000000171e23c207 */ /* 0x000fe40006800000 */
[----:B------:R-:W-:Y:S01]  /*4bd0*/  @!P0 LEA.HI.X R19, R34, R17, R25, 0x2, P3 ;  /* 0x0000001122138211 */ /* 0x000fe200018f1419 */
[----:B------:R3:W5:Y:S01]  /*4be0*/  @!P2 LDG.E R7, desc[UR6][R28.64] ;  /* 0x000000061c07a981 */ /* 0x000762000c1e1900 */
[----:B------:R-:W-:Y:S02]  /*4bf0*/  @!P4 SHF.R.S32.HI R23, RZ, 0x1f, R23 ;  /* 0x0000001fff17c819 */ /* 0x000fe40000011417 */
[----:B------:R-:W-:Y:S01]  /*4c00*/  ISETP.GE.AND P3, PT, R44, R51, PT ;  /* 0x000000332c00720c */ /* 0x000fe20003f66270 */
[----:B------:R4:W5:Y:S01]  /*4c10*/  @!P0 LDG.E R8, desc[UR6][R18.64] ;  /* 0x0000000612088981 */ /* 0x000962000c1e1900 */
[----:B------:R-:W-:-:S02]  /*4c20*/  @!P4 SEL R30, R42, R31, !P5 ;  /* 0x0000001f2a1ec207 */ /* 0x000fc40006800000 */
[----:B0-----:R-:W-:Y:S02]  /*4c30*/  @!P4 SEL R14, R24, R33, !P5 ;  /* 0x00000021180ec207 */ /* 0x001fe40006800000 */
[----:B------:R-:W-:Y:S02]  /*4c40*/  @!P4 SEL R23, R23, RZ, P5 ;  /* 0x000000ff1717c207 */ /* 0x000fe40002800000 */
[-C--:B------:R-:W-:Y:S02]  /*4c50*/  ISETP.GE.AND P1, PT, R2, R51.reuse, PT ;  /* 0x000000330200720c */ /* 0x080fe40003f26270 */
[----:B------:R-:W-:Y:S02]  /*4c60*/  ISETP.GE.AND P5, PT, R46, R51, PT ;  /* 0x000000332e00720c */ /* 0x000fe40003fa6270 */
[----:B------:R-:W-:Y:S01]  /*4c70*/  @!P4 IADD3 R30, P6, PT, R35, R30, RZ ;  /* 0x0000001e231ec210 */ /* 0x000fe20007fde0ff */
[C---:B------:R-:W-:Y:S01]  /*4c80*/  @!P3 IMAD.IADD R25, R44.reuse, 0x1, -R13 ;  /* 0x000000012c19b824 */ /* 0x040fe200078e0a0d */
[----:B--2---:R-:W0:Y:S03]  /*4c90*/  @!P3 LDC.64 R20, c[0x0][0x3a8] ;  /* 0x0000ea00ff14bb82 */ /* 0x004e260000000a00 */
[----:B------:R-:W-:Y:S01]  /*4ca0*/  @!P4 IMAD.X R23, R23, 0x1, R14, P6 ;  /* 0x000000011717c824 */ /* 0x000fe200030e060e */
[----:B------:R-:W-:-:S02]  /*4cb0*/  @!P3 ISETP.GE.AND P6, PT, R44, R13, PT ;  /* 0x0000000d2c00b20c */ /* 0x000fc40003fc6270 */
[----:B-1----:R-:W-:Y:S02]  /*4cc0*/  @!P4 LEA R14, P2, R30, R26, 0x2 ;  /* 0x0000001a1e0ec211 */ /* 0x002fe400078410ff */
[----:B------:R-:W1:Y:S01]  /*4cd0*/  @!P1 LDC.64 R16, c[0x0][0x3a8] ;  /* 0x0000ea00ff109b82 */ /* 0x000e620000000a00 */
[----:B---3--:R-:W-:Y:S02]  /*4ce0*/  @!P3 SEL R29, R44, R25, !P6 ;  /* 0x000000192c1db207 */ /* 0x008fe40007000000 */
[----:B------:R-:W-:Y:S02]  /*4cf0*/  @!P3 SHF.R.S32.HI R25, RZ, 0x1f, R25 ;  /* 0x0000001fff19b819 */ /* 0x000fe40000011419 */
[----:B------:R-:W-:-:S03]  /*4d00*/  @!P4 LEA.HI.X R15, R30, R27, R23, 0x2, P2 ;  /* 0x0000001b1e0fc211 */ /* 0x000fc600010f1417 */
[----:B----4-:R-:W2:Y:S01]  /*4d10*/  @!P5 LDC.64 R18, c[0x0][0x3a8] ;  /* 0x0000ea00ff12db82 */ /* 0x010ea20000000a00 */
[CC--:B------:R-:W-:Y:S02]  /*4d20*/  @!P1 ISETP.GE.AND P0, PT, R2.reuse, R13.reuse, PT ;  /* 0x0000000d0200920c */ /* 0x0c0fe40003f06270 */
[----:B------:R-:W-:Y:S01]  /*4d30*/  @!P3 SEL R28, R25, RZ, P6 ;  /* 0x000000ff191cb207 */ /* 0x000fe20003000000 */
[--C-:B------:R-:W-:Y:S01]  /*4d40*/  @!P1 IMAD.IADD R23, R2, 0x1, -R13.reuse ;  /* 0x0000000102179824 */ /* 0x100fe200078e0a0d */
[----:B------:R-:W-:Y:S01]  /*4d50*/  @!P5 ISETP.GE.AND P2, PT, R46, R13, PT ;  /* 0x0000000d2e00d20c */ /* 0x000fe20003f46270 */
[----:B------:R3:W5:Y:S01]  /*4d60*/  @!P4 LDG.E R9, desc[UR6][R14.64] ;  /* 0x000000060e09c981 */ /* 0x000762000c1e1900 */
[CC--:B------:R-:W-:Y:S02]  /*4d70*/  @!P3 SEL R26, R42.reuse, R31.reuse, !P6 ;  /* 0x0000001f2a1ab207 */ /* 0x0c0fe40007000000 */
[CC--:B------:R-:W-:Y:S02]  /*4d80*/  @!P1 SEL R25, R42.reuse, R31.reuse, !P0 ;  /* 0x0000001f2a199207 */ /* 0x0c0fe40004000000 */
[----:B------:R-:W-:Y:S01]  /*4d90*/  @!P5 SEL R42, R42, R31, !P2 ;  /* 0x0000001f2a2ad207 */ /* 0x000fe20005000000 */
[----:B------:R-:W-:Y:S01]  /*4da0*/  @!P5 IMAD.IADD R31, R46, 0x1, -R13 ;  /* 0x000000012e1fd824 */ /* 0x000fe200078e0a0d */
[----:B------:R-:W-:-:S02]  /*4db0*/  @!P3 SEL R27, R24, R33, !P6 ;  /* 0x00000021181bb207 */ /* 0x000fc40007000000 */
[----:B------:R-:W-:Y:S02]  /*4dc0*/  @!P3 IADD3 R29, P6, PT, R29, R26, RZ ;  /* 0x0000001a1d1db210 */ /* 0x000fe40007fde0ff */
[----:B------:R-:W-:Y:S02]  /*4dd0*/  @!P1 SEL R26, R2, R23, !P0 ;  /* 0x00000017021a9207 */ /* 0x000fe40004000000 */
[----:B------:R-:W-:Y:S02]  /*4de0*/  @!P1 SHF.R.S32.HI R23, RZ, 0x1f, R23 ;  /* 0x0000001fff179819 */ /* 0x000fe40000011417 */
[----:B------:R-:W-:Y:S01]  /*4df0*/  @!P5 SEL R35, R46, R31, !P2 ;  /* 0x0000001f2e23d207 */ /* 0x000fe20005000000 */
[----:B------:R-:W-:Y:S01]  /*4e00*/  @!P3 IMAD.X R28, R28, 0x1, R27, P6 ;  /* 0x000000011c1cb824 */ /* 0x000fe200030e061b */
[----:B------:R-:W-:Y:S02]  /*4e10*/  @!P5 SHF.R.S32.HI R31, RZ, 0x1f, R31 ;  /* 0x0000001fff1fd819 */ /* 0x000fe4000001141f */
[----:B------:R-:W-:-:S02]  /*4e20*/  @!P1 IADD3 R27, P6, PT, R26, R25, RZ ;  /* 0x000000191a1b9210 */ /* 0x000fc40007fde0ff */
[CC--:B------:R-:W-:Y:S02]  /*4e30*/  @!P1 SEL R25, R24.reuse, R33.reuse, !P0 ;  /* 0x0000002118199207 */ /* 0x0c0fe40004000000 */
[----:B------:R-:W-:Y:S02]  /*4e40*/  @!P1 SEL R26, R23, RZ, P0 ;  /* 0x000000ff171a9207 */ /* 0x000fe40000000000 */
[----:B------:R-:W-:Y:S02]  /*4e50*/  @!P5 SEL R24, R24, R33, !P2 ;  /* 0x000000211818d207 */ /* 0x000fe40005000000 */
[----:B------:R-:W-:Y:S02]  /*4e60*/  @!P5 IADD3 R35, P0, PT, R35, R42, RZ ;  /* 0x0000002a2323d210 */ /* 0x000fe40007f1e0ff */
[----:B------:R-:W-:Y:S01]  /*4e70*/  @!P5 SEL R31, R31, RZ, P2 ;  /* 0x000000ff1f1fd207 */ /* 0x000fe20001000000 */
[----:B------:R-:W-:Y:S01]  /*4e80*/  @!P1 IMAD.X R26, R26, 0x1, R25, P6 ;  /* 0x000000011a1a9824 */ /* 0x000fe200030e0619 */
[----:B0-----:R-:W-:-:S02]  /*4e90*/  @!P3 LEA R20, P6, R29, R20, 0x2 ;  /* 0x000000141d14b211 */ /* 0x001fc400078c10ff */
[----:B-1----:R-:W-:Y:S01]  /*4ea0*/  @!P1 LEA R16, P2, R27, R16, 0x2 ;  /* 0x000000101b109211 */ /* 0x002fe200078410ff */
[----:B------:R-:W-:Y:S01]  /*4eb0*/  @!P5 IMAD.X R24, R31, 0x1, R24, P0 ;  /* 0x000000011f18d824 */ /* 0x000fe200000e0618 */
[----:B--2---:R-:W-:Y:S02]  /*4ec0*/  @!P5 LEA R18, P0, R35, R18, 0x2 ;  /* 0x000000122312d211 */ /* 0x004fe400078010ff */
[----:B------:R-:W-:Y:S02]  /*4ed0*/  @!P3 LEA.HI.X R21, R29, R21, R28, 0x2, P6 ;  /* 0x000000151d15b211 */ /* 0x000fe400030f141c */
[----:B------:R-:W-:Y:S02]  /*4ee0*/  @!P1 LEA.HI.X R17, R27, R17, R26, 0x2, P2 ;  /* 0x000000111b119211 */ /* 0x000fe400010f141a */
[----:B------:R-:W-:Y:S01]  /*4ef0*/  @!P5 LEA.HI.X R19, R35, R19, R24, 0x2, P0 ;  /* 0x000000132313d211 */ /* 0x000fe200000f1418 */
[----:B------:R3:W5:Y:S04]  /*4f00*/  @!P3 LDG.E R10, desc[UR6][R20.64] ;  /* 0x00000006140ab981 */ /* 0x000768000c1e1900 */
[----:B------:R3:W5:Y:S04]  /*4f10*/  @!P1 LDG.E R4, desc[UR6][R16.64] ;  /* 0x0000000610049981 */ /* 0x000768000c1e1900 */
[----:B------:R3:W5:Y:S02]  /*4f20*/  @!P5 LDG.E R11, desc[UR6][R18.64] ;  /* 0x00000006120bd981 */ /* 0x000764000c1e1900 */
.L_x_361:
[----:B------:R-:W-:Y:S05]  /*4f30*/  BSYNC.RECONVERGENT B0 ;  /* 0x0000000000007941 */ /* 0x000fea0003800200 */
.L_x_345:
[----:B------:R-:W-:Y:S01]  /*4f40*/  BAR.SYNC.DEFER_BLOCKING 0x0 ;  /* 0x0000000000007b1d */ /* 0x000fe20000010000 */
[----:B------:R-:W-:-:S07]  /*4f50*/  VIMNMX R26, PT, PT, R22, R51, PT ;  /* 0x00000033161a7248 */ /* 0x000fce0003fe0100 */
[----:B------:R-:W0:Y:S01]  /*4f60*/  LDC R30, c[0x0][0x3b0] ;  /* 0x0000ec00ff1e7b82 */ /* 0x000e220000000800 */
[----:B------:R-:W-:Y:S01]  /*4f70*/  BSSY.RECONVERGENT B0, `(.L_x_362) ;  /* 0x0000024000007945 */ /* 0x000fe20003800200 */
[C---:B------:R-:W-:Y:S01]  /*4f80*/  ISETP.GE.AND P0, PT, R26.reuse, R12, PT ;  /* 0x0000000c1a00720c */ /* 0x040fe20003f06270 */
[----:B------:R-:W-:Y:S01]  /*4f90*/  IMAD.IADD R12, R26, 0x1, -R12 ;  /* 0x000000011a0c7824 */ /* 0x000fe200078e0a0c */
[----:B01234-:R-:W-:-:S04]  /*4fa0*/  VIMNMX R15, PT, PT, R13, R26, PT ;  /* 0x0000001a0d0f7248 */ /* 0x01ffc80003fe0100 */
[----:B------:R-:W-:Y:S01]  /*4fb0*/  PREEXIT ;  /* 0x000000000000782d */ /* 0x000fe20000000000 */
[----:B------:R-:W-:-:S04]  /*4fc0*/  SEL R12, R12, RZ, P0 ;  /* 0x000000ff0c0c7207 */ /* 0x000fc80000000000 */
[----:B------:R-:W-:Y:S02]  /*4fd0*/  ISETP.GE.AND P0, PT, R12, R15, PT ;  /* 0x0000000f0c00720c */ /* 0x000fe40003f06270 */
[----:B------:R-:W-:-:S11]  /*4fe0*/  IADD3 R25, PT, PT, -R30, 0x40, RZ ;  /* 0x000000401e197810 */ /* 0x000fd60007ffe1ff */
[----:B------:R-:W-:Y:S05]  /*4ff0*/  @P0 BRA `(.L_x_363) ;  /* 0x00000000006c0947 */ /* 0x000fea0003800000 */
[----:B------:R-:W-:Y:S01]  /*5000*/  IMAD.MOV.U32 R14, RZ, RZ, -0x1 ;  /* 0xffffffffff0e7424 */ /* 0x000fe200078e00ff */
[----:B------:R-:W-:Y:S01]  /*5010*/  ISETP.GE.AND P0, PT, R30, 0x40, PT ;  /* 0x000000401e00780c */ /* 0x000fe20003f06270 */
[----:B------:R-:W-:Y:S02]  /*5020*/  IMAD.MOV.U32 R19, RZ, RZ, R15 ;  /* 0x000000ffff137224 */ /* 0x000fe400078e000f */
[----:B------:R-:W-:Y:S01]  /*5030*/  IMAD.IADD R23, R13, 0x1, R26 ;  /* 0x000000010d177824 */ /* 0x000fe200078e021a */
[CC--:B------:R-:W-:Y:S02]  /*5040*/  SHF.L.U32 R16, R14.reuse, R25.reuse, RZ ;  /* 0x000000190e107219 */ /* 0x0c0fe400000006ff */
[----:B------:R-:W-:Y:S02]  /*5050*/  SHF.L.U64.HI R14, R14, R25, 0xffffffff ;  /* 0xffffffff0e0e7419 */ /* 0x000fe40000010219 */
[----:B------:R-:W-:Y:S02]  /*5060*/  SEL R27, R16, 0xffffffff, !P0 ;  /* 0xffffffff101b7807 */ /* 0x000fe40004000000 */
[----:B------:R-:W-:-:S07]  /*5070*/  SEL R29, R14, 0xffffffff, !P0 ;  /* 0xffffffff0e1d7807 */ /* 0x000fce0004000000 */
.L_x_364:
        /* <DEDUP_REMOVED lines=19> */
.L_x_363:
[----:B------:R-:W-:Y:S05]  /*51b0*/  BSYNC.RECONVERGENT B0 ;  /* 0x0000000000007941 */ /* 0x000fea0003800200 */
.L_x_362:
        /* <DEDUP_REMOVED lines=27> */
.L_x_366:
[----:B------:R-:W-:Y:S05]  /*5370*/  BSYNC.RECONVERGENT B0 ;  /* 0x0000000000007941 */ /* 0x000fea0003800200 */
.L_x_365:
        /* <DEDUP_REMOVED lines=23> */
.L_x_368:
[----:B------:R-:W-:Y:S05]  /*54f0*/  BSYNC.RECONVERGENT B0 ;  /* 0x0000000000007941 */ /* 0x000fea0003800200 */
.L_x_367:
        /* <DEDUP_REMOVED lines=23> */
.L_x_370:
[----:B------:R-:W-:Y:S05]  /*5670*/  BSYNC.RECONVERGENT B0 ;  /* 0x0000000000007941 */ /* 0x000fea0003800200 */
.L_x_369:
        /* <DEDUP_REMOVED lines=23> */
.L_x_372:
[----:B------:R-:W-:Y:S05]  /*57f0*/  BSYNC.RECONVERGENT B0 ;  /* 0x0000000000007941 */ /* 0x000fea0003800200 */
.L_x_371:
        /* <DEDUP_REMOVED lines=23> */
.L_x_374:
[----:B------:R-:W-:Y:S05]  /*5970*/  BSYNC.RECONVERGENT B0 ;  /* 0x0000000000007941 */ /* 0x000fea0003800200 */
.L_x_373:
        /* <DEDUP_REMOVED lines=21> */
.L_x_376:
[----:B------:R-:W-:Y:S05]  /*5ad0*/  BSYNC.RECONVERGENT B0 ;  /* 0x0000000000007941 */ /* 0x000fea0003800200 */
.L_x_375:
        /* <DEDUP_REMOVED lines=25> */
.L_x_378:
[----:B------:R-:W-:Y:S05]  /*5c70*/  BSYNC.RECONVERGENT B0 ;  /* 0x0000000000007941 */ /* 0x000fea0003800200 */
.L_x_377:
        /* <DEDUP_REMOVED lines=33> */
.L_x_380:
[----:B------:R-:W-:Y:S05]  /*5e90*/  BSYNC.RECONVERGENT B0 ;  /* 0x0000000000007941 */ /* 0x000fea0003800200 */
.L_x_379:
        /* <DEDUP_REMOVED lines=14> */
[----:B------:R-:W-:Y:S01]  /*5f80*/  LOP3.LUT R20, R22, 0x1f00, RZ, 0xc0, !PT ;  /* 0x00001f0016147812 */ /* 0x000fe200078ec0ff */
[----:B------:R-:W1:Y:S01]  /*5f90*/  LDCU.64 UR8, c[0x0][0x3a0] ;  /* 0x00007400ff0877ac */ /* 0x000e620008000a00 */
[----:B------:R-:W-:-:S04]  /*5fa0*/  LOP3.LUT R41, R2, 0x1f, RZ, 0xc0, !PT ;  /* 0x0000001f02297812 */ /* 0x000fc800078ec0ff */
[----:B------:R-:W-:-:S05]  /*5fb0*/  LOP3.LUT R53, R20, R41, RZ, 0xfc, !PT ;  /* 0x0000002914357212 */ /* 0x000fca00078efcff */
[----:B------:R-:W-:Y:S02]  /*5fc0*/  VIADD R55, R53, 0x20 ;  /* 0x0000002035377836 */ /* 0x000fe40000000000 */
[----:B0-----:R-:W-:-:S05]  /*5fd0*/  IMAD R40, R23, 0x8, R20 ;  /* 0x0000000817287824 */ /* 0x001fca00078e0214 */
[----:B------:R-:W-:Y:S01]  /*5fe0*/  LEA.HI.SX32 R21, R40, R40, 0x1b ;  /* 0x0000002828157211 */ /* 0x000fe200078fdaff */
[----:B------:R-:W-:Y:S01]  /*5ff0*/  IMAD R40, R23, -0x7, R40 ;  /* 0xfffffff917287824 */ /* 0x000fe200078e0228 */
[----:B------:R-:W-:Y:S02]  /*6000*/  LEA R23, P0, R0, R53, 0xb ;  /* 0x0000003500177211 */ /* 0x000fe400078058ff */
[----:B------:R-:W-:Y:S01]  /*6010*/  LEA R45, R21, UR4, 0x3 ;  /* 0x00000004152d7c11 */ /* 0x000fe2000f8e18ff */
[C---:B------:R-:W-:Y:S02]  /*6020*/  VIADD R47, R40.reuse, 0x80 ;  /* 0x00000080282f7836 */ /* 0x040fe40000000000 */
[----:B------:R-:W-:Y:S01]  /*6030*/  IMAD.X R42, RZ, RZ, RZ, P0 ;  /* 0x000000ffff2a7224 */ /* 0x000fe200000e06ff */
[----:B-1----:R-:W-:Y:S01]  /*6040*/  LEA R22, P0, R23, UR8, 0x3 ;  /* 0x0000000817167c11 */ /* 0x002fe2000f8018ff */
[----:B------:R0:W-:Y:S01]  /*6050*/  STS.64 [R45+0x8], R36 ;  /* 0x000008242d007388 */ /* 0x0001e20000000a00 */
[C---:B------:R-:W-:Y:S01]  /*6060*/  VIADD R49, R40.reuse, 0xe0 ;  /* 0x000000e028317836 */ /* 0x040fe20000000000 */
[----:B------:R-:W-:Y:S01]  /*6070*/  LEA.HI.SX32 R47, R47, R40, 0x1b ;  /* 0x000000282f2f7211 */ /* 0x000fe200078fdaff */
[----:B------:R-:W-:Y:S01]  /*6080*/  VIADD R43, R40, 0xa0 ;  /* 0x000000a0282b7836 */ /* 0x000fe20000000000 */
[----:B------:R1:W-:Y:S01]  /*6090*/  STS.64 [R45+0x10], R34 ;  /* 0x000010222d007388 */ /* 0x0003e20000000a00 */
[----:B------:R-:W-:-:S02]  /*60a0*/  LEA.HI.X R23, R23, UR9, R42, 0x3, P0 ;  /* 0x0000000917177c11 */ /* 0x000fc400080f1c2a */
[----:B------:R-:W-:Y:S01]  /*60b0*/  ISETP.NE.AND P0, PT, R2, RZ, PT ;  /* 0x000000ff0200720c */ /* 0x000fe20003f05270 */
[----:B------:R2:W-:Y:S01]  /*60c0*/  STS.64 [R45+0x18], R30 ;  /* 0x0000181e2d007388 */ /* 0x0005e20000000a00 */
[CC--:B------:R-:W-:Y:S02]  /*60d0*/  LEA.HI.SX32 R42, R40.reuse, R40.reuse, 0x1b ;  /* 0x00000028282a7211 */ /* 0x0c0fe400078fdaff */
[-C--:B------:R-:W-:Y:S01]  /*60e0*/  LEA.HI.SX32 R49, R49, R40.reuse, 0x1b ;  /* 0x0000002831317211 */ /* 0x080fe200078fdaff */
[----:B------:R3:W-:Y:S01]  /*60f0*/  STS.64 [R45+0x20], R32 ;  /* 0x000020202d007388 */ /* 0x0007e20000000a00 */
[C---:B0-----:R-:W-:Y:S01]  /*6100*/  VIADD R37, R40.reuse, 0x20 ;  /* 0x0000002028257836 */ /* 0x041fe20000000000 */
[-C--:B------:R-:W-:Y:S01]  /*6110*/  LEA.HI.SX32 R50, R43, R40.reuse, 0x1b ;  /* 0x000000282b327211 */ /* 0x080fe200078fdaff */
[C---:B-1----:R-:W-:Y:S01]  /*6120*/  VIADD R35, R40.reuse, 0x40 ;  /* 0x0000004028237836 */ /* 0x042fe20000000000 */
[----:B------:R0:W-:Y:S02]  /*6130*/  STS.64 [R45], R38 ;  /* 0x000000262d007388 */ /* 0x0001e40000000a00 */
[-C--:B------:R-:W-:Y:S01]  /*6140*/  LEA.HI.SX32 R44, R37, R40.reuse, 0x1b ;  /* 0x00000028252c7211 */ /* 0x080fe200078fdaff */
[----:B--2---:R-:W-:Y:S01]  /*6150*/  VIADD R31, R40, 0x60 ;  /* 0x00000060281f7836 */ /* 0x004fe20000000000 */
[----:B------:R-:W-:Y:S02]  /*6160*/  STS.64 [R45+0x28], R24 ;  /* 0x000028182d007388 */ /* 0x000fe40000000a00 */
[----:B------:R-:W-:Y:S01]  /*6170*/  LEA R36, R44, UR4, 0x3 ;  /* 0x000000042c247c11 */ /* 0x000fe2000f8e18ff */
[----:B---3--:R-:W-:Y:S01]  /*6180*/  VIADD R33, R40, 0xc0 ;  /* 0x000000c028217836 */ /* 0x008fe20000000000 */
[----:B------:R-:W-:Y:S01]  /*6190*/  STS.64 [R45+0x30], R26 ;  /* 0x0000301a2d007388 */ /* 0x000fe20000000a00 */
[----:B------:R-:W-:-:S03]  /*61a0*/  LEA.HI.SX32 R46, R31, R40, 0x1b ;  /* 0x000000281f2e7211 */ /* 0x000fc600078fdaff */
[----:B------:R1:W-:Y:S01]  /*61b0*/  STS.64 [R45+0x38], R28 ;  /* 0x0000381c2d007388 */ /* 0x0003e20000000a00 */
[-C--:B------:R-:W-:Y:S01]  /*61c0*/  LEA.HI.SX32 R48, R33, R40.reuse, 0x1b ;  /* 0x0000002821307211 */ /* 0x080fe200078fdaff */
[----:B------:R-:W-:Y:S01]  /*61d0*/  NOP ;  /* 0x0000000000007918 */ /* 0x000fe20000000000 */
[----:B0-----:R-:W-:Y:S01]  /*61e0*/  LEA R38, R42, UR4, 0x3 ;  /* 0x000000042a267c11 */ /* 0x001fe2000f8e18ff */
[----:B------:R-:W-:Y:S01]  /*61f0*/  LDS.64 R36, [R36+0x100] ;  /* 0x0001000024247984 */ /* 0x000fe20000000a00 */
[----:B------:R-:W-:Y:S02]  /*6200*/  LEA R32, R46, UR4, 0x3 ;  /* 0x000000042e207c11 */ /* 0x000fe4000f8e18ff */
[----:B-1----:R-:W-:Y:S02]  /*6210*/  LEA.HI.SX32 R45, R35, R40, 0x1b ;  /* 0x00000028232d7211 */ /* 0x002fe400078fdaff */
[----:B------:R-:W-:Y:S01]  /*6220*/  LEA R26, R47, UR4, 0x3 ;  /* 0x000000042f1a7c11 */ /* 0x000fe2000f8e18ff */
[----:B------:R-:W-:Y:S01]  /*6230*/  LDS.64 R38, [R38] ;  /* 0x0000000026267984 */ /* 0x000fe20000000a00 */
[----:B------:R-:W-:-:S02]  /*6240*/  LEA R34, R45, UR4, 0x3 ;  /* 0x000000042d227c11 */ /* 0x000fc4000f8e18ff */
[----:B------:R-:W-:Y:S01]  /*6250*/  LEA R28, R50, UR4, 0x3 ;  /* 0x00000004321c7c11 */ /* 0x000fe2000f8e18ff */
[----:B------:R-:W-:Y:S01]  /*6260*/  LDS.64 R32, [R32+0x300] ;  /* 0x0003000020207984 */ /* 0x000fe20000000a00 */
[----:B------:R-:W-:Y:S02]  /*6270*/  LEA R30, R48, UR4, 0x3 ;  /* 0x00000004301e7c11 */ /* 0x000fe4000f8e18ff */
        /* <DEDUP_REMOVED lines=13> */
[----:B------:R-:W-:-:S05]  /*6350*/  ISETP.GE.AND P4, PT, R51, R52, PT ;  /* 0x000000343300720c */ /* 0x000fca0003f86270 */
[----:B------:R0:W-:Y:S01]  /*6360*/  @!P1 STG.E.64 desc[UR6][R22.64], R38 ;  /* 0x0000002616009986 */ /* 0x0001e2000c101b06 */
[-C--:B------:R-:W-:Y:S01]  /*6370*/  ISETP.GE.AND P1, PT, R55, R52.reuse, PT ;  /* 0x000000343700720c */ /* 0x080fe20003f26270 */
[----:B------:R-:W-:Y:S02]  /*6380*/  VIADD R55, R53, 0x40 ;  /* 0x0000004035377836 */ /* 0x000fe40000000000 */
[----:B------:R1:W-:Y:S04]  /*6390*/  @!P3 STG.E.64 desc[UR6][R22.64+0x400], R26 ;  /* 0x0004001a1600b986 */ /* 0x0003e8000c101b06 */
[----:B------:R1:W-:Y:S06]  /*63a0*/  @!P4 STG.E.64 desc[UR6][R22.64+0x500], R28 ;  /* 0x0005001c1600c986 */ /* 0x0003ec000c101b06 */
[----:B------:R1:W-:Y:S01]  /*63b0*/  @!P1 STG.E.64 desc[UR6][R22.64+0x100], R36 ;  /* 0x0001002416009986 */ /* 0x0003e2000c101b06 */
[----:B------:R-:W-:Y:S01]  /*63c0*/  ISETP.GE.AND P1, PT, R55, R52, PT ;  /* 0x000000343700720c */ /* 0x000fe20003f26270 */
[----:B------:R-:W-:-:S02]  /*63d0*/  VIADD R55, R53, 0x60 ;  /* 0x0000006035377836 */ /* 0x000fc40000000000 */
[C---:B0-----:R-:W-:Y:S02]  /*63e0*/  VIADD R39, R53.reuse, 0xc0 ;  /* 0x000000c035277836 */ /* 0x041fe40000000000 */
[----:B------:R-:W-:Y:S01]  /*63f0*/  VIADD R53, R53, 0xe0 ;  /* 0x000000e035357836 */ /* 0x000fe20000000000 */
[-C--:B------:R-:W-:Y:S02]  /*6400*/  ISETP.GE.AND P2, PT, R55, R52.reuse, PT ;  /* 0x000000343700720c */ /* 0x080fe40003f46270 */
[----:B------:R-:W-:-:S05]  /*6410*/  ISETP.GE.AND P5, PT, R39, R52, PT ;  /* 0x000000342700720c */ /* 0x000fca0003fa6270 */
[----:B------:R1:W-:Y:S01]  /*6420*/  @!P1 STG.E.64 desc[UR6][R22.64+0x200], R34 ;  /* 0x0002002216009986 */ /* 0x0003e2000c101b06 */
[----:B------:R-:W-:-:S05]  /*6430*/  ISETP.GE.AND P1, PT, R53, R52, PT ;  /* 0x000000343500720c */ /* 0x000fca0003f26270 */
[----:B------:R1:W-:Y:S04]  /*6440*/  @!P2 STG.E.64 desc[UR6][R22.64+0x300], R32 ;  /* 0x000300201600a986 */ /* 0x0003e8000c101b06 */
[----:B------:R1:W-:Y:S04]  /*6450*/  @!P5 STG.E.64 desc[UR6][R22.64+0x600], R30 ;  /* 0x0006001e1600d986 */ /* 0x0003e8000c101b06 */
[----:B------:R-:W-:Y:S05]  /*6460*/  @P1 BRA `(.L_x_383) ;  /* 0x00000004004c1947 */ /* 0x000fea0003800000 */
[----:B------:R0:W-:Y:S01]  /*6470*/  STG.E.64 desc[UR6][R22.64+0x700], R24 ;  /* 0x0007001816007986 */ /* 0x0001e2000c101b06 */
[----:B------:R-:W-:Y:S05]  /*6480*/  BRA `(.L_x_383) ;  /* 0x0000000400447947 */ /* 0x000fea0003800000 */
.L_x_382:
[----:B------:R-:W0:Y:S01]  /*6490*/  S2R R23, SR_LANEID ;  /* 0x0000000000177919 */ /* 0x000e220000000000 */
[----:B------:R-:W1:Y:S01]  /*64a0*/  LDCU.64 UR8, c[0x0][0x388] ;  /* 0x00007100ff0877ac */ /* 0x000e620008000a00 */
[----:B------:R-:W-:Y:S02]  /*64b0*/  LOP3.LUT R41, R2, 0x1f, RZ, 0xc0, !PT ;  /* 0x0000001f02297812 */ /* 0x000fe400078ec0ff */
[----:B------:R-:W-:-:S03]  /*64c0*/  LOP3.LUT R20, R22, 0x1f00, RZ, 0xc0, !PT ;  /* 0x00001f0016147812 */ /* 0x000fc600078ec0ff */
[----:B------:R-:W-:Y:S01]  /*64d0*/  IMAD R43, R0, 0x800, R41 ;  /* 0x00000800002b7824 */ /* 0x000fe200078e0229 */
[----:B------:R-:W-:-:S04]  /*64e0*/  LOP3.LUT R53, R20, R41, RZ, 0xfc, !PT ;  /* 0x0000002914357212 */ /* 0x000fc800078efcff */
[----:B------:R-:W-:Y:S01]  /*64f0*/  IADD3 R43, P0, PT, R20, R43, RZ ;  /* 0x0000002b142b7210 */ /* 0x000fe20007f1e0ff */
[----:B------:R-:W-:-:S04]  /*6500*/  VIADD R55, R53, 0x20 ;  /* 0x0000002035377836 */ /* 0x000fc80000000000 */
[----:B------:R-:W-:Y:S01]  /*6510*/  IMAD.X R42, RZ, RZ, RZ, P0 ;  /* 0x000000ffff2a7224 */ /* 0x000fe200000e06ff */
        /* <DEDUP_REMOVED lines=10> */
[----:B------:R0:W-:Y:S01]  /*65c0*/  STS.64 [R45+0x8], R36 ;  /* 0x000008242d007388 */ /* 0x0001e20000000a00 */
[----:B------:R-:W-:Y:S01]  /*65d0*/  VIADD R43, R40, 0xa0 ;  /* 0x000000a0282b7836 */ /* 0x000fe20000000000 */
[----:B------:R-:W-:-:S02]  /*65e0*/  LEA.HI.SX32 R47, R47, R40, 0x1b ;  /* 0x000000282f2f7211 */ /* 0x000fc400078fdaff */
[----:B------:R1:W-:Y:S01]  /*65f0*/  STS.64 [R45+0x10], R34 ;  /* 0x000010222d007388 */ /* 0x0003e20000000a00 */
[-C--:B------:R-:W-:Y:S02]  /*6600*/  LEA.HI.SX32 R49, R49, R40.reuse, 0x1b ;  /* 0x0000002831317211 */ /* 0x080fe400078fdaff */
[-C--:B------:R-:W-:Y:S01]  /*6610*/  LEA.HI.SX32 R50, R43, R40.reuse, 0x1b ;  /* 0x000000282b327211 */ /* 0x080fe200078fdaff */
[----:B------:R2:W-:Y:S04]  /*6620*/  STS.64 [R45+0x18], R30 ;  /* 0x0000181e2d007388 */ /* 0x0005e80000000a00 */
[----:B------:R3:W-:Y:S01]  /*6630*/  STS.64 [R45+0x20], R32 ;  /* 0x000020202d007388 */ /* 0x0007e20000000a00 */
[C---:B0-----:R-:W-:Y:S02]  /*6640*/  VIADD R37, R40.reuse, 0x20 ;  /* 0x0000002028257836 */ /* 0x041fe40000000000 */
[C---:B-1----:R-:W-:Y:S01]  /*6650*/  VIADD R35, R40.reuse, 0x40 ;  /* 0x0000004028237836 */ /* 0x042fe20000000000 */
[----:B------:R-:W-:Y:S02]  /*6660*/  STS.64 [R45], R38 ;  /* 0x000000262d007388 */ /* 0x000fe40000000a00 */
[----:B------:R-:W-:Y:S01]  /*6670*/  LEA.HI.SX32 R44, R37, R40, 0x1b ;  /* 0x00000028252c7211 */ /* 0x000fe200078fdaff */
[----:B--2---:R-:W-:Y:S01]  /*6680*/  VIADD R31, R40, 0x60 ;  /* 0x00000060281f7836 */ /* 0x004fe20000000000 */
[----:B------:R0:W-:Y:S01]  /*6690*/  STS.64 [R45+0x28], R24 ;  /* 0x000028182d007388 */ /* 0x0001e20000000a00 */
[----:B------:R-:W-:Y:S01]  /*66a0*/  LEA R34, R50, UR4, 0x3 ;  /* 0x0000000432227c11 */ /* 0x000fe2000f8e18ff */
[----:B---3--:R-:W-:-:S02]  /*66b0*/  VIADD R33, R40, 0xc0 ;  /* 0x000000c028217836 */ /* 0x008fc40000000000 */
[----:B------:R1:W-:Y:S01]  /*66c0*/  STS.64 [R45+0x30], R26 ;  /* 0x0000301a2d007388 */ /* 0x0003e20000000a00 */
[-C--:B------:R-:W-:Y:S02]  /*66d0*/  LEA.HI.SX32 R46, R31, R40.reuse, 0x1b ;  /* 0x000000281f2e7211 */ /* 0x080fe400078fdaff */
[----:B------:R-:W-:Y:S01]  /*66e0*/  LEA R32, R47, UR4, 0x3 ;  /* 0x000000042f207c11 */ /* 0x000fe2000f8e18ff */
[----:B------:R2:W-:Y:S01]  /*66f0*/  STS.64 [R45+0x38], R28 ;  /* 0x0000381c2d007388 */ /* 0x0005e20000000a00 */
[----:B------:R-:W-:Y:S01]  /*6700*/  LEA.HI.SX32 R48, R33, R40, 0x1b ;  /* 0x0000002821307211 */ /* 0x000fe200078fdaff */
[----:B------:R-:W-:Y:S01]  /*6710*/  NOP ;  /* 0x0000000000007918 */ /* 0x000fe20000000000 */
[----:B0-----:R-:W-:Y:S02]  /*6720*/  LEA R24, R42, UR4, 0x3 ;  /* 0x000000042a187c11 */ /* 0x001fe4000f8e18ff */
[----:B------:R-:W-:Y:S01]  /*6730*/  LDS.64 R32, [R32+0x400] ;  /* 0x0004000020207984 */ /* 0x000fe20000000a00 */
[----:B-1----:R-:W-:-:S02]  /*6740*/  LEA R26, R44, UR4, 0x3 ;  /* 0x000000042c1a7c11 */ /* 0x002fc4000f8e18ff */
[----:B--2---:R-:W-:Y:S02]  /*6750*/  LEA.HI.SX32 R45, R35, R40, 0x1b ;  /* 0x00000028232d7211 */ /* 0x004fe400078fdaff */
[----:B------:R-:W-:Y:S01]  /*6760*/  LEA R30, R46, UR4, 0x3 ;  /* 0x000000042e1e7c11 */ /* 0x000fe2000f8e18ff */
[----:B------:R-:W-:Y:S01]  /*6770*/  LDS.64 R24, [R24] ;  /* 0x0000000018187984 */ /* 0x000fe20000000a00 */
[----:B------:R-:W-:Y:S02]  /*6780*/  LEA R28, R45, UR4, 0x3 ;  /* 0x000000042d1c7c11 */ /* 0x000fe4000f8e18ff */
[----:B------:R-:W-:Y:S01]  /*6790*/  LEA R36, R48, UR4, 0x3 ;  /* 0x0000000430247c11 */ /* 0x000fe2000f8e18ff */
[----:B------:R-:W-:Y:S01]  /*67a0*/  LDS.64 R26, [R26+0x100] ;  /* 0x000100001a1a7984 */ /* 0x000fe20000000a00 */
[----:B------:R-:W-:-:S03]  /*67b0*/  LEA R38, R49, UR4, 0x3 ;  /* 0x0000000431267c11 */ /* 0x000fc6000f8e18ff */
        /* <DEDUP_REMOVED lines=30> */
.L_x_383:
[----:B------:R-:W-:Y:S05]  /*69a0*/  BSYNC.RECONVERGENT B0 ;  /* 0x0000000000007941 */ /* 0x000fea0003800200 */
.L_x_381:
[----:B------:R-:W-:Y:S01]  /*69b0*/  BAR.SYNC.DEFER_BLOCKING 0x0 ;  /* 0x0000000000007b1d */ /* 0x000fe20000010000 */
[----:B012---:R-:W-:Y:S01]  /*69c0*/  IMAD.SHL.U32 R22, R2, 0x8, RZ ;  /* 0x0000000802167824 */ /* 0x007fe200078e00ff */
[----:B------:R-:W-:Y:S01]  /*69d0*/  LEA R12, R12, UR4, 0x2 ;  /* 0x000000040c0c7c11 */ /* 0x000fe2000f8e10ff */
[----:B------:R-:W-:Y:S01]  /*69e0*/  IMAD.SHL.U32 R0, R0, 0x800, RZ ;  /* 0x0000080000007824 */ /* 0x000fe200078e00ff */
        /* <DEDUP_REMOVED lines=34> */
[----:B-1----:R-:W-:Y:S01]  /*6c10*/  STS [R21], R12 ;  /* 0x0000000c15007388 */ /* 0x002fe20000000800 */
[----:B------:R-:W-:Y:S01]  /*6c20*/  LEA.HI.SX32 R40, R7, R40, 0x1b ;  /* 0x0000002807287211 */ /* 0x000fe200078fdaff */
[----:B------:R-:W-:Y:S01]  /*6c30*/  IMAD.IADD R41, R20, 0x1, R41 ;  /* 0x0000000114297824 */ /* 0x000fe200078e0229 */
[----:B------:R-:W-:Y:S01]  /*6c40*/  LEA R7, R42, UR4, 0x2 ;  /* 0x000000042a077c11 */ /* 0x000fe2000f8e10ff */
[----:B--2---:R1:W-:Y:S01]  /*6c50*/  STS [R21+0x4], R13 ;  /* 0x0000040d15007388 */ /* 0x0043e20000000800 */
[----:B------:R-:W-:Y:S01]  /*6c60*/  LEA R9, R44, UR4, 0x2 ;  /* 0x000000042c097c11 */ /* 0x000fe2000f8e10ff */
[----:B------:R-:W-:Y:S01]  /*6c70*/  VIADD R23, R41, 0x20 ;  /* 0x0000002029177836 */ /* 0x000fe20000000000 */
[----:B------:R-:W-:Y:S01]  /*6c80*/  LEA R11, R45, UR4, 0x2 ;  /* 0x000000042d0b7c11 */ /* 0x000fe2000f8e10ff */
[----:B---3--:R-:W-:Y:S01]  /*6c90*/  STS [R21+0x8], R14 ;  /* 0x0000080e15007388 */ /* 0x008fe20000000800 */
[----:B------:R-:W-:-:S02]  /*6ca0*/  VIADD R25, R41, 0x40 ;  /* 0x0000004029197836 */ /* 0x000fc40000000000 */
[----:B------:R-:W-:Y:S01]  /*6cb0*/  VIADD R27, R41, 0xc0 ;  /* 0x000000c0291b7836 */ /* 0x000fe20000000000 */
[----:B----4-:R2:W-:Y:S01]  /*6cc0*/  STS [R21+0xc], R15 ;  /* 0x00000c0f15007388 */ /* 0x0105e20000000800 */
[----:B-1----:R-:W-:-:S03]  /*6cd0*/  LEA R13, R46, UR4, 0x2 ;  /* 0x000000042e0d7c11 */ /* 0x002fc6000f8e10ff */
[----:B------:R-:W-:Y:S04]  /*6ce0*/  STS [R21+0x10], R16 ;  /* 0x0000101015007388 */ /* 0x000fe80000000800 */
[----:B------:R1:W-:Y:S01]  /*6cf0*/  STS [R21+0x14], R17 ;  /* 0x0000141115007388 */ /* 0x0003e20000000800 */
[----:B--2---:R-:W-:-:S03]  /*6d00*/  LEA R15, R47, UR4, 0x2 ;  /* 0x000000042f0f7c11 */ /* 0x004fc6000f8e10ff */
[----:B------:R-:W-:Y:S04]  /*6d10*/  STS [R21+0x18], R18 ;  /* 0x0000181215007388 */ /* 0x000fe80000000800 */
[----:B------:R2:W-:Y:S01]  /*6d20*/  STS [R21+0x1c], R19 ;  /* 0x00001c1315007388 */ /* 0x0005e20000000800 */
[----:B------:R-:W-:Y:S01]  /*6d30*/  NOP ;  /* 0x0000000000007918 */ /* 0x000fe20000000000 */
[----:B-1----:R-:W-:Y:S02]  /*6d40*/  LEA R17, R43, UR4, 0x2 ;  /* 0x000000042b117c11 */ /* 0x002fe4000f8e10ff */
[----:B------:R-:W-:Y:S01]  /*6d50*/  LDS R7, [R7] ;  /* 0x0000000007077984 */ /* 0x000fe20000000800 */
[----:B--2---:R-:W-:Y:S02]  /*6d60*/  LEA R19, R5, UR4, 0x2 ;  /* 0x0000000405137c11 */ /* 0x004fe4000f8e10ff */
[----:B------:R-:W-:Y:S01]  /*6d70*/  LEA R21, R40, UR4, 0x2 ;  /* 0x0000000428157c11 */ /* 0x000fe2000f8e10ff */
[----:B------:R-:W-:Y:S04]  /*6d80*/  LDS R9, [R9+0x80] ;  /* 0x0000800009097984 */ /* 0x000fe80000000800 */
        /* <DEDUP_REMOVED lines=8> */
[----:B------:R-:W-:Y:S01]  /*6e10*/  IADD3 R0, P0, PT, R0, R41, RZ ;  /* 0x0000002900007210 */ /* 0x000fe20007f1e0ff */
[----:B-1----:R-:W-:-:S04]  /*6e20*/  VIADD R3, R41, 0x60 ;  /* 0x0000006029037836 */ /* 0x002fc80000000000 */
[----:B------:R-:W-:Y:S01]  /*6e30*/  IMAD.X R5, RZ, RZ, RZ, P0 ;  /* 0x000000ffff057224 */ /* 0x000fe200000e06ff */
[----:B0-----:R-:W-:-:S04]  /*6e40*/  LEA R4, P0, R0, UR8, 0x2 ;  /* 0x0000000800047c11 */ /* 0x001fc8000f8010ff */
[----:B------:R-:W-:Y:S01]  /*6e50*/  LEA.HI.X R5, R0, UR9, R5, 0x2, P0 ;  /* 0x0000000900057c11 */ /* 0x000fe200080f1405 */
        /* <DEDUP_REMOVED lines=22> */
.L_x_384:
[----:B------:R-:W-:Y:S01]  /*6fc0*/  LEA R21, R21, UR4, 0x2 ;  /* 0x0000000415157c11 */ /* 0x000fe2000f8e10ff */
[----:B------:R-:W5:Y:S01]  /*6fd0*/  LDCU.64 UR8, c[0x0][0x390] ;  /* 0x00007200ff0877ac */ /* 0x000f620008000a00 */
[----:B0-----:R-:W-:Y:S01]  /*6fe0*/  LEA R7, R42, UR4, 0x2 ;  /* 0x000000042a077c11 */ /* 0x001fe2000f8e10ff */
[--C-:B------:R-:W-:Y:S01]  /*6ff0*/  IMAD.IADD R5, R0, 0x1, R41.reuse ;  /* 0x0000000100057824 */ /* 0x100fe200078e0229 */
[----:B------:R-:W-:Y:S01]  /*7000*/  LEA R9, R44, UR4, 0x2 ;  /* 0x000000042c097c11 */ /* 0x000fe2000f8e10ff */
[----:B-1----:R-:W-:Y:S01]  /*7010*/  STS [R21], R12 ;  /* 0x0000000c15007388 */ /* 0x002fe20000000800 */
[----:B------:R-:W-:Y:S01]  /*7020*/  LEA R11, R45, UR4, 0x2 ;  /* 0x000000042d0b7c11 */ /* 0x000fe2000f8e10ff */
[----:B------:R-:W-:Y:S01]  /*7030*/  IMAD.IADD R41, R20, 0x1, R41 ;  /* 0x0000000114297824 */ /* 0x000fe200078e0229 */
[----:B------:R-:W-:Y:S01]  /*7040*/  LEA R46, R46, UR4, 0x2 ;  /* 0x000000042e2e7c11 */ /* 0x000fe2000f8e10ff */
[----:B--2---:R-:W-:Y:S01]  /*7050*/  STS [R21+0x4], R13 ;  /* 0x0000040d15007388 */ /* 0x004fe20000000800 */
[----:B------:R-:W-:Y:S01]  /*7060*/  LEA R47, R47, UR4, 0x2 ;  /* 0x000000042f2f7c11 */ /* 0x000fe2000f8e10ff */
[C---:B------:R-:W-:Y:S01]  /*7070*/  VIADD R23, R41.reuse, 0x20 ;  /* 0x0000002029177836 */ /* 0x040fe20000000000 */
[----:B------:R-:W-:Y:S01]  /*7080*/  LEA R50, R50, UR4, 0x2 ;  /* 0x0000000432327c11 */ /* 0x000fe2000f8e10ff */
[----:B---3--:R-:W-:Y:S01]  /*7090*/  STS [R21+0x8], R14 ;  /* 0x0000080e15007388 */ /* 0x008fe20000000800 */
[----:B------:R-:W-:Y:S01]  /*70a0*/  LEA R48, R48, UR4, 0x2 ;  /* 0x0000000430307c11 */ /* 0x000fe2000f8e10ff */
[----:B------:R-:W-:Y:S01]  /*70b0*/  VIADD R25, R41, 0x40 ;  /* 0x0000004029197836 */ /* 0x000fe20000000000 */
[----:B------:R-:W-:Y:S01]  /*70c0*/  LEA R49, R49, UR4, 0x2 ;  /* 0x0000000431317c11 */ /* 0x000fe2000f8e10ff */
[----:B----4-:R-:W-:Y:S01]  /*70d0*/  STS [R21+0xc], R15 ;  /* 0x00000c0f15007388 */ /* 0x010fe20000000800 */
[----:B------:R-:W-:-:S03]  /*70e0*/  VIADD R27, R41, 0xc0 ;  /* 0x000000c0291b7836 */ /* 0x000fc60000000000 */
        /* <DEDUP_REMOVED lines=16> */
[----:B0-----:R-:W-:-:S04]  /*71f0*/  VIADD R3, R41, 0x60 ;  /* 0x0000006029037836 */ /* 0x001fc80000000000 */
[----:B------:R-:W-:Y:S01]  /*7200*/  IMAD.X R0, RZ, RZ, RZ, P0 ;  /* 0x000000ffff007224 */ /* 0x000fe200000e06ff */
[----:B-----5:R-:W-:-:S04]  /*7210*/  LEA R4, P0, R5, UR8, 0x2 ;  /* 0x0000000805047c11 */ /* 0x020fc8000f8010ff */
        /* <DEDUP_REMOVED lines=23> */
.L_x_385:
        /* <DEDUP_REMOVED lines=15> */
.L_x_671:


//--------------------- .text._ZN3cub18CUB_300001_SM_10006detail10merge_sort30DeviceMergeSortBlockSortKernelINS2_10policy_hubIN6thrust24THRUST_300001_SM_1000_NS10device_ptrIyEEE9Policy600ES8_NS7_IiEES8_SB_j29MostSignificantBitsComparatoryiEEvbT0_T1_T2_T3_T4_PT6_PT7_T5_NS1_7vsmem_tE --------------------------
	.section	.text._ZN3cub18CUB_300001_SM_10006detail10merge_sort30DeviceMergeSortBlockSortKernelINS2_10policy_hubIN6thrust24THRUST_300001_SM_1000_NS10device_ptrIyEEE9Policy600ES8_NS7_IiEES8_SB_j29MostSignificantBitsComparatoryiEEvbT0_T1_T2_T3_T4_PT6_PT7_T5_NS1_7vsmem_tE,"ax",@progbits
	.align	128
        .global         _ZN3cub18CUB_300001_SM_10006detail10merge_sort30DeviceMergeSortBlockSortKernelINS2_10policy_hubIN6thrust24THRUST_300001_SM_1000_NS10device_ptrIyEEE9Policy600ES8_NS7_IiEES8_SB_j29MostSignificantBitsComparatoryiEEvbT0_T1_T2_T3_T4_PT6_PT7_T5_NS1_7vsmem_tE
        .type           _ZN3cub18CUB_300001_SM_10006detail10merge_sort30DeviceMergeSortBlockSortKernelINS2_10policy_hubIN6thrust24THRUST_300001_SM_1000_NS10device_ptrIyEEE9Policy600ES8_NS7_IiEES8_SB_j29MostSignificantBitsComparatoryiEEvbT0_T1_T2_T3_T4_PT6_PT7_T5_NS1_7vsmem_tE,@function
        .size           _ZN3cub18CUB_300001_SM_10006detail10merge_sort30DeviceMergeSortBlockSortKernelINS2_10policy_hubIN6thrust24THRUST_300001_SM_1000_NS10device_ptrIyEEE9Policy600ES8_NS7_IiEES8_SB_j29MostSignificantBitsComparatoryiEEvbT0_T1_T2_T3_T4_PT6_PT7_T5_NS1_7vsmem_tE,(.L_x_672 - _ZN3cub18CUB_300001_SM_10006detail10merge_sort30DeviceMergeSortBlockSortKernelINS2_10policy_hubIN6thrust24THRUST_300001_SM_1000_NS10device_ptrIyEEE9Policy600ES8_NS7_IiEES8_SB_j29MostSignificantBitsComparatoryiEEvbT0_T1_T2_T3_T4_PT6_PT7_T5_NS1_7vsmem_tE)
        .other          _ZN3cub18CUB_300001_SM_10006detail10merge_sort30DeviceMergeSortBlockSortKernelINS2_10policy_hubIN6thrust24THRUST_300001_SM_1000_NS10device_ptrIyEEE9Policy600ES8_NS7_IiEES8_SB_j29MostSignificantBitsComparatoryiEEvbT0_T1_T2_T3_T4_PT6_PT7_T5_NS1_7vsmem_tE,@"STO_CUDA_ENTRY STV_DEFAULT"
_ZN3cub18CUB_300001_SM_10006detail10merge_sort30DeviceMergeSortBlockSortKernelINS2_10policy_hubIN6thrust24THRUST_300001_SM_1000_NS10device_ptrIyEEE9Policy600ES8_NS7_IiEES8_SB_j29MostSignificantBitsComparatoryiEEvbT0_T1_T2_T3_T4_PT6_PT7_T5_NS1_7vsmem_tE:
.text._ZN3cub18CUB_300001_SM_10006detail10merge_sort30DeviceMergeSortBlockSortKernelINS2_10policy_hubIN6thrust24THRUST_300001_SM_1000_NS10device_ptrIyEEE9Policy600ES8_NS7_IiEES8_SB_j29MostSignificantBitsComparatoryiEEvbT0_T1_T2_T3_T4_PT6_PT7_T5_NS1_7vsmem_tE:
        /* <DEDUP_REMOVED lines=11> */
[----:B------:R-:W2:Y:S01]  /*00b0*/  LDCU.64 UR6, c[0x0][0x388] ;  /* 0x00007100ff0677ac */ /* 0x000ea20008000a00 */
[----:B0-----:R-:W-:-:S05]  /*00c0*/  IMAD.SHL.U32 R0, R3, 0x8, RZ ;  /* 0x0000000803007824 */ /* 0x001fca00078e00ff */
[----:B------:R-:W-:-:S04]  /*00d0*/  LOP3.LUT R0, R0, 0x1f00, RZ, 0xc0, !PT ;  /* 0x00001f0000007812 */ /* 0x000fc800078ec0ff */
[----:B------:R-:W-:-:S04]  /*00e0*/  LOP3.LUT R2, R0, 0x1f, R3, 0xf8, !PT ;  /* 0x0000001f00027812 */ /* 0x000fc800078ef803 */
[----:B------:R-:W-:-:S05]  /*00f0*/  IADD3 R6, P0, PT, R7, R2, RZ ;  /* 0x0000000207067210 */ /* 0x000fca0007f1e0ff */
[----:B------:R-:W-:Y:S01]  /*0100*/  IMAD.X R17, RZ, RZ, RZ, P0 ;  /* 0x000000ffff117224 */ /* 0x000fe200000e06ff */
[----:B-1----:R-:W-:-:S04]  /*0110*/  LEA R2, P0, R6, UR4, 0x2 ;  /* 0x0000000406027c11 */ /* 0x002fc8000f8010ff */
[----:B------:R-:W-:-:S05]  /*0120*/  LEA.HI.X R3, R6, UR5, R17, 0x2, P0 ;  /* 0x0000000506037c11 */ /* 0x000fca00080f1411 */
[----:B------:R-:W3:Y:S04]  /*0130*/  LDG.E R5, desc[UR8][R2.64] ;  /* 0x0000000802057981 */ /* 0x000ee8000c1e1900 */
[----:B------:R-:W4:Y:S04]  /*0140*/  LDG.E R4, desc[UR8][R2.64+0x80] ;  /* 0x0000800802047981 */ /* 0x000f28000c1e1900 */
[----:B------:R-:W5:Y:S04]  /*0150*/  LDG.E R11, desc[UR8][R2.64+0x100] ;  /* 0x00010008020b7981 */ /* 0x000f68000c1e1900 */
[----:B------:R-:W5:Y:S04]  /*0160*/  LDG.E R12, desc[UR8][R2.64+0x180] ;  /* 0x00018008020c7981 */ /* 0x000f68000c1e1900 */
[----:B------:R-:W5:Y:S04]  /*0170*/  LDG.E R13, desc[UR8][R2.64+0x200] ;  /* 0x00020008020d7981 */ /* 0x000f68000c1e1900 */
[----:B------:R-:W5:Y:S04]  /*0180*/  LDG.E R20, desc[UR8][R2.64+0x280] ;  /* 0x0002800802147981 */ /* 0x000f68000c1e1900 */
[----:B------:R-:W5:Y:S04]  /*0190*/  LDG.E R19, desc[UR8][R2.64+0x300] ;  /* 0x0003000802137981 */ /* 0x000f68000c1e1900 */
[----:B------:R0:W5:Y:S01]  /*01a0*/  LDG.E R22, desc[UR8][R2.64+0x380] ;  /* 0x0003800802167981 */ /* 0x000162000c1e1900 */
[----:B------:R-:W1:Y:S01]  /*01b0*/  S2UR UR5, SR_CgaCtaId ;  /* 0x00000000000579c3 */ /* 0x000e620000008800 */
[----:B------:R-:W-:Y:S01]  /*01c0*/  UMOV UR4, 0x400 ;  /* 0x0000040000047882 */ /* 0x000fe20000000000 */
[C---:B--2---:R-:W-:Y:S01]  /*01d0*/  LEA R42, P0, R6.reuse, UR6, 0x3 ;  /* 0x00000006062a7c11 */ /* 0x044fe2000f8018ff */
[----:B------:R-:W2:Y:S03]  /*01e0*/  S2R R7, SR_LANEID ;  /* 0x0000000000077919 */ /* 0x000ea60000000000 */
[----:B------:R-:W-:Y:S01]  /*01f0*/  LEA.HI.X R43, R6, UR7, R17, 0x3, P0 ;  /* 0x00000007062b7c11 */ /* 0x000fe200080f1c11 */
[----:B-1----:R-:W-:Y:S01]  /*0200*/  ULEA UR4, UR5, UR4, 0x18 ;  /* 0x0000000405047291 */ /* 0x002fe2000f8ec0ff */
[----:B--2---:R-:W-:-:S04]  /*0210*/  IMAD.IADD R44, R0, 0x1, R7 ;  /* 0x00000001002c7824 */ /* 0x004fc800078e0207 */
[----:B------:R-:W-:Y:S01]  /*0220*/  IMAD R14, R7, 0x7, R44 ;  /* 0x00000007070e7824 */ /* 0x000fe200078e022c */
[CC--:B------:R-:W-:Y:S01]  /*0230*/  LEA.HI.SX32 R33, R44.reuse, R44.reuse, 0x1b ;  /* 0x0000002c2c217211 */ /* 0x0c0fe200078fdaff */
[C---:B------:R-:W-:Y:S02]  /*0240*/  VIADD R7, R44.reuse, 0x20 ;  /* 0x000000202c077836 */ /* 0x040fe40000000000 */
[C---:B------:R-:W-:Y:S01]  /*0250*/  VIADD R45, R44.reuse, 0x40 ;  /* 0x000000402c2d7836 */ /* 0x040fe20000000000 */
[----:B------:R-:W-:Y:S01]  /*0260*/  LEA R10, R33, UR4, 0x2 ;  /* 0x00000004210a7c11 */ /* 0x000fe2000f8e10ff */
[C---:B0-----:R-:W-:Y:S01]  /*0270*/  VIADD R3, R44.reuse, 0x60 ;  /* 0x000000602c037836 */ /* 0x041fe20000000000 */
[-C--:B------:R-:W-:Y:S01]  /*0280*/  LEA.HI.SX32 R32, R7, R44.reuse, 0x1b ;  /* 0x0000002c07207211 */ /* 0x080fe200078fdaff */
        /* <DEDUP_REMOVED lines=17> */
[----:B------:R-:W-:Y:S01]  /*03a0*/  LEA R7, R0, UR4, 0x2 ;  /* 0x0000000400077c11 */ /* 0x000fe2000f8e10ff */
[C---:B------:R-:W-:Y:S01]  /*03b0*/  VIADD R25, R14.reuse, 0x6 ;  /* 0x000000060e197836 */ /* 0x040fe20000000000 */
[----:B------:R-:W-:Y:S01]  /*03c0*/  LEA R6, R35, UR4, 0x2 ;  /* 0x0000000423067c11 */ /* 0x000fe2000f8e10ff */
[----:B------:R-:W-:Y:S01]  /*03d0*/  VIADD R27, R14, 0x7 ;  /* 0x000000070e1b7836 */ /* 0x000fe20000000000 */
[----:B------:R-:W-:-:S02]  /*03e0*/  LEA.HI.SX32 R47, R3, R14, 0x1b ;  /* 0x0000000e032f7211 */ /* 0x000fc400078fdaff */
[-C--:B------:R-:W-:Y:S02]  /*03f0*/  LEA.HI.SX32 R56, R15, R14.reuse, 0x1b ;  /* 0x0000000e0f387211 */ /* 0x080fe400078fdaff */
[-C--:B------:R-:W-:Y:S02]  /*0400*/  LEA.HI.SX32 R57, R17, R14.reuse, 0x1b ;  /* 0x0000000e11397211 */ /* 0x080fe400078fdaff */
[-C--:B------:R-:W-:Y:S02]  /*0410*/  LEA.HI.SX32 R58, R21, R14.reuse, 0x1b ;  /* 0x0000000e153a7211 */ /* 0x080fe400078fdaff */
[-C--:B------:R-:W-:Y:S02]  /*0420*/  LEA.HI.SX32 R59, R23, R14.reuse, 0x1b ;  /* 0x0000000e173b7211 */ /* 0x080fe400078fdaff */
[-C--:B------:R-:W-:Y:S02]  /*0430*/  LEA.HI.SX32 R60, R25, R14.reuse, 0x1b ;  /* 0x0000000e193c7211 */ /* 0x080fe400078fdaff */
[----:B------:R-:W-:-:S02]  /*0440*/  LEA.HI.SX32 R61, R27, R14, 0x1b ;  /* 0x0000000e1b3d7211 */ /* 0x000fc400078fdaff */
[----:B------:R-:W-:Y:S02]  /*0450*/  LEA.HI.SX32 R46, R14, R14, 0x1b ;  /* 0x0000000e0e2e7211 */ /* 0x000fe400078fdaff */
[----:B------:R-:W-:Y:S02]  /*0460*/  LEA R3, R44, UR4, 0x2 ;  /* 0x000000042c037c11 */ /* 0x000fe4000f8e10ff */
[----:B------:R-:W-:Y:S02]  /*0470*/  LEA R17, R46, UR4, 0x2 ;  /* 0x000000042e117c11 */ /* 0x000fe4000f8e10ff */
[----:B------:R-:W-:Y:S02]  /*0480*/  LEA R18, R47, UR4, 0x2 ;  /* 0x000000042f127c11 */ /* 0x000fe4000f8e10ff */
[----:B------:R-:W-:Y:S02]  /*0490*/  LEA R15, R56, UR4, 0x2 ;  /* 0x00000004380f7c11 */ /* 0x000fe4000f8e10ff */
[----:B------:R-:W-:-:S02]  /*04a0*/  LEA R16, R57, UR4, 0x2 ;  /* 0x0000000439107c11 */ /* 0x000fc4000f8e10ff */
[----:B------:R-:W-:Y:S01]  /*04b0*/  LEA R14, R59, UR4, 0x2 ;  /* 0x000000043b0e7c11 */ /* 0x000fe2000f8e10ff */
[----:B---3--:R0:W-:Y:S04]  /*04c0*/  STS [R10], R5 ;  /* 0x000000050a007388 */ /* 0x0081e80000000800 */
[----:B----4-:R1:W-:Y:S04]  /*04d0*/  STS [R9+0x80], R4 ;  /* 0x0000800409007388 */ /* 0x0103e80000000800 */
[----:B-----5:R2:W-:Y:S01]  /*04e0*/  STS [R8+0x100], R11 ;  /* 0x0001000b08007388 */ /* 0x0205e20000000800 */
[----:B0-----:R-:W-:-:S03]  /*04f0*/  LEA R5, R34, UR4, 0x2 ;  /* 0x0000000422057c11 */ /* 0x001fc6000f8e10ff */
[----:B------:R0:W-:Y:S01]  /*0500*/  STS [R7+0x180], R12 ;  /* 0x0001800c07007388 */ /* 0x0001e20000000800 */
[----:B-1----:R-:W-:-:S03]  /*0510*/  LEA R4, R37, UR4, 0x2 ;  /* 0x0000000425047c11 */ /* 0x002fc6000f8e10ff */
[----:B------:R1:W-:Y:S01]  /*0520*/  STS [R6+0x200], R13 ;  /* 0x0002000d06007388 */ /* 0x0003e20000000800 */
[----:B--2---:R-:W-:-:S03]  /*0530*/  LEA R11, R60, UR4, 0x2 ;  /* 0x000000043c0b7c11 */ /* 0x004fc6000f8e10ff */
[----:B------:R2:W-:Y:S01]  /*0540*/  STS [R5+0x280], R20 ;  /* 0x0002801405007388 */ /* 0x0005e20000000800 */
        /* <DEDUP_REMOVED lines=14> */
[----:B------:R-:W3:Y:S04]  /*0630*/  LDG.E.64 R38, desc[UR8][R42.64] ;  /* 0x000000082a267981 */ /* 0x000ee8000c1e1b00 */
[----:B------:R-:W4:Y:S04]  /*0640*/  LDG.E.64 R40, desc[UR8][R42.64+0x100] ;  /* 0x000100082a287981 */ /* 0x000f28000c1e1b00 */
[----:B------:R-:W5:Y:S04]  /*0650*/  LDG.E.64 R30, desc[UR8][R42.64+0x200] ;  /* 0x000200082a1e7981 */ /* 0x000f68000c1e1b00 */
[----:B------:R-:W5:Y:S04]  /*0660*/  LDG.E.64 R26, desc[UR8][R42.64+0x300] ;  /* 0x000300082a1a7981 */ /* 0x000f68000c1e1b00 */
[----:B------:R-:W5:Y:S04]  /*0670*/  LDG.E.64 R28, desc[UR8][R42.64+0x400] ;  /* 0x000400082a1c7981 */ /* 0x000f68000c1e1b00 */
[----:B--2---:R-:W2:Y:S04]  /*0680*/  LDG.E.64 R20, desc[UR8][R42.64+0x500] ;  /* 0x000500082a147981 */ /* 0x004ea8000c1e1b00 */
[----:B0-----:R-:W2:Y:S04]  /*0690*/  LDG.E.64 R22, desc[UR8][R42.64+0x600] ;  /* 0x000600082a167981 */ /* 0x001ea8000c1e1b00 */
[----:B------:R0:W2:Y:S01]  /*06a0*/  LDG.E.64 R24, desc[UR8][R42.64+0x700] ;  /* 0x000700082a187981 */ /* 0x0000a2000c1e1b00 */
        /* <DEDUP_REMOVED lines=11> */
[----:B---3--:R0:W-:Y:S04]  /*0760*/  STS.64 [R49], R38 ;  /* 0x0000002631007388 */ /* 0x0081e80000000a00 */
[----:B----4-:R1:W-:Y:S04]  /*0770*/  STS.64 [R32+0x100], R40 ;  /* 0x0001002820007388 */ /* 0x0103e80000000a00 */
[----:B-----5:R-:W-:Y:S04]  /*0780*/  STS.64 [R2+0x200], R30 ;  /* 0x0002001e02007388 */ /* 0x020fe80000000a00 */
[----:B------:R-:W-:Y:S01]  /*0790*/  STS.64 [R0+0x300], R26 ;  /* 0x0003001a00007388 */ /* 0x000fe20000000a00 */
[----:B0-----:R-:W-:-:S02]  /*07a0*/  IMAD R49, R46, 0x4, R17 ;  /* 0x000000042e317824 */ /* 0x001fc400078e0211 */
[----:B------:R-:W-:Y:S01]  /*07b0*/  IMAD R38, R59, 0x4, R14 ;  /* 0x000000043b267824 */ /* 0x000fe200078e020e */
[----:B------:R-:W-:Y:S01]  /*07c0*/  STS.64 [R36+0x400], R28 ;  /* 0x0004001c24007388 */ /* 0x000fe20000000a00 */
[----:B-1----:R-:W-:Y:S02]  /*07d0*/  IMAD R41, R57, 0x4, R16 ;  /* 0x0000000439297824 */ /* 0x002fe400078e0210 */
[----:B------:R-:W-:Y:S01]  /*07e0*/  IMAD R40, R58, 0x4, R13 ;  /* 0x000000043a287824 */ /* 0x000fe200078e020d */
[----:B--2---:R-:W-:Y:S01]  /*07f0*/  STS.64 [R35+0x500], R20 ;  /* 0x0005001423007388 */ /* 0x004fe20000000a00 */
        /* <DEDUP_REMOVED lines=37> */
[----:B------:R-:W-:Y:S02]  /*0a50*/  LOP3.LUT R59, R29, UR4, RZ, 0xc0, !PT ;  /* 0x000000041d3b7c12 */ /* 0x000fe4000f8ec0ff */
[----:B------:R-:W-:Y:S02]  /*0a60*/  LOP3.LUT R58, R27, UR4, RZ, 0xc0, !PT ;  /* 0x000000041b3a7c12 */ /* 0x000fe4000f8ec0ff */
[----:B------:R-:W-:-:S02]  /*0a70*/  ISETP.GE.U32.AND P0, PT, R57, R56, PT ;  /* 0x000000383900720c */ /* 0x000fc40003f06070 */
        /* <DEDUP_REMOVED lines=26> */
[----:B------:R-:W-:Y:S02]  /*0c20*/  ISETP.GE.U32.AND P1, PT, R27, R24, PT ;  /* 0x000000181b00720c */ /* 0x000fe40003f26070 */
[----:B------:R-:W-:Y:S02]  /*0c30*/  LOP3.LUT R29, R59, UR5, RZ, 0xc0, !PT ;  /* 0x000000053b1d7c12 */ /* 0x000fe4000f8ec0ff */
[----:B------:R-:W-:Y:S02]  /*0c40*/  LOP3.LUT R28, R56, UR5, RZ, 0xc0, !PT ;  /* 0x00000005381c7c12 */ /* 0x000fe4000f8ec0ff */
[----:B------:R-:W-:-:S02]  /*0c50*/  LOP3.LUT R27, R26, UR5, RZ, 0xc0, !PT ;  /* 0x000000051a1b7c12 */ /* 0x000fc4000f8ec0ff */
[----:B------:R-:W-:Y:S02]  /*0c60*/  LOP3.LUT R24, R25, UR5, RZ, 0xc0, !PT ;  /* 0x0000000519187c12 */ /* 0x000fe4000f8ec0ff */
[----:B------:R-:W-:Y:S02]  /*0c70*/  SEL R31, R53, R50, !P2 ;  /* 0x00000032351f7207 */ /* 0x000fe40005000000 */
[----:B------:R-:W-:Y:S02]  /*0c80*/  SEL R50, R50, R53, !P2 ;  /* 0x0000003532327207 */ /* 0x000fe40005000000 */
[----:B------:R-:W-:Y:S02]  /*0c90*/  SEL R30, R55, R52, !P3 ;  /* 0x00000034371e7207 */ /* 0x000fe40005800000 */
[----:B------:R-:W-:Y:S02]  /*0ca0*/  SEL R64, R52, R55, !P3 ;  /* 0x0000003734407207 */ /* 0x000fe40005800000 */
[----:B------:R-:W-:-:S02]  /*0cb0*/  ISETP.GE.U32.AND P2, PT, R29, R28, PT ;  /* 0x0000001c1d00720c */ /* 0x000fc40003f46070 */
[----:B------:R-:W-:Y:S02]  /*0cc0*/  LOP3.LUT R66, R62, UR4, RZ, 0xc0, !PT ;  /* 0x000000043e427c12 */ /* 0x000fe4000f8ec0ff */
[----:B------:R-:W-:Y:S02]  /*0cd0*/  LOP3.LUT R51, R57, UR4, RZ, 0xc0, !PT ;  /* 0x0000000439337c12 */ /* 0x000fe4000f8ec0ff */
[----:B------:R-:W-:Y:S02]  /*0ce0*/  ISETP.GE.U32.AND P3, PT, R27, R24, PT ;  /* 0x000000181b00720c */ /* 0x000fe40003f66070 */
[----:B------:R-:W-:Y:S02]  /*0cf0*/  LOP3.LUT R52, R60, UR4, RZ, 0xc0, !PT ;  /* 0x000000043c347c12 */ /* 0x000fe4000f8ec0ff */
[----:B------:R-:W-:Y:S02]  /*0d00*/  LOP3.LUT R29, R47, UR4, RZ, 0xc0, !PT ;  /* 0x000000042f1d7c12 */ /* 0x000fe4000f8ec0ff */
[----:B------:R-:W-:-:S02]  /*0d10*/  LOP3.LUT R28, R44, UR4, RZ, 0xc0, !PT ;  /* 0x000000042c1c7c12 */ /* 0x000fc4000f8ec0ff */
[----:B------:R-:W-:Y:S02]  /*0d20*/  LOP3.LUT R27, R23, UR4, RZ, 0xc0, !PT ;  /* 0x00000004171b7c12 */ /* 0x000fe4000f8ec0ff */
[----:B------:R-:W-:Y:S02]  /*0d30*/  SEL R24, R48, R19, !P0 ;  /* 0x0000001330187207 */ /* 0x000fe40004000000 */
[----:B------:R-:W-:Y:S02]  /*0d40*/  SEL R63, R19, R48, !P0 ;  /* 0x00000030133f7207 */ /* 0x000fe40004000000 */
        /* <DEDUP_REMOVED lines=64> */
[----:B------:R-:W-:Y:S02]  /*1150*/  LOP3.LUT R57, R54, UR5, RZ, 0xc0, !PT ;  /* 0x0000000536397c12 */ /* 0x000fe4000f8ec0ff */
[----:B------:R-:W-:Y:S02]  /*1160*/  LOP3.LUT R50, R45, UR5, RZ, 0xc0, !PT ;  /* 0x000000052d327c12 */ /* 0x000fe4000f8ec0ff */
[----:B------:R-:W-:Y:S02]  /*1170*/  LOP3.LUT R53, R56, UR5, RZ, 0xc0, !PT ;  /* 0x0000000538357c12 */ /* 0x000fe4000f8ec0ff */
[----:B------:R-:W-:Y:S02]  /*1180*/  LOP3.LUT R48, R29, UR5, RZ, 0xc0, !PT ;  /* 0x000000051d307c12 */ /* 0x000fe4000f8ec0ff */
        /* <DEDUP_REMOVED lines=9> */
[----:B------:R-:W-:Y:S02]  /*1220*/  ISETP.GE.U32.AND P3, PT, R51, R24, PT ;  /* 0x000000183300720c */ /* 0x000fe40003f66070 */
[----:B------:R-:W-:Y:S02]  /*1230*/  LOP3.LUT R51, R59, UR4, RZ, 0xc0, !PT ;  /* 0x000000043b337c12 */ /* 0x000fe4000f8ec0ff */
[----:B------:R-:W-:Y:S02]  /*1240*/  LOP3.LUT R48, R26, UR4, RZ, 0xc0, !PT ;  /* 0x000000041a307c12 */ /* 0x000fe4000f8ec0ff */
[----:B------:R-:W-:-:S02]  /*1250*/  SEL R22, R31, R22, !P0 ;  /* 0x000000161f167207 */ /* 0x000fc40004000000 */
        /* <DEDUP_REMOVED lines=24> */
[----:B------:R-:W-:Y:S02]  /*13e0*/  LOP3.LUT R59, R44, UR5, RZ, 0xc0, !PT ;  /* 0x000000052c3b7c12 */ /* 0x000fe4000f8ec0ff */
[----:B------:R-:W-:Y:S02]  /*13f0*/  LOP3.LUT R28, R31, UR5, RZ, 0xc0, !PT ;  /* 0x000000051f1c7c12 */ /* 0x000fe4000f8ec0ff */
[----:B------:R-:W-:Y:S02]  /*1400*/  LOP3.LUT R29, R52, UR5, RZ, 0xc0, !PT ;  /* 0x00000005341d7c12 */ /* 0x000fe4000f8ec0ff */
[----:B------:R-:W-:Y:S02]  /*1410*/  LOP3.LUT R26, R27, UR5, RZ, 0xc0, !PT ;  /* 0x000000051b1a7c12 */ /* 0x000fe4000f8ec0ff */
[----:B------:R-:W-:Y:S02]  /*1420*/  ISETP.GE.U32.AND P1, PT, R61, R60, PT ;  /* 0x0000003c3d00720c */ /* 0x000fe40003f26070 */
[----:B------:R-:W-:-:S02]  /*1430*/  SEL R24, R20, R63, !P2 ;  /* 0x0000003f14187207 */ /* 0x000fc40005000000 */
[----:B------:R-:W-:Y:S02]  /*1440*/  SEL R54, R63, R20, !P2 ;  /* 0x000000143f367207 */ /* 0x000fe40005000000 */
        /* <DEDUP_REMOVED lines=8> */
[----:B------:R-:W-:Y:S02]  /*14d0*/  LOP3.LUT R29, R54, UR4, RZ, 0xc0, !PT ;  /* 0x00000004361d7c12 */ /* 0x000fe4000f8ec0ff */
[----:B------:R-:W-:Y:S02]  /*14e0*/  LOP3.LUT R26, R47, UR4, RZ, 0xc0, !PT ;  /* 0x000000042f1a7c12 */ /* 0x000fe4000f8ec0ff */
[----:B------:R-:W-:-:S02]  /*14f0*/  ISETP.GE.U32.AND.EX P1, PT, R61, R60, PT, P1 ;  /* 0x0000003c3d00720c */ /* 0x000fc40003f26110 */
[----:B------:R-:W-:Y:S02]  /*1500*/  ISETP.GE.U32.AND P0, PT, R25, R20, PT ;  /* 0x000000141900720c */ /* 0x000fe40003f06070 */
[----:B------:R-:W-:Y:S02]  /*1510*/  LOP3.LUT R25, R53, UR4, RZ, 0xc0, !PT ;  /* 0x0000000435197c12 */ /* 0x000fe4000f8ec0ff */
[----:B------:R-:W-:Y:S02]  /*1520*/  LOP3.LUT R20, R24, UR4, RZ, 0xc0, !PT ;  /* 0x0000000418147c12 */ /* 0x000fe4000f8ec0ff */
[----:B------:R-:W-:Y:S02]  /*1530*/  ISETP.GE.U32.AND.EX P2, PT, R59, R28, PT, P2 ;  /* 0x0000001c3b00720c */ /* 0x000fe40003f46120 */
[----:B------:R-:W-:Y:S02]  /*1540*/  ISETP.GE.U32.AND.EX P3, PT, R29, R26, PT, P3 ;  /* 0x0000001a1d00720c */ /* 0x000fe40003f66130 */
[----:B------:R-:W-:-:S02]  /*1550*/  SEL R28, R46, R65, !P1 ;  /* 0x000000412e1c7207 */ /* 0x000fc40004800000 */
[----:B------:R-:W-:Y:S02]  /*1560*/  SEL R26, R66, R57, !P1 ;  /* 0x00000039421a7207 */ /* 0x000fe40004800000 */
[----:B------:R-:W-:Y:S02]  /*1570*/  SEL R65, R65, R46, !P1 ;  /* 0x0000002e41417207 */ /* 0x000fe40004800000 */
[----:B------:R-:W-:Y:S02]  /*1580*/  ISETP.GE.U32.AND.EX P0, PT, R25, R20, PT, P0 ;  /* 0x000000141900720c */ /* 0x000fe40003f06100 */
        /* <DEDUP_REMOVED lines=22> */
[----:B------:R-:W-:Y:S02]  /*16f0*/  LOP3.LUT R59, R51, UR5, RZ, 0xc0, !PT ;  /* 0x00000005333b7c12 */ /* 0x000fe4000f8ec0ff */
[----:B------:R-:W-:Y:S02]  /*1700*/  LOP3.LUT R58, R30, UR5, RZ, 0xc0, !PT ;  /* 0x000000051e3a7c12 */ /* 0x000fe4000f8ec0ff */
[----:B------:R-:W-:Y:S02]  /*1710*/  ISETP.GE.U32.AND P3, PT, R56, R19, PT ;  /* 0x000000133800720c */ /* 0x000fe40003f66070 */
[----:B------:R-:W-:Y:S02]  /*1720*/  ISETP.GE.U32.AND P1, PT, R61, R60, PT ;  /* 0x0000003c3d00720c */ /* 0x000fe40003f26070 */
[----:B------:R-:W-:-:S02]  /*1730*/  ISETP.GE.U32.AND P2, PT, R59, R58, PT ;  /* 0x0000003a3b00720c */ /* 0x000fc40003f46070 */
[----:B------:R-:W-:Y:S02]  /*1740*/  SEL R56, R53, R24, !P0 ;  /* 0x0000001835387207 */ /* 0x000fe40004000000 */
[----:B------:R-:W-:Y:S02]  /*1750*/  LOP3.LUT R60, R55, UR4, RZ, 0xc0, !PT ;  /* 0x00000004373c7c12 */ /* 0x000fe4000f8ec0ff */
[----:B------:R-:W-:Y:S02]  /*1760*/  LOP3.LUT R59, R28, UR4, RZ, 0xc0, !PT ;  /* 0x000000041c3b7c12 */ /* 0x000fe4000f8ec0ff */
[----:B------:R-:W-:Y:S02]  /*1770*/  SEL R48, R45, R22, !P0 ;  /* 0x000000162d307207 */ /* 0x000fe40004000000 */
        /* <DEDUP_REMOVED lines=74> */
[----:B------:R-:W-:Y:S02]  /*1c20*/  ISETP.GE.U32.AND P3, PT, R61, R46, PT ;  /* 0x0000002e3d00720c */ /* 0x000fe40003f66070 */
[----:B------:R-:W-:Y:S02]  /*1c30*/  LOP3.LUT R61, R24, UR4, RZ, 0xc0, !PT ;  /* 0x00000004183d7c12 */ /* 0x000fe4000f8ec0ff */
[----:B------:R-:W-:Y:S02]  /*1c40*/  LOP3.LUT R52, R59, UR4, RZ, 0xc0, !PT ;  /* 0x000000043b347c12 */ /* 0x000fe4000f8ec0ff */
[----:B------:R-:W-:Y:S02]  /*1c50*/  ISETP.GE.U32.AND P4, PT, R55, R30, PT ;  /* 0x0000001e3700720c */ /* 0x000fe40003f86070 */
[----:B------:R-:W-:Y:S02]  /*1c60*/  LOP3.LUT R55, R47, UR4, RZ, 0xc0, !PT ;  /* 0x000000042f377c12 */ /* 0x000fe4000f8ec0ff */
[----:B------:R-:W-:-:S02]  /*1c70*/  LOP3.LUT R46, R56, UR4, RZ, 0xc0, !PT ;  /* 0x00000004382e7c12 */ /* 0x000fc4000f8ec0ff */
[----:B------:R-:W-:Y:S02]  /*1c80*/  ISETP.GE.U32.AND.EX P2, PT, R61, R52, PT, P2 ;  /* 0x000000343d00720c */ /* 0x000fe40003f46120 */
[----:B------:R-:W-:Y:S02]  /*1c90*/  SEL R54, R53, R44, !P1 ;  /* 0x0000002c35367207 */ /* 0x000fe40004800000 */
[----:B------:R-:W-:Y:S02]  /*1ca0*/  ISETP.GE.U32.AND.EX P3, PT, R55, R46, PT, P3 ;  /* 0x0000002e3700720c */ /* 0x000fe40003f66130 */
[----:B------:R-:W-:Y:S02]  /*1cb0*/  SEL R62, R59, R24, !P2 ;  /* 0x000000183b3e7207 */ /* 0x000fe40005000000 */
[----:B------:R-:W-:Y:S02]  /*1cc0*/  SEL R48, R31, R48, !P1 ;  /* 0x000000301f307207 */ /* 0x000fe40004800000 */
[----:B------:R-:W-:-:S02]  /*1cd0*/  SEL R59, R24, R59, !P2 ;  /* 0x0000003b183b7207 */ /* 0x000fc40005000000 */
[----:B------:R-:W-:Y:S02]  /*1ce0*/  LOP3.LUT R31, R54, UR4, RZ, 0xc0, !PT ;  /* 0x00000004361f7c12 */ /* 0x000fe4000f8ec0ff */
[----:B------:R-:W-:Y:S02]  /*1cf0*/  LOP3.LUT R30, R51, UR4, RZ, 0xc0, !PT ;  /* 0x00000004331e7c12 */ /* 0x000fe4000f8ec0ff */
[----:B------:R-:W-:Y:S02]  /*1d00*/  SEL R55, R57, R28, !P3 ;  /* 0x0000001c39377207 */ /* 0x000fe40005800000 */
[----:B------:R-:W-:Y:S02]  /*1d10*/  SEL R24, R20, R19, !P0 ;  /* 0x0000001314187207 */ /* 0x000fe40004000000 */
[----:B------:R-:W-:Y:S02]  /*1d20*/  SEL R57, R28, R57, !P3 ;  /* 0x000000391c397207 */ /* 0x000fe40005800000 */
[----:B------:R-:W-:-:S02]  /*1d30*/  SEL R28, R27, R22, !P1 ;  /* 0x000000161b1c7207 */ /* 0x000fc40004800000 */
[----:B------:R-:W-:Y:S02]  /*1d40*/  SEL R27, R22, R27, !P1 ;  /* 0x0000001b161b7207 */ /* 0x000fe40004800000 */
[----:B------:R-:W-:Y:S02]  /*1d50*/  ISETP.GE.U32.AND.EX P4, PT, R31, R30, PT, P4 ;  /* 0x0000001e1f00720c */ /* 0x000fe40003f86140 */
[----:B------:R-:W-:Y:S02]  /*1d60*/  SEL R22, R24, R21, !P2 ;  /* 0x0000001518167207 */ /* 0x000fe40005000000 */
[----:B------:R-:W-:Y:S02]  /*1d70*/  SEL R21, R21, R24, !P2 ;  /* 0x0000001815157207 */ /* 0x000fe40005000000 */
[----:B------:R-:W-:Y:S02]  /*1d80*/  SEL R52, R56, R47, !P3 ;  /* 0x0000002f38347207 */ /* 0x000fe40005800000 */
[----:B------:R-:W-:-:S02]  /*1d90*/  SEL R24, R23, R26, !P3 ;  /* 0x0000001a17187207 */ /* 0x000fc40005800000 */
[----:B------:R-:W-:Y:S02]  /*1da0*/  SEL R56, R47, R56, !P3 ;  /* 0x000000382f387207 */ /* 0x000fe40005800000 */
[----:B------:R-:W-:Y:S02]  /*1db0*/  SEL R23, R26, R23, !P3 ;  /* 0x000000171a177207 */ /* 0x000fe40005800000 */
[----:B------:R-:W-:Y:S01]  /*1dc0*/  SEL R53, R44, R53, !P1 ;  /* 0x000000352c357207 */ /* 0x000fe20004800000 */
[----:B------:R-:W-:Y:S01]  /*1dd0*/  IMAD.MOV.U32 R44, RZ, RZ, 0x2 ;  /* 0x00000002ff2c7424 */ /* 0x000fe200078e00ff */
        /* <DEDUP_REMOVED lines=9> */
.L_x_406:
        /* <DEDUP_REMOVED lines=9> */
[----:B0-----:R-:W-:-:S05]  /*1f00*/  LOP3.LUT R28, R19, R28, RZ, 0xc0, !PT ;  /* 0x0000001c131c7212 */ /* 0x001fca00078ec0ff */
[----:B------:R-:W-:Y:S01]  /*1f10*/  LEA R63, R19, UR6, 0x6 ;  /* 0x00000006133f7c11 */ /* 0x000fe2000f8e30ff */
[----:B------:R-:W-:-:S05]  /*1f20*/  IMAD.SHL.U32 R28, R28, 0x8, RZ ;  /* 0x000000081c1c7824 */ /* 0x000fca00078e00ff */
[----:B------:R-:W-:Y:S01]  /*1f30*/  VIMNMX.U32 R58, PT, PT, R28, 0x800, PT ;  /* 0x000008001c3a7848 */ /* 0x000fe20003fe0000 */
[----:B------:R-:W-:-:S04]  /*1f40*/  VIADD R28, R44, 0xffffffff ;  /* 0xffffffff2c1c7836 */ /* 0x000fc80000000000 */
[----:B------:R-:W-:Y:S01]  /*1f50*/  IMAD R45, R44, 0x4, R58 ;  /* 0x000000042c2d7824 */ /* 0x000fe200078e023a */
[----:B------:R-:W-:-:S04]  /*1f60*/  LOP3.LUT R28, R28, R19, RZ, 0xc0, !PT ;  /* 0x000000131c1c7212 */ /* 0x000fc800078ec0ff */
[----:B------:R-:W-:Y:S01]  /*1f70*/  VIMNMX.U32 R45, PT, PT, R45, 0x800, PT ;  /* 0x000008002d2d7848 */ /* 0x000fe20003fe0000 */
[----:B------:R-:W-:-:S04]  /*1f80*/  IMAD.SHL.U32 R28, R28, 0x8, RZ ;  /* 0x000000081c1c7824 */ /* 0x000fc800078e00ff */
[----:B------:R-:W-:Y:S01]  /*1f90*/  IMAD R54, R44, 0x4, R45 ;  /* 0x000000042c367824 */ /* 0x000fe200078e022d */
[----:B------:R-:W-:Y:S01]  /*1fa0*/  VIMNMX.U32 R60, PT, PT, R28, 0x800, PT ;  /* 0x000008001c3c7848 */ /* 0x000fe20003fe0000 */
[----:B------:R-:W-:-:S03]  /*1fb0*/  IMAD.MOV.U32 R28, RZ, RZ, R66 ;  /* 0x000000ffff1c7224 */ /* 0x000fc600078e0042 */
[----:B------:R-:W-:Y:S02]  /*1fc0*/  VIMNMX.U32 R54, PT, PT, R54, 0x800, PT ;  /* 0x0000080036367848 */ /* 0x000fe40003fe0000 */
        /* <DEDUP_REMOVED lines=26> */
.L_x_389:
        /* <DEDUP_REMOVED lines=20> */
.L_x_388:
[----:B------:R-:W-:Y:S05]  /*22b0*/  BSYNC.RECONVERGENT B0 ;  /* 0x0000000000007941 */ /* 0x000fea0003800200 */
.L_x_387:
        /* <DEDUP_REMOVED lines=19> */
.L_x_391:
[----:B------:R-:W-:Y:S05]  /*23f0*/  BSYNC.RECONVERGENT B0 ;  /* 0x0000000000007941 */ /* 0x000fea0003800200 */
.L_x_390:
        /* <DEDUP_REMOVED lines=23> */
.L_x_393:
[----:B------:R-:W-:Y:S05]  /*2570*/  BSYNC.RECONVERGENT B0 ;  /* 0x0000000000007941 */ /* 0x000fea0003800200 */
.L_x_392:
        /* <DEDUP_REMOVED lines=23> */
.L_x_395:
[----:B------:R-:W-:Y:S05]  /*26f0*/  BSYNC.RECONVERGENT B0 ;  /* 0x0000000000007941 */ /* 0x000fea0003800200 */
.L_x_394:
        /* <DEDUP_REMOVED lines=23> */
.L_x_397:
[----:B------:R-:W-:Y:S05]  /*2870*/  BSYNC.RECONVERGENT B0 ;  /* 0x0000000000007941 */ /* 0x000fea0003800200 */
.L_x_396:
        /* <DEDUP_REMOVED lines=23> */
.L_x_399:
[----:B------:R-:W-:Y:S05]  /*29f0*/  BSYNC.RECONVERGENT B0 ;  /* 0x0000000000007941 */ /* 0x000fea0003800200 */
.L_x_398:
        /* <DEDUP_REMOVED lines=23> */
.L_x_401:
[----:B------:R-:W-:Y:S05]  /*2b70*/  BSYNC.RECONVERGENT B0 ;  /* 0x0000000000007941 */ /* 0x000fea0003800200 */
.L_x_400:
        /* <DEDUP_REMOVED lines=27> */
.L_x_403:
[----:B------:R-:W-:Y:S05]  /*2d30*/  BSYNC.RECONVERGENT B0 ;  /* 0x0000000000007941 */ /* 0x000fea0003800200 */
.L_x_402:
        /* <DEDUP_REMOVED lines=24> */
.L_x_405:
[----:B------:R-:W-:Y:S05]  /*2ec0*/  BSYNC.RECONVERGENT B0 ;  /* 0x0000000000007941 */ /* 0x000fea0003800200 */
.L_x_404:
        /* <DEDUP_REMOVED lines=36> */
[----:B------:R-:W-:-:S05]  /*3110*/  LEA.HI.SX32 R29, R28, R28, 0x1b ;  /* 0x0000001c1c1d7211 */ /* 0x000fca00078fdaff */
[----:B0-----:R-:W-:Y:S01]  /*3120*/  IMAD R54, R29, 0x4, R10 ;  /* 0x000000041d367824 */ /* 0x001fe200078e020a */
        /* <DEDUP_REMOVED lines=11> */
[----:B------:R-:W-:Y:S01]  /*31e0*/  STS.64 [R42+0x10], R28 ;  /* 0x0000101c2a007388 */ /* 0x000fe20000000a00 */
[----:B-1----:R-:W-:-:S02]  /*31f0*/  IMAD.MOV.U32 R45, RZ, RZ, R56 ;  /* 0x000000ffff2d7224 */ /* 0x002fc400078e0038 */
[----:B------:R-:W1:Y:S01]  /*3200*/  S2R R56, SR_CTAID.X ;  /* 0x0000000000387919 */ /* 0x000e620000002500 */
[----:B------:R-:W-:Y:S02]  /*3210*/  IMAD.MOV.U32 R44, RZ, RZ, R57 ;  /* 0x000000ffff2c7224 */ /* 0x000fe400078e0039 */
[----:B--2---:R-:W-:Y:S02]  /*3220*/  IMAD.MOV.U32 R30, RZ, RZ, R55 ;  /* 0x000000ffff1e7224 */ /* 0x004fe400078e0037 */
[----:B------:R-:W-:Y:S01]  /*3230*/  IMAD.MOV.U32 R31, RZ, RZ, R52 ;  /* 0x000000ffff1f7224 */ /* 0x000fe200078e0034 */
[----:B------:R-:W-:Y:S01]  /*3240*/  STS.64 [R41+0x18], R44 ;  /* 0x0000182c29007388 */ /* 0x000fe20000000a00 */
[----:B------:R-:W-:-:S03]  /*3250*/  IMAD.MOV.U32 R52, RZ, RZ, R48 ;  /* 0x000000ffff347224 */ /* 0x000fc600078e0030 */
        /* <DEDUP_REMOVED lines=8> */
[----:B-----5:R-:W-:-:S03]  /*32e0*/  LOP3.LUT R39, R19, 0x1f, RZ, 0xc0, !PT ;  /* 0x0000001f13277812 */ /* 0x020fc600078ec0ff */
[----:B------:R5:W4:Y:S02]  /*32f0*/  LDS.64 R42, [R2+0x200] ;  /* 0x00020000022a7984 */ /* 0x000b240000000a00 */
[----:B-1----:R-:W-:Y:S02]  /*3300*/  IMAD R19, R56, 0x800, R39 ;  /* 0x0000080038137824 */ /* 0x002fe400078e0227 */
[----:B------:R-:W1:Y:S01]  /*3310*/  LDS.64 R44, [R0+0x300] ;  /* 0x00030000002c7984 */ /* 0x000e620000000a00 */
[----:B--2---:R-:W-:-:S03]  /*3320*/  LOP3.LUT R32, R37, 0x1f00, RZ, 0xc0, !PT ;  /* 0x00001f0025207812 */ /* 0x004fc600078ec0ff */
[----:B------:R0:W2:Y:S01]  /*3330*/  LDS.64 R30, [R36+0x400] ;  /* 0x00040000241e7984 */ /* 0x0000a20000000a00 */
[----:B-----5:R-:W-:-:S03]  /*3340*/  IADD3 R2, P0, PT, R32, R19, RZ ;  /* 0x0000001320027210 */ /* 0x020fc60007f1e0ff */
[----:B------:R-:W5:Y:S02]  /*3350*/  LDS.64 R40, [R35+0x500] ;  /* 0x0005000023287984 */ /* 0x000f640000000a00 */
[----:B------:R-:W-:Y:S02]  /*3360*/  IMAD.X R39, RZ, RZ, RZ, P0 ;  /* 0x000000ffff277224 */ /* 0x000fe400000e06ff */
[----:B------:R-:W5:Y:S01]  /*3370*/  LDS.64 R46, [R34+0x600] ;  /* 0x00060000222e7984 */ /* 0x000f620000000a00 */
[----:B0-----:R-:W-:-:S03]  /*3380*/  LEA R36, P0, R2, UR4, 0x3 ;  /* 0x0000000402247c11 */ /* 0x001fc6000f8018ff */
[----:B------:R-:W0:Y:S01]  /*3390*/  LDS.64 R48, [R33+0x700] ;  /* 0x0007000021307984 */ /* 0x000e220000000a00 */
[----:B------:R-:W-:Y:S01]  /*33a0*/  LEA.HI.X R37, R2, UR5, R39, 0x3, P0 ;  /* 0x0000000502257c11 */ /* 0x000fe200080f1c27 */
[----:B------:R-:W0:Y:S04]  /*33b0*/  LDCU.64 UR4, c[0x0][0x3a0] ;  /* 0x00007400ff0477ac */ /* 0x000e280008000a00 */
[----:B---3--:R-:W-:Y:S04]  /*33c0*/  STG.E.64 desc[UR8][R36.64], R54 ;  /* 0x0000003624007986 */ /* 0x008fe8000c101b08 */
[----:B----4-:R-:W-:Y:S04]  /*33d0*/  STG.E.64 desc[UR8][R36.64+0x100], R28 ;  /* 0x0001001c24007986 */ /* 0x010fe8000c101b08 */
[----:B------:R-:W-:Y:S04]  /*33e0*/  STG.E.64 desc[UR8][R36.64+0x200], R42 ;  /* 0x0002002a24007986 */ /* 0x000fe8000c101b08 */
[----:B-1----:R-:W-:Y:S04]  /*33f0*/  STG.E.64 desc[UR8][R36.64+0x300], R44 ;  /* 0x0003002c24007986 */ /* 0x002fe8000c101b08 */
[----:B--2---:R-:W-:Y:S04]  /*3400*/  STG.E.64 desc[UR8][R36.64+0x400], R30 ;  /* 0x0004001e24007986 */ /* 0x004fe8000c101b08 */
[----:B-----5:R-:W-:Y:S04]  /*3410*/  STG.E.64 desc[UR8][R36.64+0x500], R40 ;  /* 0x0005002824007986 */ /* 0x020fe8000c101b08 */
[----:B------:R-:W-:Y:S04]  /*3420*/  STG.E.64 desc[UR8][R36.64+0x600], R46 ;  /* 0x0006002e24007986 */ /* 0x000fe8000c101b08 */
[----:B0-----:R-:W-:Y:S01]  /*3430*/  STG.E.64 desc[UR8][R36.64+0x700], R48 ;  /* 0x0007003024007986 */ /* 0x001fe2000c101b08 */
        /* <DEDUP_REMOVED lines=29> */
.L_x_407:
        /* <DEDUP_REMOVED lines=11> */
[----:B------:R-:W-:Y:S01]  /*36c0*/  IMAD.MOV.U32 R45, RZ, RZ, R56 ;  /* 0x000000ffff2d7224 */ /* 0x000fe200078e0038 */
[----:B------:R-:W1:Y:S01]  /*36d0*/  S2R R57, SR_CTAID.X ;  /* 0x0000000000397919 */ /* 0x000e620000002500 */
[----:B--2---:R-:W-:Y:S02]  /*36e0*/  IMAD.MOV.U32 R30, RZ, RZ, R55 ;  /* 0x000000ffff1e7224 */ /* 0x004fe400078e0037 */
[----:B------:R-:W-:Y:S01]  /*36f0*/  IMAD.MOV.U32 R31, RZ, RZ, R52 ;  /* 0x000000ffff1f7224 */ /* 0x000fe200078e0034 */
[----:B------:R-:W-:Y:S01]  /*3700*/  STS.64 [R41+0x18], R44 ;  /* 0x0000182c29007388 */ /* 0x000fe20000000a00 */
[----:B------:R-:W-:-:S03]  /*3710*/  IMAD.MOV.U32 R52, RZ, RZ, R48 ;  /* 0x000000ffff347224 */ /* 0x000fc600078e0030 */
[----:B------:R-:W-:Y:S04]  /*3720*/  STS.64 [R40+0x20], R30 ;  /* 0x0000201e28007388 */ /* 0x000fe80000000a00 */
[----:B------:R-:W-:Y:S04]  /*3730*/  STS.64 [R38+0x28], R50 ;  /* 0x0000283226007388 */ /* 0x000fe80000000a00 */
[----:B------:R2:W-:Y:S04]  /*3740*/  STS.64 [R37+0x30], R46 ;  /* 0x0000302e25007388 */ /* 0x0005e80000000a00 */
[----:B------:R-:W-:Y:S01]  /*3750*/  STS.64 [R39+0x38], R52 ;  /* 0x0000383427007388 */ /* 0x000fe20000000a00 */
[----:B------:R-:W-:-:S03]  /*3760*/  NOP ;  /* 0x0000000000007918 */ /* 0x000fc60000000000 */
[----:B------:R-:W5:Y:S01]  /*3770*/  LDS.64 R54, [R54] ;  /* 0x0000000036367984 */ /* 0x000f620000000a00 */
[----:B--2---:R-:W-:-:S03]  /*3780*/  IMAD.SHL.U32 R37, R19, 0x8, RZ ;  /* 0x0000000813257824 */ /* 0x004fc600078e00ff */
[----:B------:R-:W2:Y:S02]  /*3790*/  LDS.64 R28, [R32+0x100] ;  /* 0x00010000201c7984 */ /* 0x000ea40000000a00 */
[----:B------:R-:W-:Y:S02]  /*37a0*/  LOP3.LUT R38, R37, 0x1f00, RZ, 0xc0, !PT ;  /* 0x00001f0025267812 */ /* 0x000fe400078ec0ff */
[----:B------:R3:W4:Y:S02]  /*37b0*/  LDS.64 R42, [R2+0x200] ;  /* 0x00020000022a7984 */ /* 0x0007240000000a00 */
[----:B------:R-:W-:Y:S02]  /*37c0*/  LOP3.LUT R38, R38, 0x1f, R19, 0xf8, !PT ;  /* 0x0000001f26267812 */ /* 0x000fe400078ef813 */
[----:B------:R-:W4:Y:S02]  /*37d0*/  LDS.64 R44, [R0+0x300] ;  /* 0x00030000002c7984 */ /* 0x000f240000000a00 */
[----:B-1----:R-:W-:-:S02]  /*37e0*/  LEA R57, P0, R57, R38, 0xb ;  /* 0x0000002639397211 */ /* 0x002fc400078058ff */
[----:B------:R-:W1:Y:S03]  /*37f0*/  LDS.64 R30, [R36+0x400] ;  /* 0x00040000241e7984 */ /* 0x000e660000000a00 */
[----:B---3--:R-:W-:Y:S01]  /*3800*/  IMAD.X R2, RZ, RZ, RZ, P0 ;  /* 0x000000ffff027224 */ /* 0x008fe200000e06ff */
[----:B------:R-:W3:Y:S01]  /*3810*/  LDS.64 R40, [R35+0x500] ;  /* 0x0005000023287984 */ /* 0x000ee20000000a00 */
[----:B0-----:R-:W-:-:S03]  /*3820*/  LEA R38, P0, R57, UR4, 0x3 ;  /* 0x0000000439267c11 */ /* 0x001fc6000f8018ff */
[----:B------:R-:W0:Y:S01]  /*3830*/  LDS.64 R48, [R34+0x600] ;  /* 0x0006000022307984 */ /* 0x000e220000000a00 */
[----:B------:R-:W-:Y:S01]  /*3840*/  LEA.HI.X R39, R57, UR5, R2, 0x3, P0 ;  /* 0x0000000539277c11 */ /* 0x000fe200080f1c02 */
[----:B------:R-:W0:Y:S02]  /*3850*/  LDCU.64 UR4, c[0x0][0x3b8] ;  /* 0x00007700ff0477ac */ /* 0x000e240008000a00 */
[----:B------:R-:W0:Y:S04]  /*3860*/  LDS.64 R50, [R33+0x700] ;  /* 0x0007000021327984 */ /* 0x000e280000000a00 */
[----:B-----5:R-:W-:Y:S04]  /*3870*/  STG.E.64 desc[UR8][R38.64], R54 ;  /* 0x0000003626007986 */ /* 0x020fe8000c101b08 */
[----:B--2---:R-:W-:Y:S04]  /*3880*/  STG.E.64 desc[UR8][R38.64+0x100], R28 ;  /* 0x0001001c26007986 */ /* 0x004fe8000c101b08 */
[----:B----4-:R-:W-:Y:S04]  /*3890*/  STG.E.64 desc[UR8][R38.64+0x200], R42 ;  /* 0x0002002a26007986 */ /* 0x010fe8000c101b08 */
[----:B------:R-:W-:Y:S04]  /*38a0*/  STG.E.64 desc[UR8][R38.64+0x300], R44 ;  /* 0x0003002c26007986 */ /* 0x000fe8000c101b08 */
[----:B-1----:R-:W-:Y:S04]  /*38b0*/  STG.E.64 desc[UR8][R38.64+0x400], R30 ;  /* 0x0004001e26007986 */ /* 0x002fe8000c101b08 */
[----:B---3--:R-:W-:Y:S04]  /*38c0*/  STG.E.64 desc[UR8][R38.64+0x500], R40 ;  /* 0x0005002826007986 */ /* 0x008fe8000c101b08 */
        /* <DEDUP_REMOVED lines=31> */
.L_x_386:
[----:B------:R-:W0:Y:S01]  /*3ac0*/  LDC.64 R2, c[0x0][0x390] ;  /* 0x0000e400ff027b82 */ /* 0x000e220000000a00 */
[----:B------:R-:W-:Y:S01]  /*3ad0*/  ACQBULK ;  /* 0x000000000000782e */ /* 0x000fe20000000000 */
[----:B------:R-:W1:Y:S06]  /*3ae0*/  S2R R0, SR_TID.X ;  /* 0x0000000000007919 */ /* 0x000e6c0000002100 */
[----:B------:R-:W2:Y:S08]  /*3af0*/  LDC R4, c[0x0][0x3a8] ;  /* 0x0000ea00ff047b82 */ /* 0x000eb00000000800 */
[----:B------:R-:W3:Y:S01]  /*3b00*/  LDC.64 R8, c[0x0][0x388] ;  /* 0x0000e200ff087b82 */ /* 0x000ee20000000a00 */
[----:B0-----:R-:W-:-:S05]  /*3b10*/  IMAD.WIDE.U32 R2, R7, 0x4, R2 ;  /* 0x0000000407027825 */ /* 0x001fca00078e0002 */
[----:B------:R0:W4:Y:S01]  /*3b20*/  LDG.E R15, desc[UR8][R2.64] ;  /* 0x00000008020f7981 */ /* 0x000122000c1e1900 */
[----:B------:R-:W-:Y:S02]  /*3b30*/  IMAD.MOV R53, RZ, RZ, -R7 ;  /* 0x000000ffff357224 */ /* 0x000fe400078e0a07 */
[----:B-1----:R-:W-:-:S03]  /*3b40*/  IMAD.SHL.U32 R68, R0, 0x8, RZ ;  /* 0x0000000800447824 */ /* 0x002fc600078e00ff */
[----:B--2---:R-:W-:Y:S02]  /*3b50*/  VIADDMNMX R53, R53, R4, 0x800, PT ;  /* 0x0000080035357446 */ /* 0x004fe40003800104 */
[----:B------:R-:W-:Y:S02]  /*3b60*/  LOP3.LUT R11, R68, 0x1f00, RZ, 0xc0, !PT ;  /* 0x00001f00440b7812 */ /* 0x000fe400078ec0ff */
[----:B---3--:R-:W-:Y:S02]  /*3b70*/  LEA R8, P4, R7, R8, 0x3 ;  /* 0x0000000807087211 */ /* 0x008fe400078818ff */
[----:B------:R-:W-:Y:S02]  /*3b80*/  LOP3.LUT R0, R11, 0x1f, R0, 0xf8, !PT ;  /* 0x0000001f0b007812 */ /* 0x000fe400078ef800 */
[----:B------:R-:W-:Y:S02]  /*3b90*/  LEA.HI.X R9, R7, R9, RZ, 0x3, P4 ;  /* 0x0000000907097211 */ /* 0x000fe400020f1cff */
[C---:B------:R-:W-:Y:S01]  /*3ba0*/  LEA R4, P0, R0.reuse, R2, 0x2 ;  /* 0x0000000200047211 */ /* 0x040fe200078010ff */
[C---:B0-----:R-:W-:Y:S01]  /*3bb0*/  VIADD R2, R0.reuse, 0x40 ;  /* 0x0000004000027836 */ /* 0x041fe20000000000 */
[C---:B------:R-:W-:Y:S01]  /*3bc0*/  ISETP.GE.AND P6, PT, R0.reuse, R53, PT ;  /* 0x000000350000720c */ /* 0x040fe20003fc6270 */
[----:B------:R-:W-:-:S02]  /*3bd0*/  VIADD R6, R0, 0x20 ;  /* 0x0000002000067836 */ /* 0x000fc40000000000 */
[----:B------:R-:W-:Y:S01]  /*3be0*/  IMAD.X R5, RZ, RZ, R3, P0 ;  /* 0x000000ffff057224 */ /* 0x000fe200000e0603 */
[-C--:B------:R-:W-:Y:S01]  /*3bf0*/  ISETP.GE.AND P1, PT, R2, R53.reuse, PT ;  /* 0x000000350200720c */ /* 0x080fe20003f26270 */
[----:B------:R-:W-:Y:S01]  /*3c00*/  VIADD R2, R0, 0x60 ;  /* 0x0000006000027836 */ /* 0x000fe20000000000 */
[-C--:B------:R-:W-:Y:S01]  /*3c10*/  ISETP.GE.AND P0, PT, R6, R53.reuse, PT ;  /* 0x000000350600720c */ /* 0x080fe20003f06270 */
[C---:B------:R-:W-:Y:S02]  /*3c20*/  VIADD R6, R0.reuse, 0x80 ;  /* 0x0000008000067836 */ /* 0x040fe40000000000 */
[----:B------:R-:W-:Y:S01]  /*3c30*/  VIADD R10, R0, 0xa0 ;  /* 0x000000a0000a7836 */ /* 0x000fe20000000000 */
[-C--:B------:R-:W-:Y:S01]  /*3c40*/  ISETP.GE.AND P2, PT, R2, R53.reuse, PT ;  /* 0x000000350200720c */ /* 0x080fe20003f46270 */
[----:B------:R-:W-:Y:S01]  /*3c50*/  VIADD R12, R0, 0xc0 ;  /* 0x000000c0000c7836 */ /* 0x000fe20000000000 */
[----:B------:R-:W-:Y:S02]  /*3c60*/  ISETP.GE.AND P3, PT, R6, R53, PT ;  /* 0x000000350600720c */ /* 0x000fe40003f66270 */
[----:B------:R-:W-:-:S02]  /*3c70*/  LEA R6, P5, R0, R8, 0x3 ;  /* 0x0000000800067211 */ /* 0x000fc400078a18ff */
[-C--:B------:R-:W-:Y:S01]  /*3c80*/  ISETP.GE.AND P4, PT, R10, R53.reuse, PT ;  /* 0x000000350a00720c */ /* 0x080fe20003f86270 */
[----:B------:R-:W-:Y:S02]  /*3c90*/  VIADD R10, R0, 0xe0 ;  /* 0x000000e0000a7836 */ /* 0x000fe40000000000 */
[----:B------:R-:W-:Y:S01]  /*3ca0*/  IMAD.X R7, RZ, RZ, R9, P5 ;  /* 0x000000ffff077224 */ /* 0x000fe200028e0609 */
[-C--:B------:R-:W-:Y:S01]  /*3cb0*/  ISETP.GE.AND P5, PT, R12, R53.reuse, PT ;  /* 0x000000350c00720c */ /* 0x080fe20003fa6270 */
[----:B----4-:R-:W-:Y:S02]  /*3cc0*/  IMAD.MOV.U32 R2, RZ, RZ, R15 ;  /* 0x000000ffff027224 */ /* 0x010fe400078e000f */
[----:B------:R-:W2:Y:S02]  /*3cd0*/  @!P6 LDG.E R15, desc[UR8][R4.64] ;  /* 0x00000008040fe981 */ /* 0x000ea4000c1e1900 */
[--C-:B------:R-:W-:Y:S01]  /*3ce0*/  IMAD.MOV.U32 R14, RZ, RZ, R2.reuse ;  /* 0x000000ffff0e7224 */ /* 0x100fe200078e0002 */
[----:B------:R-:W-:Y:S01]  /*3cf0*/  ISETP.GE.AND P6, PT, R10, R53, PT ;  /* 0x000000350a00720c */ /* 0x000fe20003fc6270 */
[----:B------:R-:W-:-:S02]  /*3d00*/  IMAD.MOV.U32 R3, RZ, RZ, R2 ;  /* 0x000000ffff037224 */ /* 0x000fc400078e0002 */
[--C-:B------:R-:W-:Y:S02]  /*3d10*/  IMAD.MOV.U32 R16, RZ, RZ, R2.reuse ;  /* 0x000000ffff107224 */ /* 0x100fe400078e0002 */
[----:B------:R-:W3:Y:S01]  /*3d20*/  @!P0 LDG.E R14, desc[UR8][R4.64+0x80] ;  /* 0x00008008040e8981 */ /* 0x000ee2000c1e1900 */
[--C-:B------:R-:W-:Y:S02]  /*3d30*/  IMAD.MOV.U32 R17, RZ, RZ, R2.reuse ;  /* 0x000000ffff117224 */ /* 0x100fe400078e0002 */
[--C-:B------:R-:W-:Y:S01]  /*3d40*/  IMAD.MOV.U32 R18, RZ, RZ, R2.reuse ;  /* 0x000000ffff127224 */ /* 0x100fe200078e0002 */
[----:B------:R-:W4:Y:S01]  /*3d50*/  @!P1 LDG.E R3, desc[UR8][R4.64+0x100] ;  /* 0x0001000804039981 */ /* 0x000f22000c1e1900 */
[----:B------:R-:W-:-:S03]  /*3d60*/  IMAD.MOV.U32 R21, RZ, RZ, R2 ;  /* 0x000000ffff157224 */ /* 0x000fc600078e0002 */
        /* <DEDUP_REMOVED lines=11> */
[C---:B------:R-:W-:Y:S01]  /*3e20*/  VIADD R10, R19.reuse, 0x20 ;  /* 0x00000020130a7836 */ /* 0x040fe20000000000 */
[C---:B------:R-:W-:Y:S01]  /*3e30*/  LEA.HI.SX32 R11, R19.reuse, R19, 0x1b ;  /* 0x00000013130b7211 */ /* 0x040fe200078fdaff */
[----:B------:R-:W-:-:S03]  /*3e40*/  VIADD R12, R19, 0x40 ;  /* 0x00000040130c7836 */ /* 0x000fc60000000000 */
[-C--:B------:R-:W-:Y:S01]  /*3e50*/  LEA.HI.SX32 R10, R10, R19.reuse, 0x1b ;  /* 0x000000130a0a7211 */ /* 0x080fe200078fdaff */
[----:B------:R-:W-:Y:S01]  /*3e60*/  VIADD R20, R19, 0x60 ;  /* 0x0000006013147836 */ /* 0x000fe20000000000 */
[----:B------:R-:W-:Y:S01]  /*3e70*/  LEA R52, R11, UR4, 0x2 ;  /* 0x000000040b347c11 */ /* 0x000fe2000f8e10ff */
[C---:B------:R-:W-:Y:S01]  /*3e80*/  VIADD R4, R19.reuse, 0x80 ;  /* 0x0000008013047836 */ /* 0x040fe20000000000 */
[----:B------:R-:W-:Y:S01]  /*3e90*/  LEA R51, R10, UR4, 0x2 ;  /* 0x000000040a337c11 */ /* 0x000fe2000f8e10ff */
[C---:B------:R-:W-:Y:S02]  /*3ea0*/  VIADD R54, R19.reuse, 0xa0 ;  /* 0x000000a013367836 */ /* 0x040fe40000000000 */
[C---:B------:R-:W-:Y:S01]  /*3eb0*/  VIADD R22, R19.reuse, 0xc0 ;  /* 0x000000c013167836 */ /* 0x040fe20000000000 */
[-C--:B------:R-:W-:Y:S01]  /*3ec0*/  LEA.HI.SX32 R13, R12, R19.reuse, 0x1b ;  /* 0x000000130c0d7211 */ /* 0x080fe200078fdaff */
[----:B------:R-:W-:Y:S01]  /*3ed0*/  VIADD R56, R19, 0xe0 ;  /* 0x000000e013387836 */ /* 0x000fe20000000000 */
[----:B------:R-:W-:-:S02]  /*3ee0*/  LEA.HI.SX32 R12, R20, R19, 0x1b ;  /* 0x00000013140c7211 */ /* 0x000fc400078fdaff */
        /* <DEDUP_REMOVED lines=9> */
[C---:B------:R-:W-:Y:S02]  /*3f80*/  VIADD R22, R23.reuse, 0x5 ;  /* 0x0000000517167836 */ /* 0x040fe40000000000 */
        /* <DEDUP_REMOVED lines=10> */
[----:B------:R-:W-:Y:S02]  /*4030*/  LEA.HI.SX32 R62, R23, R23, 0x1b ;  /* 0x00000017173e7211 */ /* 0x000fe400078fdaff */
[----:B------:R-:W-:Y:S02]  /*4040*/  LEA R36, R57, UR4, 0x2 ;  /* 0x0000000439247c11 */ /* 0x000fe4000f8e10ff */
[----:B------:R-:W-:Y:S02]  /*4050*/  LEA R35, R56, UR4, 0x2 ;  /* 0x0000000438237c11 */ /* 0x000fe4000f8e10ff */
[----:B------:R-:W-:-:S02]  /*4060*/  LEA R33, R62, UR4, 0x2 ;  /* 0x000000043e217c11 */ /* 0x000fc4000f8e10ff */
[----:B------:R-:W-:Y:S02]  /*4070*/  LEA R34, R61, UR4, 0x2 ;  /* 0x000000043d227c11 */ /* 0x000fe4000f8e10ff */
[----:B------:R-:W-:Y:S02]  /*4080*/  LEA R19, R58, UR4, 0x2 ;  /* 0x000000043a137c11 */ /* 0x000fe4000f8e10ff */
[----:B------:R-:W-:Y:S01]  /*4090*/  LEA R32, R63, UR4, 0x2 ;  /* 0x000000043f207c11 */ /* 0x000fe2000f8e10ff */
[----:B--2---:R-:W-:Y:S04]  /*40a0*/  STS [R52], R15 ;  /* 0x0000000f34007388 */ /* 0x004fe80000000800 */
[----:B---3--:R0:W-:Y:S04]  /*40b0*/  STS [R51+0x80], R14 ;  /* 0x0000800e33007388 */ /* 0x0081e80000000800 */
[----:B----4-:R-:W-:Y:S01]  /*40c0*/  STS [R50+0x100], R3 ;  /* 0x0001000332007388 */ /* 0x010fe20000000800 */
[----:B0-----:R-:W-:-:S03]  /*40d0*/  VIADD R14, R23, 0x7 ;  /* 0x00000007170e7836 */ /* 0x001fc60000000000 */
[----:B-----5:R0:W-:Y:S02]  /*40e0*/  STS [R39+0x180], R16 ;  /* 0x0001801027007388 */ /* 0x0201e40000000800 */
[----:B------:R-:W-:Y:S02]  /*40f0*/  LEA.HI.SX32 R49, R14, R23, 0x1b ;  /* 0x000000170e317211 */ /* 0x000fe400078fdaff */
[----:B------:R1:W-:Y:S01]  /*4100*/  STS [R38+0x200], R17 ;  /* 0x0002001126007388 */ /* 0x0003e20000000800 */
[----:B------:R-:W-:-:S03]  /*4110*/  LEA R15, R48, UR4, 0x2 ;  /* 0x00000004300f7c11 */ /* 0x000fc6000f8e10ff */
[----:B------:R2:W-:Y:S01]  /*4120*/  STS [R37+0x280], R18 ;  /* 0x0002801225007388 */ /* 0x0005e20000000800 */
[----:B0-----:R-:W-:-:S03]  /*4130*/  LEA R16, R49, UR4, 0x2 ;  /* 0x0000000431107c11 */ /* 0x001fc6000f8e10ff */
[----:B------:R-:W-:Y:S01]  /*4140*/  STS [R36+0x300], R21 ;  /* 0x0003001524007388 */ /* 0x000fe20000000800 */
[----:B-1----:R-:W-:Y:S02]  /*4150*/  LEA R17, R60, UR4, 0x2 ;  /* 0x000000043c117c11 */ /* 0x002fe4000f8e10ff */
[----:B--2---:R-:W-:Y:S01]  /*4160*/  LEA R18, R59, UR4, 0x2 ;  /* 0x000000043b127c11 */ /* 0x004fe2000f8e10ff */
        /* <DEDUP_REMOVED lines=509> */
.L_x_409:
[----:B------:R-:W-:Y:S05]  /*6140*/  BSYNC.RECONVERGENT B0 ;  /* 0x0000000000007941 */ /* 0x000fea0003800200 */
.L_x_408:
[----:B------:R-:W-:-:S07]  /*6150*/  IMAD.MOV.U32 R42, RZ, RZ, 0x2 ;  /* 0x00000002ff2a7424 */ /* 0x000fce00078e00ff */
.L_x_429:
        /* <DEDUP_REMOVED lines=46> */
.L_x_412:
        /* <DEDUP_REMOVED lines=20> */
.L_x_411:
[----:B------:R-:W-:Y:S05]  /*6580*/  BSYNC.RECONVERGENT B0 ;  /* 0x0000000000007941 */ /* 0x000fea0003800200 */
.L_x_410:
        /* <DEDUP_REMOVED lines=19> */
.L_x_414:
[----:B------:R-:W-:Y:S05]  /*66c0*/  BSYNC.RECONVERGENT B0 ;  /* 0x0000000000007941 */ /* 0x000fea0003800200 */
.L_x_413:
        /* <DEDUP_REMOVED lines=23> */
.L_x_416:
[----:B------:R-:W-:Y:S05]  /*6840*/  BSYNC.RECONVERGENT B0 ;  /* 0x0000000000007941 */ /* 0x000fea0003800200 */
.L_x_415:
        /* <DEDUP_REMOVED lines=23> */
.L_x_418:
[----:B------:R-:W-:Y:S05]  /*69c0*/  BSYNC.RECONVERGENT B0 ;  /* 0x0000000000007941 */ /* 0x000fea0003800200 */
.L_x_417:
        /* <DEDUP_REMOVED lines=23> */
.L_x_420:
[----:B------:R-:W-:Y:S05]  /*6b40*/  BSYNC.RECONVERGENT B0 ;  /* 0x0000000000007941 */ /* 0x000fea0003800200 */
.L_x_419:
        /* <DEDUP_REMOVED lines=23> */
.L_x_422:
[----:B------:R-:W-:Y:S05]  /*6cc0*/  BSYNC.RECONVERGENT B0 ;  /* 0x0000000000007941 */ /* 0x000fea0003800200 */
.L_x_421:
        /* <DEDUP_REMOVED lines=23> */
.L_x_424:
[----:B------:R-:W-:Y:S05]  /*6e40*/  BSYNC.RECONVERGENT B0 ;  /* 0x0000000000007941 */ /* 0x000fea0003800200 */
.L_x_423:
        /* <DEDUP_REMOVED lines=27> */
.L_x_426:
[----:B------:R-:W-:Y:S05]  /*7000*/  BSYNC.RECONVERGENT B0 ;  /* 0x0000000000007941 */ /* 0x000fea0003800200 */
.L_x_425:
        /* <DEDUP_REMOVED lines=24> */
.L_x_428:
[----:B------:R-:W-:Y:S05]  /*7190*/  BSYNC.RECONVERGENT B0 ;  /* 0x0000000000007941 */ /* 0x000fea0003800200 */
.L_x_427:
        /* <DEDUP_REMOVED lines=28> */
[----:B0-----:R-:W0:Y:S01]  /*7360*/  S2R R66, SR_TID.X ;  /* 0x0000000000427919 */ /* 0x001e220000002100 */
[----:B------:R-:W5:Y:S01]  /*7370*/  LDCU.U8 UR4, c[0x0][0x380] ;  /* 0x00007000ff0477ac */ /* 0x000f620008000000 */
[----:B------:R-:W1:Y:S01]  /*7380*/  S2R R42, SR_LANEID ;  /* 0x00000000002a7919 */ /* 0x000e620000000000 */
[----:B-----5:R-:W-:-:S04]  /*7390*/  UPRMT UR4, UR4, 0x8880, URZ ;  /* 0x0000888004047896 */ /* 0x020fc800080000ff */
[----:B------:R-:W-:Y:S01]  /*73a0*/  UISETP.NE.AND UP0, UPT, UR4, URZ, UPT ;  /* 0x000000ff0400728c */ /* 0x000fe2000bf05270 */
[----:B0-----:R-:W-:-:S05]  /*73b0*/  IMAD.SHL.U32 R30, R66, 0x8, RZ ;  /* 0x00000008421e7824 */ /* 0x001fca00078e00ff */
[----:B------:R-:W-:-:S04]  /*73c0*/  LOP3.LUT R31, R30, 0x1f00, RZ, 0xc0, !PT ;  /* 0x00001f001e1f7812 */ /* 0x000fc800078ec0ff */
[C---:B------:R-:W-:Y:S01]  /*73d0*/  LOP3.LUT R66, R31.reuse, 0x1f, R66, 0xf8, !PT ;  /* 0x0000001f1f427812 */ /* 0x040fe200078ef842 */
[----:B-1----:R-:W-:-:S04]  /*73e0*/  IMAD.IADD R42, R31, 0x1, R42 ;  /* 0x000000011f2a7824 */ /* 0x002fc800078e022a */
[C---:B------:R-:W-:Y:S01]  /*73f0*/  VIADD R45, R42.reuse, 0x20 ;  /* 0x000000202a2d7836 */ /* 0x040fe20000000000 */
[-C--:B------:R-:W-:Y:S01]  /*7400*/  LEA.HI.SX32 R31, R42, R42.reuse, 0x1b ;  /* 0x0000002a2a1f7211 */ /* 0x080fe200078fdaff */
[C---:B------:R-:W-:Y:S02]  /*7410*/  VIADD R49, R66.reuse, 0x20 ;  /* 0x0000002042317836 */ /* 0x040fe40000000000 */
[C---:B------:R-:W-:Y:S01]  /*7420*/  VIADD R48, R66.reuse, 0x40 ;  /* 0x0000004042307836 */ /* 0x040fe20000000000 */
[----:B------:R-:W-:Y:S01]  /*7430*/  LEA.HI.SX32 R30, R45, R42, 0x1b ;  /* 0x0000002a2d1e7211 */ /* 0x000fe200078fdaff */
[C---:B------:R-:W-:Y:S02]  /*7440*/  VIADD R47, R66.reuse, 0x60 ;  /* 0x00000060422f7836 */ /* 0x040fe40000000000 */
[C---:B------:R-:W-:Y:S02]  /*7450*/  VIADD R45, R66.reuse, 0xa0 ;  /* 0x000000a0422d7836 */ /* 0x040fe40000000000 */
[----:B------:R-:W-:-:S02]  /*7460*/  VIADD R42, R66, 0xe0 ;  /* 0x000000e0422a7836 */ /* 0x000fc40000000000 */
[C---:B------:R-:W-:Y:S02]  /*7470*/  VIADD R44, R66.reuse, 0xc0 ;  /* 0x000000c0422c7836 */ /* 0x040fe40000000000 */
[----:B------:R-:W-:Y:S02]  /*7480*/  VIADD R46, R66, 0x80 ;  /* 0x00000080422e7836 */ /* 0x000fe40000000000 */
[----:B------:R-:W-:Y:S02]  /*7490*/  IMAD R68, R31, 0x4, R52 ;  /* 0x000000041f447824 */ /* 0x000fe400078e0234 */
[----:B------:R-:W-:Y:S01]  /*74a0*/  IMAD R67, R30, 0x4, R51 ;  /* 0x000000041e437824 */ /* 0x000fe200078e0233 */
[----:B------:R-:W-:Y:S06]  /*74b0*/  BAR.SYNC.DEFER_BLOCKING 0x0 ;  /* 0x0000000000007b1d */ /* 0x000fec0000010000 */
[----:B------:R-:W-:Y:S05]  /*74c0*/  BRA.U !UP0, `(.L_x_430) ;  /* 0x0000000508847547 */ /* 0x000fea000b800000 */
[----:B------:R-:W-:Y:S01]  /*74d0*/  IMAD.MOV.U32 R30, RZ, RZ, R63 ;  /* 0x000000ffff1e7224 */ /* 0x000fe200078e003f */
[----:B------:R0:W-:Y:S01]  /*74e0*/  STS.64 [R8], R28 ;  /* 0x0000001c08007388 */ /* 0x0001e20000000a00 */
[----:B------:R-:W-:Y:S01]  /*74f0*/  IMAD.MOV.U32 R31, RZ, RZ, R62 ;  /* 0x000000ffff1f7224 */ /* 0x000fe200078e003e */
[----:B------:R-:W-:Y:S01]  /*7500*/  ISETP.NE.AND P0, PT, R43, RZ, PT ;  /* 0x000000ff2b00720c */ /* 0x000fe20003f05270 */
[----:B------:R-:W1:Y:S01]  /*7510*/  LDCU.64 UR6, c[0x0][0x398] ;  /* 0x00007300ff0677ac */ /* 0x000e620008000a00 */
[----:B------:R5:W-:Y:S04]  /*7520*/  STS.64 [R7+0x8], R64 ;  /* 0x0000084007007388 */ /* 0x000be80000000a00 */
[----:B------:R2:W-:Y:S01]  /*7530*/  STS.64 [R6+0x10], R30 ;  /* 0x0000101e06007388 */ /* 0x0005e20000000a00 */
[----:B0-----:R-:W-:-:S03]  /*7540*/  IMAD.MOV.U32 R28, RZ, RZ, R59 ;  /* 0x000000ffff1c7224 */ /* 0x001fc600078e003b */
[----:B------:R-:W-:Y:S01]  /*7550*/  STS.64 [R5+0x18], R60 ;  /* 0x0000183c05007388 */ /* 0x000fe20000000a00 */
[----:B------:R-:W-:Y:S02]  /*7560*/  IMAD.MOV.U32 R29, RZ, RZ, R58 ;  /* 0x000000ffff1d7224 */ /* 0x000fe400078e003a */
[----:B-----5:R-:W-:Y:S01]  /*7570*/  IMAD.MOV.U32 R7, RZ, RZ, R55 ;  /* 0x000000ffff077224 */ /* 0x020fe200078e0037 */
[----:B------:R-:W0:Y:S01]  /*7580*/  S2R R63, SR_CTAID.X ;  /* 0x00000000003f7919 */ /* 0x000e220000002500 */
[----:B------:R-:W-:Y:S02]  /*7590*/  IMAD.MOV.U32 R55, RZ, RZ, R57 ;  /* 0x000000ffff377224 */ /* 0x000fe400078e0039 */
[----:B--2---:R-:W-:Y:S01]  /*75a0*/  IMAD.MOV.U32 R6, RZ, RZ, R56 ;  /* 0x000000ffff067224 */ /* 0x004fe200078e0038 */
[----:B------:R-:W-:Y:S04]  /*75b0*/  STS.64 [R4+0x20], R28 ;  /* 0x0000201c04007388 */ /* 0x000fe80000000a00 */
[----:B------:R-:W-:Y:S04]  /*75c0*/  STS.64 [R3+0x28], R6 ;  /* 0x0000280603007388 */ /* 0x000fe80000000a00 */
[----:B------:R2:W-:Y:S04]  /*75d0*/  STS.64 [R2+0x30], R54 ;  /* 0x0000303602007388 */ /* 0x0005e80000000a00 */
[----:B------:R5:W-:Y:S01]  /*75e0*/  STS.64 [R0+0x38], R40 ;  /* 0x0000382800007388 */ /* 0x000be20000000a00 */
[----:B------:R-:W-:-:S03]  /*75f0*/  NOP ;  /* 0x0000000000007918 */ /* 0x000fc60000000000 */
[----:B------:R-:W-:Y:S01]  /*7600*/  LDS.64 R68, [R68] ;  /* 0x0000000044447984 */ /* 0x000fe20000000a00 */
[----:B--2---:R-:W-:-:S03]  /*7610*/  LOP3.LUT R2, R43, 0x1f, RZ, 0xc0, !PT ;  /* 0x0000001f2b027812 */ /* 0x004fc600078ec0ff */
[----:B------:R-:W-:Y:S01]  /*7620*/  LDS.64 R30, [R67+0x100] ;  /* 0x00010000431e7984 */ /* 0x000fe20000000a00 */
[----:B-----5:R-:W-:-:S03]  /*7630*/  IMAD.SHL.U32 R0, R43, 0x8, RZ ;  /* 0x000000082b007824 */ /* 0x020fc600078e00ff */
[----:B------:R-:W-:Y:S01]  /*7640*/  LDS.64 R56, [R14+0x200] ;  /* 0x000200000e387984 */ /* 0x000fe20000000a00 */
[----:B0-----:R-:W-:Y:S01]  /*7650*/  IMAD R63, R63, 0x800, R2 ;  /* 0x000008003f3f7824 */ /* 0x001fe200078e0202 */
[----:B------:R-:W-:Y:S02]  /*7660*/  LOP3.LUT R0, R0, 0x1f00, RZ, 0xc0, !PT ;  /* 0x00001f0000007812 */ /* 0x000fe400078ec0ff */
[----:B------:R-:W-:Y:S04]  /*7670*/  LDS.64 R4, [R13+0x300] ;  /* 0x000300000d047984 */ /* 0x000fe80000000a00 */
[----:B------:R-:W-:Y:S04]  /*7680*/  LDS.64 R28, [R12+0x400] ;  /* 0x000400000c1c7984 */ /* 0x000fe80000000a00 */
[----:B------:R-:W-:Y:S04]  /*7690*/  LDS.64 R6, [R11+0x500] ;  /* 0x000500000b067984 */ /* 0x000fe80000000a00 */
[----:B------:R-:W-:Y:S04]  /*76a0*/  LDS.64 R58, [R10+0x600] ;  /* 0x000600000a3a7984 */ /* 0x000fe80000000a00 */
[----:B------:R-:W-:Y:S04]  /*76b0*/  LDS.64 R8, [R9+0x700] ;  /* 0x0007000009087984 */ /* 0x000fe80000000a00 */
[----:B------:R-:W-:Y:S01]  /*76c0*/  @!P0 STS [UR5+0x4200], R53 ;  /* 0x00420035ff008988 */ /* 0x000fe20008000805 */
[----:B------:R-:W-:Y:S01]  /*76d0*/  BAR.SYNC.DEFER_BLOCKING 0x0 ;  /* 0x0000000000007b1d */ /* 0x000fe20000010000 */
[----:B------:R-:W-:-:S05]  /*76e0*/  IADD3 R0, P0, PT, R0, R63, RZ ;  /* 0x0000003f00007210 */ /* 0x000fca0007f1e0ff */
[----:B------:R-:W-:Y:S01]  /*76f0*/  IMAD.X R55, RZ, RZ, RZ, P0 ;  /* 0x000000ffff377224 */ /* 0x000fe200000e06ff */
        /* <DEDUP_REMOVED lines=62> */
.L_x_430:
        /* <DEDUP_REMOVED lines=10> */
[----:B-----5:R-:W-:Y:S02]  /*7b80*/  IMAD.MOV.U32 R7, RZ, RZ, R55 ;  /* 0x000000ffff077224 */ /* 0x020fe400078e0037 */
[----:B------:R-:W-:Y:S01]  /*7b90*/  IMAD.MOV.U32 R55, RZ, RZ, R57 ;  /* 0x000000ffff377224 */ /* 0x000fe200078e0039 */
[----:B------:R-:W-:Y:S01]  /*7ba0*/  STS.64 [R4+0x20], R28 ;  /* 0x0000201c04007388 */ /* 0x000fe20000000a00 */
[----:B--2---:R-:W-:-:S05]  /*7bb0*/  IMAD.MOV.U32 R6, RZ, RZ, R56 ;  /* 0x000000ffff067224 */ /* 0x004fca00078e0038 */
[----:B------:R0:W-:Y:S04]  /*7bc0*/  STS.64 [R3+0x28], R6 ;  /* 0x0000280603007388 */ /* 0x0001e80000000a00 */
[----:B------:R-:W-:Y:S04]  /*7bd0*/  STS.64 [R2+0x30], R54 ;  /* 0x0000303602007388 */ /* 0x000fe80000000a00 */
[----:B------:R2:W-:Y:S01]  /*7be0*/  STS.64 [R0+0x38], R40 ;  /* 0x0000382800007388 */ /* 0x0005e20000000a00 */
        /* <DEDUP_REMOVED lines=11> */
[----:B0-----:R-:W2:Y:S01]  /*7ca0*/  S2R R3, SR_CTAID.X ;  /* 0x0000000000037919 */ /* 0x001ea20000002500 */
[----:B------:R-:W0:Y:S01]  /*7cb0*/  LDS R41, [UR5+0x4200] ;  /* 0x00420005ff297984 */ /* 0x000e220008000800 */
[----:B--2---:R-:W-:-:S05]  /*7cc0*/  LEA R0, P0, R3, R66, 0xb ;  /* 0x0000004203007211 */ /* 0x004fca00078058ff */
[----:B------:R-:W-:Y:S01]  /*7cd0*/  IMAD.X R55, RZ, RZ, RZ, P0 ;  /* 0x000000ffff377224 */ /* 0x000fe200000e06ff */
[----:B-1----:R-:W-:-:S04]  /*7ce0*/  LEA R2, P0, R0, UR6, 0x3 ;  /* 0x0000000600027c11 */ /* 0x002fc8000f8018ff */
[----:B------:R-:W-:Y:S01]  /*7cf0*/  LEA.HI.X R3, R0, UR7, R55, 0x3, P0 ;  /* 0x0000000700037c11 */ /* 0x000fe200080f1c37 */
[----:B------:R-:W1:Y:S01]  /*7d00*/  LDCU.64 UR6, c[0x0][0x3b8] ;  /* 0x00007700ff0677ac */ /* 0x000e620008000a00 */
[-C--:B0-----:R-:W-:Y:S02]  /*7d10*/  ISETP.GE.AND P2, PT, R66, R41.reuse, PT ;  /* 0x000000294200720c */ /* 0x081fe40003f46270 */
[-C--:B------:R-:W-:Y:S02]  /*7d20*/  ISETP.GE.AND P0, PT, R49, R41.reuse, PT ;  /* 0x000000293100720c */ /* 0x080fe40003f06270 */
[-C--:B------:R-:W-:Y:S02]  /*7d30*/  ISETP.GE.AND P1, PT, R48, R41.reuse, PT ;  /* 0x000000293000720c */ /* 0x080fe40003f26270 */
[-C--:B------:R-:W-:Y:S02]  /*7d40*/  ISETP.GE.AND P6, PT, R47, R41.reuse, PT ;  /* 0x000000292f00720c */ /* 0x080fe40003fc6270 */
[----:B------:R-:W-:-:S02]  /*7d50*/  ISETP.GE.AND P5, PT, R46, R41, PT ;  /* 0x000000292e00720c */ /* 0x000fc40003fa6270 */
        /* <DEDUP_REMOVED lines=32> */
[----:B-1----:R-:W-:-:S04]  /*7f60*/  LEA R2, P0, R0, UR6, 0x2 ;  /* 0x0000000600027c11 */ /* 0x002fc8000f8010ff */
        /* <DEDUP_REMOVED lines=20> */
.L_x_431:
        /* <DEDUP_REMOVED lines=13> */
.L_x_672:


//--------------------- .text._ZN3cub18CUB_300001_SM_10006detail10merge_sort26DeviceMergeSortMergeKernelINS2_10policy_hubIN6thrust24THRUST_300001_SM_1000_NS10device_ptrIyEEE9Policy600ES8_PNS0_8NullTypeES8_SC_m29MostSignificantBitsComparatorySB_EEvbT2_T3_T4_PT6_PT7_T5_PSG_SG_NS1_7vsmem_tE --------------------------
	.section	.text._ZN3cub18CUB_300001_SM_10006detail10merge_sort26DeviceMergeSortMergeKernelINS2_10policy_hubIN6thrust24THRUST_300001_SM_1000_NS10device_ptrIyEEE9Policy600ES8_PNS0_8NullTypeES8_SC_m29MostSignificantBitsComparatorySB_EEvbT2_T3_T4_PT6_PT7_T5_PSG_SG_NS1_7vsmem_tE,"ax",@progbits
	.align	128
        .global         _ZN3cub18CUB_300001_SM_10006detail10merge_sort26DeviceMergeSortMergeKernelINS2_10policy_hubIN6thrust24THRUST_300001_SM_1000_NS10device_ptrIyEEE9Policy600ES8_PNS0_8NullTypeES8_SC_m29MostSignificantBitsComparatorySB_EEvbT2_T3_T4_PT6_PT7_T5_PSG_SG_NS1_7vsmem_tE
        .type           _ZN3cub18CUB_300001_SM_10006detail10merge_sort26DeviceMergeSortMergeKernelINS2_10policy_hubIN6thrust24THRUST_300001_SM_1000_NS10device_ptrIyEEE9Policy600ES8_PNS0_8NullTypeES8_SC_m29MostSignificantBitsComparatorySB_EEvbT2_T3_T4_PT6_PT7_T5_PSG_SG_NS1_7vsmem_tE,@function
        .size           _ZN3cub18CUB_300001_SM_10006detail10merge_sort26DeviceMergeSortMergeKernelINS2_10policy_hubIN6thrust24THRUST_300001_SM_1000_NS10device_ptrIyEEE9Policy600ES8_PNS0_8NullTypeES8_SC_m29MostSignificantBitsComparatorySB_EEvbT2_T3_T4_PT6_PT7_T5_PSG_SG_NS1_7vsmem_tE,(.L_x_673 - _ZN3cub18CUB_300001_SM_10006detail10merge_sort26DeviceMergeSortMergeKernelINS2_10policy_hubIN6thrust24THRUST_300001_SM_1000_NS10device_ptrIyEEE9Policy600ES8_PNS0_8NullTypeES8_SC_m29MostSignificantBitsComparatorySB_EEvbT2_T3_T4_PT6_PT7_T5_PSG_SG_NS1_7vsmem_tE)
        .other          _ZN3cub18CUB_300001_SM_10006detail10merge_sort26DeviceMergeSortMergeKernelINS2_10policy_hubIN6thrust24THRUST_300001_SM_1000_NS10device_ptrIyEEE9Policy600ES8_PNS0_8NullTypeES8_SC_m29MostSignificantBitsComparatorySB_EEvbT2_T3_T4_PT6_PT7_T5_PSG_SG_NS1_7vsmem_tE,@"STO_CUDA_ENTRY STV_DEFAULT"
_ZN3cub18CUB_300001_SM_10006detail10merge_sort26DeviceMergeSortMergeKernelINS2_10policy_hubIN6thrust24THRUST_300001_SM_1000_NS10device_ptrIyEEE9Policy600ES8_PNS0_8NullTypeES8_SC_m29MostSignificantBitsComparatorySB_EEvbT2_T3_T4_PT6_PT7_T5_PSG_SG_NS1_7vsmem_tE:
.text._ZN3cub18CUB_300001_SM_10006detail10merge_sort26DeviceMergeSortMergeKernelINS2_10policy_hubIN6thrust24THRUST_300001_SM_1000_NS10device_ptrIyEEE9Policy600ES8_PNS0_8NullTypeES8_SC_m29MostSignificantBitsComparatorySB_EEvbT2_T3_T4_PT6_PT7_T5_PSG_SG_NS1_7vsmem_tE:
[----:B------:R-:W-:Y:S08]  /*0000*/  LDC R1, c[0x0][0x37c] ;  /* 0x0000df00ff017b82 */ /* 0x000ff00000000800 */
[----:B------:R-:W0:Y:S01]  /*0010*/  S2UR UR24, SR_CTAID.X ;  /* 0x00000000001879c3 */ /* 0x000e220000002500 */
[----:B------:R-:W1:Y:S01]  /*0020*/  LDCU UR4, c[0x0][0x370] ;  /* 0x00006e00ff0477ac */ /* 0x000e620008000800 */
[----:B------:R-:W2:Y:S01]  /*0030*/  S2R R0, SR_TID.X ;  /* 0x0000000000007919 */ /* 0x000ea20000002100 */
[----:B------:R-:W3:Y:S01]  /*0040*/  LDCU.64 UR14, c[0x0][0x358] ;  /* 0x00006b00ff0e77ac */ /* 0x000ee20008000a00 */
[----:B------:R-:W4:Y:S01]  /*0050*/  LDCU.64 UR8, c[0x0][0x3c0] ;  /* 0x00007800ff0877ac */ /* 0x000f220008000a00 */
[----:B-1----:R-:W-:-:S04]  /*0060*/  UIADD3 UR4, UPT, UPT, UR4, -0x1, URZ ;  /* 0xffffffff04047890 */ /* 0x002fc8000fffe0ff */
[----:B0-----:R-:W-:-:S09]  /*0070*/  UISETP.GE.U32.AND UP0, UPT, UR24, UR4, UPT ;  /* 0x000000041800728c */ /* 0x001fd2000bf06070 */
[----:B---34-:R-:W-:Y:S05]  /*0080*/  BRA.U UP0, `(.L_x_432) ;  /* 0x00000025008c7547 */ /* 0x018fea000b800000 */
[----:B------:R-:W0:Y:S01]  /*0090*/  LDCU.64 UR4, c[0x0][0x3b8] ;  /* 0x00007700ff0477ac */ /* 0x000e220008000a00 */
[----:B------:R-:W1:Y:S01]  /*00a0*/  LDCU.64 UR12, c[0x0][0x398] ;  /* 0x00007300ff0c77ac */ /* 0x000e620008000a00 */
[----:B------:R-:W3:Y:S01]  /*00b0*/  LDCU.U8 UR10, c[0x0][0x380] ;  /* 0x00007000ff0a77ac */ /* 0x000ee20008000000 */
[----:B0-----:R-:W-:-:S04]  /*00c0*/  ULEA UR4, UP0, UR24, UR4, 0x3 ;  /* 0x0000000418047291 */ /* 0x001fc8000f8018ff */
[----:B------:R-:W-:Y:S02]  /*00d0*/  ULEA.HI.X UR5, UR24, UR5, URZ, 0x3, UP0 ;  /* 0x0000000518057291 */ /* 0x000fe400080f1cff */
[----:B------:R-:W-:-:S04]  /*00e0*/  IMAD.U32 R2, RZ, RZ, UR4 ;  /* 0x00000004ff027e24 */ /* 0x000fc8000f8e00ff */
[----:B------:R-:W-:-:S05]  /*00f0*/  IMAD.U32 R3, RZ, RZ, UR5 ;  /* 0x00000005ff037e24 */ /* 0x000fca000f8e00ff */
[----:B------:R-:W4:Y:S04]  /*0100*/  LDG.E.64 R6, desc[UR14][R2.64] ;  /* 0x0000000e02067981 */ /* 0x000f28000c1e1b00 */
[----:B------:R-:W5:Y:S01]  /*0110*/  LDG.E.64 R4, desc[UR14][R2.64+0x8] ;  /* 0x0000080e02047981 */ /* 0x000f62000c1e1b00 */
[----:B------:R-:W-:Y:S01]  /*0120*/  UIADD3 UR6, UP0, UPT, URZ, -UR8, URZ ;  /* 0x80000008ff067290 */ /* 0x000fe2000ff1e0ff */
[----:B------:R-:W-:Y:S01]  /*0130*/  ACQBULK ;  /* 0x000000000000782e */ /* 0x000fe20000000000 */
[----:B------:R-:W-:Y:S02]  /*0140*/  UIMAD.WIDE.U32 UR4, UR8, 0x400, URZ ;  /* 0x00000400080478a5 */ /* 0x000fe4000f8e00ff */
[----:B------:R-:W-:Y:S02]  /*0150*/  ULOP3.LUT UR19, UR6, UR24, URZ, 0xc0, !UPT ;  /* 0x0000001806137292 */ /* 0x000fe4000f8ec0ff */
[----:B------:R-:W-:-:S02]  /*0160*/  USHF.L.U32 UR21, UR9, 0xa, URZ ;  /* 0x0000000a09157899 */ /* 0x000fc400080006ff */
[----:B------:R-:W-:Y:S02]  /*0170*/  USHF.L.U32 UR22, UR19, 0xb, URZ ;  /* 0x0000000b13167899 */ /* 0x000fe400080006ff */
[----:B------:R-:W-:Y:S02]  /*0180*/  UIADD3 UR21, UPT, UPT, UR5, UR21, URZ ;  /* 0x0000001505157290 */ /* 0x000fe4000fffe0ff */
[----:B------:R-:W-:Y:S02]  /*0190*/  USHF.L.U64.HI UR23, UR19, 0xb, URZ ;  /* 0x0000000b13177899 */ /* 0x000fe400080102ff */
[----:B-1----:R-:W-:Y:S02]  /*01a0*/  UIADD3 UR12, UP1, UPT, -UR22, UR12, URZ ;  /* 0x0000000c160c7290 */ /* 0x002fe4000ff3e1ff */
[----:B------:R-:W-:Y:S02]  /*01b0*/  ULOP3.LUT UR5, UR6, UR24, URZ, 0xfc, !UPT ;  /* 0x0000001806057292 */ /* 0x000fe4000f8efcff */
[----:B------:R-:W-:-:S02]  /*01c0*/  ULOP3.LUT UR20, UR4, 0xfffff800, URZ, 0xc0, !UPT ;  /* 0xfffff80004147892 */ /* 0x000fc4000f8ec0ff */
[----:B------:R-:W-:Y:S02]  /*01d0*/  UIADD3.X UR13, UPT, UPT, ~UR23, UR13, URZ, UP1, !UPT ;  /* 0x0000000d170d7290 */ /* 0x000fe40008ffe5ff */
[----:B------:R-:W-:Y:S02]  /*01e0*/  UIADD3.X UR7, UPT, UPT, URZ, ~UR9, URZ, UP0, !UPT ;  /* 0x80000009ff077290 */ /* 0x000fe400087fe4ff */
[----:B------:R-:W-:Y:S02]  /*01f0*/  UIADD3 UR19, UP1, UPT, UR24, -UR19, URZ ;  /* 0x8000001318137290 */ /* 0x000fe4000ff3e0ff */
[----:B---3--:R-:W-:Y:S02]  /*0200*/  UPRMT UR10, UR10, 0x8880, URZ ;  /* 0x000088800a0a7896 */ /* 0x008fe400080000ff */
[----:B------:R-:W-:Y:S02]  /*0210*/  UISETP.NE.U32.AND UP0, UPT, UR5, -0x1, UPT ;  /* 0xffffffff0500788c */ /* 0x000fe4000bf05070 */
[----:B------:R-:W-:-:S02]  /*0220*/  UISETP.GT.U32.AND UP3, UPT, UR12, UR20, UPT ;  /* 0x000000140c00728c */ /* 0x000fc4000bf64070 */
[----:B------:R-:W-:Y:S02]  /*0230*/  UIADD3.X UR9, UPT, UPT, URZ, -0x1, URZ, UP1, !UPT ;  /* 0xffffffffff097890 */ /* 0x000fe40008ffe4ff */
[----:B------:R-:W-:Y:S02]  /*0240*/  UISETP.NE.U32.AND UP2, UPT, UR19, -0x1, UPT ;  /* 0xffffffff1300788c */ /* 0x000fe4000bf45070 */
[----:B------:R-:W-:Y:S01]  /*0250*/  UISETP.GT.U32.AND.EX UP3, UPT, UR13, UR21, UPT, UP3 ;  /* 0x000000150d00728c */ /* 0x000fe2000bf64130 */
[----:B------:R-:W-:Y:S01]  /*0260*/  UMOV UR6, UR10 ;  /* 0x0000000a00067c82 */ /* 0x000fe20008000000 */
[----:B------:R-:W-:Y:S02]  /*0270*/  UISETP.NE.AND.EX UP2, UPT, UR9, -0x1, UPT, UP2 ;  /* 0xffffffff0900788c */ /* 0x000fe4000bf45320 */
[----:B------:R-:W-:Y:S02]  /*0280*/  USEL UR10, UR12, UR20, UP3 ;  /* 0x000000140c0a7287 */ /* 0x000fe40009800000 */
[----:B------:R-:W-:Y:S01]  /*0290*/  USEL UR11, UR13, UR21, UP3 ;  /* 0x000000150d0b7287 */ /* 0x000fe20009800000 */
[----:B------:R-:W-:Y:S01]  /*02a0*/  UMOV UR8, 0x7ff ;  /* 0x000007ff00087882 */ /* 0x000fe20000000000 */
[----:B------:R-:W-:-:S02]  /*02b0*/  USHF.L.U32 UR18, UR19, 0xb, URZ ;  /* 0x0000000b13127899 */ /* 0x000fc400080006ff */
[----:B------:R-:W-:Y:S02]  /*02c0*/  UISETP.NE.AND.EX UP0, UPT, UR7, -0x1, UPT, UP0 ;  /* 0xffffffff0700788c */ /* 0x000fe4000bf05300 */
[----:B------:R-:W-:Y:S02]  /*02d0*/  USEL UR7, UR8, 0x800, !UP2 ;  /* 0x0000080008077887 */ /* 0x000fe4000d000000 */
[----:B------:R-:W-:Y:S02]  /*02e0*/  USHF.L.U64.HI UR19, UR19, 0xb, UR9 ;  /* 0x0000000b13137899 */ /* 0x000fe40008010209 */
[----:B------:R-:W-:Y:S02]  /*02f0*/  UISETP.LT.U32.AND UP1, UPT, UR20, UR12, UPT ;  /* 0x0000000c1400728c */ /* 0x000fe4000bf21070 */
[----:B------:R-:W-:-:S04]  /*0300*/  UIADD3 UR10, UP2, UPT, UR10, -UR20, URZ ;  /* 0x800000140a0a7290 */ /* 0x000fc8000ff5e0ff */
[----:B------:R-:W-:Y:S01]  /*0310*/  UIADD3.X UR11, UPT, UPT, UR11, ~UR21, URZ, UP2, !UPT ;  /* 0x800000150b0b7290 */ /* 0x000fe200097fe4ff */
[----:B----4-:R-:W-:Y:S02]  /*0320*/  R2UR UR26, R6 ;  /* 0x00000000061a72ca */ /* 0x010fe400000e0000 */
[----:B------:R-:W-:Y:S02]  /*0330*/  R2UR UR27, R7 ;  /* 0x00000000071b72ca */ /* 0x000fe400000e0000 */
[----:B-----5:R-:W-:Y:S02]  /*0340*/  R2UR UR4, R4 ;  /* 0x00000000040472ca */ /* 0x020fe400000e0000 */
[----:B------:R-:W-:-:S07]  /*0350*/  R2UR UR5, R5 ;  /* 0x00000000050572ca */ /* 0x000fce00000e0000 */
[----:B------:R-:W-:-:S04]  /*0360*/  UIADD3 UR17, UP3, UPT, UR26, -UR22, URZ ;  /* 0x800000161a117290 */ /* 0x000fc8000ff7e0ff */
[----:B------:R-:W-:Y:S02]  /*0370*/  UIADD3 UR16, UP4, UPT, UR4, -UR22, URZ ;  /* 0x8000001604107290 */ /* 0x000fe4000ff9e0ff */
[----:B------:R-:W-:Y:S02]  /*0380*/  UIADD3.X UR9, UPT, UPT, UR27, ~UR23, URZ, UP3, !UPT ;  /* 0x800000171b097290 */ /* 0x000fe40009ffe4ff */
[----:B------:R-:W-:Y:S02]  /*0390*/  UIADD3 UR8, UP3, UPT, -UR17, UR18, URZ ;  /* 0x0000001211087290 */ /* 0x000fe4000ff7e1ff */
[----:B------:R-:W-:Y:S02]  /*03a0*/  UIADD3.X UR4, UPT, UPT, UR5, ~UR23, URZ, UP4, !UPT ;  /* 0x8000001705047290 */ /* 0x000fe4000a7fe4ff */
[----:B------:R-:W-:Y:S02]  /*03b0*/  UIADD3 UR5, UP4, UP5, -UR16, UR7, UR18 ;  /* 0x0000000710057290 */ /* 0x000fe4000fd9e112 */
[----:B------:R-:W-:-:S02]  /*03c0*/  UIADD3.X UR9, UPT, UPT, ~UR9, UR19, URZ, UP3, !UPT ;  /* 0x0000001309097290 */ /* 0x000fc40009ffe5ff */
[----:B------:R-:W-:Y:S02]  /*03d0*/  UIADD3.X UR4, UPT, UPT, ~UR4, URZ, UR19, UP4, UP5 ;  /* 0x000000ff04047290 */ /* 0x000fe4000a7ea513 */
[----:B------:R-:W-:Y:S02]  /*03e0*/  UISETP.LT.U32.AND.EX UP3, UPT, UR21, UR13, UPT, UP1 ;  /* 0x0000000d1500728c */ /* 0x000fe4000bf61110 */
[----:B------:R-:W-:Y:S02]  /*03f0*/  USEL UR5, UR20, UR5, !UP0 ;  /* 0x0000000514057287 */ /* 0x000fe4000c000000 */
[----:B------:R-:W-:Y:S02]  /*0400*/  USEL UR4, UR21, UR4, !UP0 ;  /* 0x0000000415047287 */ /* 0x000fe4000c000000 */
[----:B------:R-:W-:Y:S02]  /*0410*/  @!UP0 USEL UR16, UR20, UR12, UP3 ;  /* 0x0000000c14108287 */ /* 0x000fe40009800000 */
[----:B------:R-:W-:-:S02]  /*0420*/  UISETP.NE.AND UP0, UPT, UR6, URZ, UPT ;  /* 0x000000ff0600728c */ /* 0x000fc4000bf05270 */
[----:B------:R-:W-:Y:S02]  /*0430*/  UISETP.LT.U32.AND UP2, UPT, UR8, UR10, UPT ;  /* 0x0000000a0800728c */ /* 0x000fe4000bf41070 */
[----:B------:R-:W-:Y:S02]  /*0440*/  UISETP.LT.U32.AND UP4, UPT, UR5, UR10, UPT ;  /* 0x0000000a0500728c */ /* 0x000fe4000bf81070 */
[----:B------:R-:W-:Y:S02]  /*0450*/  UISETP.LT.U32.AND.EX UP1, UPT, UR9, UR11, UPT, UP2 ;  /* 0x0000000b0900728c */ /* 0x000fe4000bf21120 */
[----:B------:R-:W-:Y:S02]  /*0460*/  UISETP.LT.U32.AND.EX UP2, UPT, UR4, UR11, UPT, UP4 ;  /* 0x0000000b0400728c */ /* 0x000fe4000bf41140 */
[----:B------:R-:W-:Y:S02]  /*0470*/  USEL UR7, UR8, UR10, UP1 ;  /* 0x0000000a08077287 */ /* 0x000fe40008800000 */
[----:B------:R-:W-:-:S02]  /*0480*/  USEL UR5, UR5, UR10, UP2 ;  /* 0x0000000a05057287 */ /* 0x000fc40009000000 */
[----:B------:R-:W-:Y:S02]  /*0490*/  UIADD3 UR4, UPT, UPT, UR16, -UR17, URZ ;  /* 0x8000001110047290 */ /* 0x000fe4000fffe0ff */
[----:B------:R-:W-:Y:S02]  /*04a0*/  USEL UR8, UR9, UR11, UP1 ;  /* 0x0000000b09087287 */ /* 0x000fe40008800000 */
[----:B------:R-:W-:Y:S01]  /*04b0*/  UIADD3 UR5, UPT, UPT, UR5, -UR7, URZ ;  /* 0x8000000705057290 */ /* 0x000fe2000fffe0ff */
[----:B------:R-:W-:Y:S11]  /*04c0*/  BRA.U !UP0, `(.L_x_433) ;  /* 0x0000000108b07547 */ /* 0x000ff6000b800000 */
[----:B------:R-:W0:Y:S01]  /*04d0*/  LDCU.64 UR10, c[0x0][0x388] ;  /* 0x00007100ff0a77ac */ /* 0x000e220008000a00 */
[C---:B--2---:R-:W-:Y:S02]  /*04e0*/  IADD3 R2, P0, PT, R0.reuse, UR26, RZ ;  /* 0x0000001a00027c10 */ /* 0x044fe4000ff1e0ff */
[----:B------:R-:W-:-:S03]  /*04f0*/  ISETP.GE.AND P6, PT, R0, UR4, PT ;  /* 0x0000000400007c0c */ /* 0x000fc6000bfc6270 */
[----:B------:R-:W-:Y:S01]  /*0500*/  IMAD.X R3, RZ, RZ, UR27, P0 ;  /* 0x0000001bff037e24 */ /* 0x000fe200080e06ff */
[----:B0-----:R-:W-:-:S04]  /*0510*/  LEA R12, P0, R2, UR10, 0x3 ;  /* 0x0000000a020c7c11 */ /* 0x001fc8000f8018ff */
[----:B------:R-:W-:-:S05]  /*0520*/  LEA.HI.X R13, R2, UR11, R3, 0x3, P0 ;  /* 0x0000000b020d7c11 */ /* 0x000fca00080f1c03 */
[----:B------:R0:W5:Y:S01]  /*0530*/  @!P6 LDG.E.64 R2, desc[UR14][R12.64] ;  /* 0x0000000e0c02e981 */ /* 0x000162000c1e1b00 */
[C---:B------:R-:W-:Y:S01]  /*0540*/  VIADD R5, R0.reuse, 0x100 ;  /* 0x0000010000057836 */ /* 0x040fe20000000000 */
[----:B------:R-:W-:Y:S01]  /*0550*/  UIADD3 UR6, UP1, UP2, UR7, UR22, UR20 ;  /* 0x0000001607067290 */ /* 0x000fe2000fa3e014 */
[C---:B------:R-:W-:Y:S02]  /*0560*/  VIADD R4, R0.reuse, -UR4 ;  /* 0x8000000400047c36 */ /* 0x040fe40008000000 */
[C---:B------:R-:W-:Y:S01]  /*0570*/  VIADD R6, R0.reuse, 0x200 ;  /* 0x0000020000067836 */ /* 0x040fe20000000000 */
[----:B------:R-:W-:Y:S01]  /*0580*/  UIADD3.X UR7, UPT, UPT, UR8, UR23, UR21, UP1, UP2 ;  /* 0x0000001708077290 */ /* 0x000fe20008fe4415 */
[----:B------:R-:W-:Y:S01]  /*0590*/  ISETP.GE.AND P5, PT, R5, UR4, PT ;  /* 0x0000000405007c0c */ /* 0x000fe2000bfa6270 */
[----:B------:R-:W-:Y:S01]  /*05a0*/  VIADD R5, R0, 0x300 ;  /* 0x0000030000057836 */ /* 0x000fe20000000000 */
[----:B------:R-:W-:Y:S02]  /*05b0*/  IADD3 R7, P0, PT, R4, UR6, RZ ;  /* 0x0000000604077c10 */ /* 0x000fe4000ff1e0ff */
[----:B------:R-:W-:Y:S01]  /*05c0*/  ISETP.GE.AND P4, PT, R6, UR4, PT ;  /* 0x0000000406007c0c */ /* 0x000fe2000bf86270 */
[----:B------:R-:W-:Y:S01]  /*05d0*/  VIADD R6, R0, 0x500 ;  /* 0x0000050000067836 */ /* 0x000fe20000000000 */
[----:B------:R-:W-:-:S02]  /*05e0*/  LEA.HI.X.SX32 R4, R4, UR7, 0x1, P0 ;  /* 0x0000000704047c11 */ /* 0x000fc400080f0eff */
[----:B------:R-:W-:Y:S02]  /*05f0*/  ISETP.GE.AND P3, PT, R5, UR4, PT ;  /* 0x0000000405007c0c */ /* 0x000fe4000bf66270 */
[C---:B------:R-:W-:Y:S02]  /*0600*/  LEA R14, P0, R7.reuse, UR10, 0x3 ;  /* 0x0000000a070e7c11 */ /* 0x040fe4000f8018ff */
[C---:B------:R-:W-:Y:S02]  /*0610*/  LOP3.LUT R5, R0.reuse, 0x400, RZ, 0xfc, !PT ;  /* 0x0000040000057812 */ /* 0x040fe400078efcff */
[----:B------:R-:W-:Y:S01]  /*0620*/  LEA.HI.X R15, R7, UR11, R4, 0x3, P0 ;  /* 0x0000000b070f7c11 */ /* 0x000fe200080f1c04 */
[C---:B------:R-:W-:Y:S01]  /*0630*/  VIADD R4, R0.reuse, 0x600 ;  /* 0x0000060000047836 */ /* 0x040fe20000000000 */
[----:B------:R-:W-:Y:S01]  /*0640*/  ISETP.GE.AND P2, PT, R5, UR4, PT ;  /* 0x0000000405007c0c */ /* 0x000fe2000bf46270 */
[----:B------:R-:W-:Y:S01]  /*0650*/  VIADD R5, R0, 0x700 ;  /* 0x0000070000057836 */ /* 0x000fe20000000000 */
[----:B------:R-:W-:-:S02]  /*0660*/  ISETP.GE.AND P1, PT, R6, UR4, PT ;  /* 0x0000000406007c0c */ /* 0x000fc4000bf26270 */
[----:B------:R-:W-:Y:S01]  /*0670*/  ISETP.GE.AND P0, PT, R4, UR4, PT ;  /* 0x0000000404007c0c */ /* 0x000fe2000bf06270 */
[----:B------:R0:W5:Y:S04]  /*0680*/  @P4 LDG.E.64 R6, desc[UR14][R14.64+0x1000] ;  /* 0x0010000e0e064981 */ /* 0x000168000c1e1b00 */
[----:B------:R0:W5:Y:S04]  /*0690*/  @P3 LDG.E.64 R8, desc[UR14][R14.64+0x1800] ;  /* 0x0018000e0e083981 */ /* 0x000168000c1e1b00 */
[----:B------:R0:W5:Y:S04]  /*06a0*/  @P2 LDG.E.64 R10, desc[UR14][R14.64+0x2000] ;  /* 0x0020000e0e0a2981 */ /* 0x000168000c1e1b00 */
[----:B------:R0:W5:Y:S04]  /*06b0*/  @P1 LDG.E.64 R18, desc[UR14][R14.64+0x2800] ;  /* 0x0028000e0e121981 */ /* 0x000168000c1e1b00 */
[----:B------:R0:W5:Y:S04]  /*06c0*/  @P0 LDG.E.64 R20, desc[UR14][R14.64+0x3000] ;  /* 0x0030000e0e140981 */ /* 0x000168000c1e1b00 */
[----:B------:R0:W5:Y:S01]  /*06d0*/  @P6 LDG.E.64 R2, desc[UR14][R14.64] ;  /* 0x0000000e0e026981 */ /* 0x000162000c1e1b00 */
[----:B------:R-:W-:-:S03]  /*06e0*/  ISETP.GE.AND P6, PT, R5, UR4, PT ;  /* 0x0000000405007c0c */ /* 0x000fc6000bfc6270 */
[----:B------:R0:W5:Y:S10]  /*06f0*/  @P5 LDG.E.64 R4, desc[UR14][R14.64+0x800] ;  /* 0x0008000e0e045981 */ /* 0x000174000c1e1b00 */
        /* <DEDUP_REMOVED lines=9> */
.L_x_433:
[----:B------:R-:W-:Y:S01]  /*0790*/  UIADD3 UR7, UP1, UP2, UR7, UR22, UR20 ;  /* 0x0000001607077290 */ /* 0x000fe2000fa3e014 */
[----:B------:R-:W-:Y:S01]  /*07a0*/  IMAD.U32 R2, RZ, RZ, UR26 ;  /* 0x0000001aff027e24 */ /* 0x000fe2000f8e00ff */
[C---:B--2---:R-:W-:Y:S01]  /*07b0*/  ISETP.GE.AND P0, PT, R0.reuse, UR4, PT ;  /* 0x0000000400007c0c */ /* 0x044fe2000bf06270 */
[C---:B------:R-:W-:Y:S01]  /*07c0*/  VIADD R5, R0.reuse, -UR4 ;  /* 0x8000000400057c36 */ /* 0x040fe20008000000 */
[----:B------:R-:W-:Y:S01]  /*07d0*/  UIADD3.X UR8, UPT, UPT, UR8, UR23, UR21, UP1, UP2 ;  /* 0x0000001708087290 */ /* 0x000fe20008fe4415 */
[----:B------:R-:W-:Y:S01]  /*07e0*/  VIADD R7, R0, 0x100 ;  /* 0x0000010000077836 */ /* 0x000fe20000000000 */
[----:B------:R-:W-:Y:S01]  /*07f0*/  SEL R2, R2, UR7, !P0 ;  /* 0x0000000702027c07 */ /* 0x000fe2000c000000 */
[C---:B------:R-:W-:Y:S01]  /*0800*/  VIADD R11, R0.reuse, 0x200 ;  /* 0x00000200000b7836 */ /* 0x040fe20000000000 */
[----:B------:R-:W-:Y:S01]  /*0810*/  SEL R3, R0, R5, !P0 ;  /* 0x0000000500037207 */ /* 0x000fe20004000000 */
[----:B------:R-:W-:Y:S01]  /*0820*/  IMAD.U32 R9, RZ, RZ, UR27 ;  /* 0x0000001bff097e24 */ /* 0x000fe2000f8e00ff */
[----:B------:R-:W-:Y:S01]  /*0830*/  ISETP.GE.AND P2, PT, R7, UR4, PT ;  /* 0x0000000407007c0c */ /* 0x000fe2000bf46270 */
[----:B------:R-:W-:Y:S01]  /*0840*/  VIADD R6, R11, -UR4 ;  /* 0x800000040b067c36 */ /* 0x000fe20008000000 */
[----:B------:R-:W-:Y:S01]  /*0850*/  IADD3 R3, P1, PT, R3, R2, RZ ;  /* 0x0000000203037210 */ /* 0x000fe20007f3e0ff */
[----:B------:R-:W-:Y:S01]  /*0860*/  VIADD R2, R7, -UR4 ;  /* 0x8000000407027c36 */ /* 0x000fe20008000000 */
[----:B------:R-:W-:Y:S01]  /*0870*/  ISETP.GE.AND P3, PT, R11, UR4, PT ;  /* 0x000000040b007c0c */ /* 0x000fe2000bf66270 */
[----:B------:R-:W-:Y:S01]  /*0880*/  IMAD.U32 R4, RZ, RZ, UR26 ;  /* 0x0000001aff047e24 */ /* 0x000fe2000f8e00ff */
[----:B------:R-:W-:Y:S01]  /*0890*/  SHF.R.S32.HI R10, RZ, 0x1f, R5 ;  /* 0x0000001fff0a7819 */ /* 0x000fe20000011405 */
[----:B------:R-:W-:Y:S01]  /*08a0*/  IMAD.U32 R8, RZ, RZ, UR26 ;  /* 0x0000001aff087e24 */ /* 0x000fe2000f8e00ff */
[----:B------:R-:W-:Y:S01]  /*08b0*/  SEL R5, R7, R2, !P2 ;  /* 0x0000000207057207 */ /* 0x000fe20005000000 */
[----:B------:R-:W-:Y:S01]  /*08c0*/  IMAD.U32 R15, RZ, RZ, UR27 ;  /* 0x0000001bff0f7e24 */ /* 0x000fe2000f8e00ff */
[----:B------:R-:W-:Y:S01]  /*08d0*/  SEL R7, R11, R6, !P3 ;  /* 0x000000060b077207 */ /* 0x000fe20005800000 */
[----:B------:R-:W-:Y:S01]  /*08e0*/  IMAD.U32 R12, RZ, RZ, UR26 ;  /* 0x0000001aff0c7e24 */ /* 0x000fe2000f8e00ff */
[----:B------:R-:W-:Y:S01]  /*08f0*/  SEL R9, R9, UR8, !P0 ;  /* 0x0000000809097c07 */ /* 0x000fe2000c000000 */
[----:B------:R-:W-:Y:S01]  /*0900*/  IMAD.U32 R13, RZ, RZ, UR27 ;  /* 0x0000001bff0d7e24 */ /* 0x000fe2000f8e00ff */
[----:B------:R-:W-:Y:S01]  /*0910*/  SEL R10, R10, RZ, P0 ;  /* 0x000000ff0a0a7207 */ /* 0x000fe20000000000 */
[----:B------:R-:W-:Y:S01]  /*0920*/  IMAD.U32 R14, RZ, RZ, UR26 ;  /* 0x0000001aff0e7e24 */ /* 0x000fe2000f8e00ff */
[----:B------:R-:W-:Y:S01]  /*0930*/  SEL R4, R4, UR7, !P3 ;  /* 0x0000000704047c07 */ /* 0x000fe2000d800000 */
[----:B------:R-:W-:Y:S01]  /*0940*/  IMAD.U32 R17, RZ, RZ, UR27 ;  /* 0x0000001bff117e24 */ /* 0x000fe2000f8e00ff */
[----:B------:R-:W-:Y:S01]  /*0950*/  LOP3.LUT R11, R0, 0x400, RZ, 0xfc, !PT ;  /* 0x00000400000b7812 */ /* 0x000fe200078efcff */
[----:B------:R-:W-:Y:S01]  /*0960*/  IMAD.X R10, R10, 0x1, R9, P1 ;  /* 0x000000010a0a7824 */ /* 0x000fe200008e0609 */
[----:B------:R-:W-:Y:S01]  /*0970*/  IADD3 R7, P5, PT, R7, R4, RZ ;  /* 0x0000000407077210 */ /* 0x000fe20007fbe0ff */
[----:B------:R-:W-:Y:S01]  /*0980*/  VIADD R9, R0, 0x300 ;  /* 0x0000030000097836 */ /* 0x000fe20000000000 */
[----:B------:R-:W-:Y:S01]  /*0990*/  SEL R8, R8, UR7, !P2 ;  /* 0x0000000708087c07 */ /* 0x000fe2000d000000 */
[C---:B------:R-:W-:Y:S01]  /*09a0*/  VIADD R4, R11.reuse, -UR4 ;  /* 0x800000040b047c36 */ /* 0x040fe20008000000 */
[----:B------:R-:W-:Y:S01]  /*09b0*/  ISETP.GE.AND P1, PT, R11, UR4, PT ;  /* 0x000000040b007c0c */ /* 0x000fe2000bf26270 */
[----:B------:R-:W-:Y:S01]  /*09c0*/  IMAD.U32 R16, RZ, RZ, UR26 ;  /* 0x0000001aff107e24 */ /* 0x000fe2000f8e00ff */
[----:B------:R-:W-:Y:S01]  /*09d0*/  SHF.R.S32.HI R2, RZ, 0x1f, R2 ;  /* 0x0000001fff027819 */ /* 0x000fe20000011402 */
[----:B------:R-:W-:Y:S01]  /*09e0*/  VIADD R21, R0, 0x700 ;  /* 0x0000070000157836 */ /* 0x000fe20000000000 */
[----:B------:R-:W-:Y:S01]  /*09f0*/  IADD3 R5, P4, PT, R5, R8, RZ ;  /* 0x0000000805057210 */ /* 0x000fe20007f9e0ff */
[----:B------:R-:W-:Y:S01]  /*0a00*/  VIADD R8, R9, -UR4 ;  /* 0x8000000409087c36 */ /* 0x000fe20008000000 */
[----:B------:R-:W-:Y:S01]  /*0a10*/  SHF.R.S32.HI R6, RZ, 0x1f, R6 ;  /* 0x0000001fff067819 */ /* 0x000fe20000011406 */
[----:B------:R-:W-:Y:S01]  /*0a20*/  IMAD.U32 R18, RZ, RZ, UR26 ;  /* 0x0000001aff127e24 */ /* 0x000fe2000f8e00ff */
[----:B------:R-:W-:Y:S01]  /*0a30*/  SEL R15, R15, UR8, !P2 ;  /* 0x000000080f0f7c07 */ /* 0x000fe2000d000000 */
[----:B------:R-:W-:Y:S01]  /*0a40*/  IMAD.U32 R20, RZ, RZ, UR26 ;  /* 0x0000001aff147e24 */ /* 0x000fe2000f8e00ff */
[----:B------:R-:W-:Y:S01]  /*0a50*/  SEL R11, R11, R4, !P1 ;  /* 0x000000040b0b7207 */ /* 0x000fe20004800000 */
[----:B------:R-:W-:Y:S01]  /*0a60*/  IMAD.U32 R23, RZ, RZ, UR27 ;  /* 0x0000001bff177e24 */ /* 0x000fe2000f8e00ff */
[----:B------:R-:W-:Y:S01]  /*0a70*/  SEL R12, R12, UR7, !P1 ;  /* 0x000000070c0c7c07 */ /* 0x000fe2000c800000 */
[----:B------:R-:W-:Y:S01]  /*0a80*/  IMAD.U32 R25, RZ, RZ, UR27 ;  /* 0x0000001bff197e24 */ /* 0x000fe2000f8e00ff */
[----:B------:R-:W-:-:S02]  /*0a90*/  SEL R2, R2, RZ, P2 ;  /* 0x000000ff02027207 */ /* 0x000fc40001000000 */
[----:B------:R-:W-:Y:S02]  /*0aa0*/  ISETP.GE.AND P0, PT, R9, UR4, PT ;  /* 0x0000000409007c0c */ /* 0x000fe4000bf06270 */
[----:B------:R-:W-:Y:S02]  /*0ab0*/  SEL R13, R13, UR8, !P3 ;  /* 0x000000080d0d7c07 */ /* 0x000fe4000d800000 */
[----:B------:R-:W-:Y:S02]  /*0ac0*/  SEL R6, R6, RZ, P3 ;  /* 0x000000ff06067207 */ /* 0x000fe40001800000 */
[----:B------:R-:W-:Y:S01]  /*0ad0*/  IADD3 R11, P3, PT, R11, R12, RZ ;  /* 0x0000000c0b0b7210 */ /* 0x000fe20007f7e0ff */
[----:B------:R-:W-:Y:S01]  /*0ae0*/  IMAD.X R12, R2, 0x1, R15, P4 ;  /* 0x00000001020c7824 */ /* 0x000fe200020e060f */
[----:B------:R-:W-:Y:S01]  /*0af0*/  SEL R9, R9, R8, !P0 ;  /* 0x0000000809097207 */ /* 0x000fe20004000000 */
[----:B------:R-:W-:Y:S01]  /*0b00*/  VIADD R15, R0, 0x600 ;  /* 0x00000600000f7836 */ /* 0x000fe20000000000 */
[----:B------:R-:W-:-:S02]  /*0b10*/  SEL R14, R14, UR7, !P0 ;  /* 0x000000070e0e7c07 */ /* 0x000fc4000c000000 */
[----:B------:R-:W-:Y:S01]  /*0b20*/  SHF.R.S32.HI R8, RZ, 0x1f, R8 ;  /* 0x0000001fff087819 */ /* 0x000fe20000011408 */
[----:B------:R-:W-:Y:S01]  /*0b30*/  VIADD R2, R15, -UR4 ;  /* 0x800000040f027c36 */ /* 0x000fe20008000000 */
[----:B------:R-:W-:Y:S01]  /*0b40*/  IADD3 R9, P2, PT, R9, R14, RZ ;  /* 0x0000000e09097210 */ /* 0x000fe20007f5e0ff */
[----:B------:R-:W-:Y:S01]  /*0b50*/  IMAD.X R14, R6, 0x1, R13, P5 ;  /* 0x00000001060e7824 */ /* 0x000fe200028e060d */
[----:B------:R-:W-:Y:S01]  /*0b60*/  ISETP.GE.AND P5, PT, R15, UR4, PT ;  /* 0x000000040f007c0c */ /* 0x000fe2000bfa6270 */
[----:B------:R-:W-:Y:S01]  /*0b70*/  VIADD R13, R0, 0x500 ;  /* 0x00000500000d7836 */ /* 0x000fe20000000000 */
[----:B------:R-:W-:Y:S02]  /*0b80*/  SEL R17, R17, UR8, !P0 ;  /* 0x0000000811117c07 */ /* 0x000fe4000c000000 */
[----:B------:R-:W-:Y:S01]  /*0b90*/  SEL R15, R15, R2, !P5 ;  /* 0x000000020f0f7207 */ /* 0x000fe20006800000 */
[----:B------:R-:W-:Y:S01]  /*0ba0*/  VIADD R6, R13, -UR4 ;  /* 0x800000040d067c36 */ /* 0x000fe20008000000 */
[----:B------:R-:W-:-:S02]  /*0bb0*/  SEL R16, R16, UR7, !P5 ;  /* 0x0000000710107c07 */ /* 0x000fc4000e800000 */
[----:B------:R-:W-:Y:S02]  /*0bc0*/  SEL R8, R8, RZ, P0 ;  /* 0x000000ff08087207 */ /* 0x000fe40000000000 */
[----:B------:R-:W-:Y:S02]  /*0bd0*/  IADD3 R15, P0, PT, R15, R16, RZ ;  /* 0x000000100f0f7210 */ /* 0x000fe40007f1e0ff */
[----:B------:R-:W-:Y:S01]  /*0be0*/  ISETP.GE.AND P4, PT, R13, UR4, PT ;  /* 0x000000040d007c0c */ /* 0x000fe2000bf86270 */
[----:B------:R-:W-:Y:S01]  /*0bf0*/  IMAD.X R16, R8, 0x1, R17, P2 ;  /* 0x0000000108107824 */ /* 0x000fe200010e0611 */
[C---:B------:R-:W-:Y:S01]  /*0c00*/  ISETP.GE.AND P2, PT, R21.reuse, UR4, PT ;  /* 0x0000000415007c0c */ /* 0x040fe2000bf46270 */
[----:B------:R-:W-:Y:S01]  /*0c10*/  VIADD R8, R21, -UR4 ;  /* 0x8000000415087c36 */ /* 0x000fe20008000000 */
[----:B------:R-:W-:Y:S02]  /*0c20*/  SHF.R.S32.HI R19, RZ, 0x1f, R4 ;  /* 0x0000001fff137819 */ /* 0x000fe40000011404 */
[----:B------:R-:W-:-:S02]  /*0c30*/  SEL R18, R18, UR7, !P4 ;  /* 0x0000000712127c07 */ /* 0x000fc4000e000000 */
[----:B------:R-:W-:Y:S01]  /*0c40*/  SEL R4, R20, UR7, !P2 ;  /* 0x0000000714047c07 */ /* 0x000fe2000d000000 */
[----:B------:R-:W0:Y:S01]  /*0c50*/  LDCU.64 UR6, c[0x0][0x3a0] ;  /* 0x00007400ff0677ac */ /* 0x000e220008000a00 */
[----:B------:R-:W-:Y:S02]  /*0c60*/  SEL R13, R13, R6, !P4 ;  /* 0x000000060d0d7207 */ /* 0x000fe40006000000 */
[----:B------:R-:W-:Y:S01]  /*0c70*/  SEL R17, R21, R8, !P2 ;  /* 0x0000000815117207 */ /* 0x000fe20005000000 */
[----:B------:R-:W-:Y:S01]  /*0c80*/  IMAD.U32 R21, RZ, RZ, UR27 ;  /* 0x0000001bff157e24 */ /* 0x000fe2000f8e00ff */
[----:B------:R-:W-:Y:S01]  /*0c90*/  IADD3 R13, P6, PT, R13, R18, RZ ;  /* 0x000000120d0d7210 */ /* 0x000fe20007fde0ff */
[----:B------:R-:W-:Y:S01]  /*0ca0*/  IMAD.U32 R18, RZ, RZ, UR27 ;  /* 0x0000001bff127e24 */ /* 0x000fe2000f8e00ff */
[----:B------:R-:W-:Y:S02]  /*0cb0*/  SHF.R.S32.HI R2, RZ, 0x1f, R2 ;  /* 0x0000001fff027819 */ /* 0x000fe40000011402 */
[----:B------:R-:W-:-:S02]  /*0cc0*/  SHF.R.S32.HI R6, RZ, 0x1f, R6 ;  /* 0x0000001fff067819 */ /* 0x000fc40000011406 */
[----:B------:R-:W-:Y:S02]  /*0cd0*/  SHF.R.S32.HI R8, RZ, 0x1f, R8 ;  /* 0x0000001fff087819 */ /* 0x000fe40000011408 */
[----:B------:R-:W-:Y:S02]  /*0ce0*/  SEL R18, R18, UR8, !P1 ;  /* 0x0000000812127c07 */ /* 0x000fe4000c800000 */
[----:B------:R-:W-:Y:S02]  /*0cf0*/  SEL R19, R19, RZ, P1 ;  /* 0x000000ff13137207 */ /* 0x000fe40000800000 */
[----:B------:R-:W-:Y:S02]  /*0d00*/  SEL R23, R23, UR8, !P5 ;  /* 0x0000000817177c07 */ /* 0x000fe4000e800000 */
[----:B------:R-:W-:Y:S01]  /*0d10*/  SEL R2, R2, RZ, P5 ;  /* 0x000000ff02027207 */ /* 0x000fe20002800000 */
[----:B------:R-:W-:Y:S01]  /*0d20*/  IMAD.X R18, R19, 0x1, R18, P3 ;  /* 0x0000000113127824 */ /* 0x000fe200018e0612 */
[----:B------:R-:W-:-:S02]  /*0d30*/  IADD3 R17, P1, PT, R17, R4, RZ ;  /* 0x0000000411117210 */ /* 0x000fc40007f3e0ff */
[----:B------:R-:W-:Y:S01]  /*0d40*/  SEL R25, R25, UR8, !P4 ;  /* 0x0000000819197c07 */ /* 0x000fe2000e000000 */
[----:B------:R-:W-:Y:S01]  /*0d50*/  IMAD.X R22, R2, 0x1, R23, P0 ;  /* 0x0000000102167824 */ /* 0x000fe200000e0617 */
[----:B------:R-:W-:Y:S02]  /*0d60*/  SEL R21, R21, UR8, !P2 ;  /* 0x0000000815157c07 */ /* 0x000fe4000d000000 */
[----:B------:R-:W-:Y:S02]  /*0d70*/  SEL R6, R6, RZ, P4 ;  /* 0x000000ff06067207 */ /* 0x000fe40002000000 */
[----:B------:R-:W-:Y:S02]  /*0d80*/  SEL R8, R8, RZ, P2 ;  /* 0x000000ff08087207 */ /* 0x000fe40001000000 */
[----:B0-----:R-:W-:Y:S01]  /*0d90*/  LEA R2, P0, R3, UR6, 0x3 ;  /* 0x0000000603027c11 */ /* 0x001fe2000f8018ff */
[----:B------:R-:W-:Y:S01]  /*0da0*/  IMAD.X R20, R6, 0x1, R25, P6 ;  /* 0x0000000106147824 */ /* 0x000fe200030e0619 */
[----:B------:R-:W-:Y:S01]  /*0db0*/  LEA R6, P2, R7, UR6, 0x3 ;  /* 0x0000000607067c11 */ /* 0x000fe2000f8418ff */
[----:B------:R-:W-:Y:S01]  /*0dc0*/  IMAD.X R24, R8, 0x1, R21, P1 ;  /* 0x0000000108187824 */ /* 0x000fe200008e0615 */
[----:B------:R-:W-:-:S02]  /*0dd0*/  LEA R4, P1, R5, UR6, 0x3 ;  /* 0x0000000605047c11 */ /* 0x000fc4000f8218ff */
[----:B------:R-:W-:Y:S02]  /*0de0*/  LEA R8, P3, R9, UR6, 0x3 ;  /* 0x0000000609087c11 */ /* 0x000fe4000f8618ff */
[----:B------:R-:W-:Y:S02]  /*0df0*/  LEA.HI.X R3, R3, UR7, R10, 0x3, P0 ;  /* 0x0000000703037c11 */ /* 0x000fe400080f1c0a */
[----:B------:R-:W-:Y:S02]  /*0e00*/  LEA.HI.X R5, R5, UR7, R12, 0x3, P1 ;  /* 0x0000000705057c11 */ /* 0x000fe400088f1c0c */
[----:B------:R-:W-:Y:S02]  /*0e10*/  LEA.HI.X R7, R7, UR7, R14, 0x3, P2 ;  /* 0x0000000707077c11 */ /* 0x000fe400090f1c0e */
[----:B------:R-:W-:Y:S01]  /*0e20*/  LEA.HI.X R9, R9, UR7, R16, 0x3, P3 ;  /* 0x0000000709097c11 */ /* 0x000fe200098f1c10 */
[----:B------:R-:W5:Y:S01]  /*0e30*/  LDG.E.64 R2, desc[UR14][R2.64] ;  /* 0x0000000e02027981 */ /* 0x000f62000c1e1b00 */
[----:B------:R-:W-:-:S02]  /*0e40*/  LEA R10, P0, R11, UR6, 0x3 ;  /* 0x000000060b0a7c11 */ /* 0x000fc4000f8018ff */
[----:B------:R-:W-:Y:S01]  /*0e50*/  LEA R12, P1, R13, UR6, 0x3 ;  /* 0x000000060d0c7c11 */ /* 0x000fe2000f8218ff */
[----:B------:R-:W5:Y:S01]  /*0e60*/  LDG.E.64 R4, desc[UR14][R4.64] ;  /* 0x0000000e04047981 */ /* 0x000f62000c1e1b00 */
[----:B------:R-:W-:Y:S02]  /*0e70*/  LEA R14, P2, R15, UR6, 0x3 ;  /* 0x000000060f0e7c11 */ /* 0x000fe4000f8418ff */
[----:B------:R-:W-:Y:S01]  /*0e80*/  LEA R16, P3, R17, UR6, 0x3 ;  /* 0x0000000611107c11 */ /* 0x000fe2000f8618ff */
[----:B------:R-:W5:Y:S01]  /*0e90*/  LDG.E.64 R6, desc[UR14][R6.64] ;  /* 0x0000000e06067981 */ /* 0x000f62000c1e1b00 */
[----:B------:R-:W-:Y:S02]  /*0ea0*/  LEA.HI.X R11, R11, UR7, R18, 0x3, P0 ;  /* 0x000000070b0b7c11 */ /* 0x000fe400080f1c12 */
[----:B------:R-:W-:Y:S01]  /*0eb0*/  LEA.HI.X R13, R13, UR7, R20, 0x3, P1 ;  /* 0x000000070d0d7c11 */ /* 0x000fe200088f1c14 */
[----:B------:R-:W5:Y:S01]  /*0ec0*/  LDG.E.64 R8, desc[UR14][R8.64] ;  /* 0x0000000e08087981 */ /* 0x000f62000c1e1b00 */
[----:B------:R-:W-:-:S02]  /*0ed0*/  LEA.HI.X R15, R15, UR7, R22, 0x3, P2 ;  /* 0x000000070f0f7c11 */ /* 0x000fc400090f1c16 */
[----:B------:R-:W-:Y:S01]  /*0ee0*/  LEA.HI.X R17, R17, UR7, R24, 0x3, P3 ;  /* 0x0000000711117c11 */ /* 0x000fe200098f1c18 */
[----:B------:R-:W5:Y:S04]  /*0ef0*/  LDG.E.64 R10, desc[UR14][R10.64] ;  /* 0x0000000e0a0a7981 */ /* 0x000f68000c1e1b00 */
[----:B------:R1:W5:Y:S04]  /*0f00*/  LDG.E.64 R18, desc[UR14][R12.64] ;  /* 0x0000000e0c127981 */ /* 0x000368000c1e1b00 */
[----:B------:R1:W5:Y:S04]  /*0f10*/  LDG.E.64 R20, desc[UR14][R14.64] ;  /* 0x0000000e0e147981 */ /* 0x000368000c1e1b00 */
[----:B------:R1:W5:Y:S02]  /*0f20*/  LDG.E.64 R22, desc[UR14][R16.64] ;  /* 0x0000000e10167981 */ /* 0x000364000c1e1b00 */
.L_x_434:
[----:B------:R-:W2:Y:S01]  /*0f30*/  S2UR UR7, SR_CgaCtaId ;  /* 0x00000000000779c3 */ /* 0x000ea20000008800 */
[----:B------:R-:W-:Y:S01]  /*0f40*/  UMOV UR6, 0x400 ;  /* 0x0000040000067882 */ /* 0x000fe20000000000 */
[----:B-1----:R-:W-:Y:S01]  /*0f50*/  IMAD.SHL.U32 R16, R0, 0x8, RZ ;  /* 0x0000000800107824 */ /* 0x002fe200078e00ff */
[----:B--2---:R-:W-:-:S09]  /*0f60*/  ULEA UR6, UR7, UR6, 0x18 ;  /* 0x0000000607067291 */ /* 0x004fd2000f8ec0ff */
        /* <DEDUP_REMOVED lines=8> */
[----:B------:R-:W-:Y:S01]  /*0ff0*/  BAR.SYNC.DEFER_BLOCKING 0x0 ;  /* 0x0000000000007b1d */ /* 0x000fe20000010000 */
[----:B------:R-:W-:-:S07]  /*1000*/  UIADD3 UR7, UPT, UPT, UR4, UR5, URZ ;  /* 0x0000000504077290 */ /* 0x000fce000fffe0ff */
[----:B0-----:R-:W0:Y:S01]  /*1010*/  LDC R13, c[0x0][0x3b0] ;  /* 0x0000ec00ff0d7b82 */ /* 0x001e220000000800 */
[----:B------:R-:W-:Y:S01]  /*1020*/  BSSY.RECONVERGENT B0, `(.L_x_435) ;  /* 0x0000024000007945 */ /* 0x000fe20003800200 */
[----:B-1----:R-:W-:-:S06]  /*1030*/  VIMNMX R3, PT, PT, R16, UR7, PT ;  /* 0x0000000710037c48 */ /* 0x002fcc000bfe0100 */
[----:B------:R-:W-:Y:S01]  /*1040*/  PREEXIT ;  /* 0x000000000000782d */ /* 0x000fe20000000000 */
[C---:B------:R-:W-:Y:S01]  /*1050*/  ISETP.GE.AND P0, PT, R3.reuse, UR5, PT ;  /* 0x0000000503007c0c */ /* 0x040fe2000bf06270 */
[C---:B--2---:R-:W-:Y:S01]  /*1060*/  VIADD R4, R3.reuse, -UR5 ;  /* 0x8000000503047c36 */ /* 0x044fe20008000000 */
[----:B------:R-:W-:Y:S01]  /*1070*/  VIMNMX R5, PT, PT, R3, UR4, PT ;  /* 0x0000000403057c48 */ /* 0x000fe2000bfe0100 */
[----:B------:R-:W-:-:S03]  /*1080*/  ULEA UR5, UR4, UR6, 0x3 ;  /* 0x0000000604057291 */ /* 0x000fc6000f8e18ff */
[----:B------:R-:W-:-:S04]  /*1090*/  SEL R4, R4, RZ, P0 ;  /* 0x000000ff04047207 */ /* 0x000fc80000000000 */
[----:B------:R-:W-:Y:S02]  /*10a0*/  ISETP.GE.AND P0, PT, R4, R5, PT ;  /* 0x000000050400720c */ /* 0x000fe40003f06270 */
[----:B0-----:R-:W-:-:S11]  /*10b0*/  IADD3 R2, PT, PT, -R13, 0x40, RZ ;  /* 0x000000400d027810 */ /* 0x001fd60007ffe1ff */
[----:B---3--:R-:W-:Y:S05]  /*10c0*/  @P0 BRA `(.L_x_436) ;  /* 0x0000000000640947 */ /* 0x008fea0003800000 */
[----:B------:R-:W-:Y:S01]  /*10d0*/  IMAD.MOV.U32 R17, RZ, RZ, -0x1 ;  /* 0xffffffffff117424 */ /* 0x000fe200078e00ff */
[----:B------:R-:W-:-:S04]  /*10e0*/  ISETP.GE.AND P0, PT, R13, 0x40, PT ;  /* 0x000000400d00780c */ /* 0x000fc80003f06270 */
[CC--:B------:R-:W-:Y:S02]  /*10f0*/  SHF.L.U32 R15, R17.reuse, R2.reuse, RZ ;  /* 0x00000002110f7219 */ /* 0x0c0fe400000006ff */
[----:B------:R-:W-:Y:S02]  /*1100*/  SHF.L.U64.HI R17, R17, R2, 0xffffffff ;  /* 0xffffffff11117419 */ /* 0x000fe40000010202 */
[----:B------:R-:W-:Y:S02]  /*1110*/  SEL R15, R15, 0xffffffff, !P0 ;  /* 0xffffffff0f0f7807 */ /* 0x000fe40004000000 */
[----:B------:R-:W-:-:S07]  /*1120*/  SEL R17, R17, 0xffffffff, !P0 ;  /* 0xffffffff11117807 */ /* 0x000fce0004000000 */
.L_x_437:
        /* <DEDUP_REMOVED lines=19> */
.L_x_436:
[----:B------:R-:W-:Y:S05]  /*1260*/  BSYNC.RECONVERGENT B0 ;  /* 0x0000000000007941 */ /* 0x000fea0003800200 */
.L_x_435:
[----:B------:R-:W-:Y:S01]  /*1270*/  IMAD.IADD R3, R3, 0x1, -R4 ;  /* 0x0000000103037824 */ /* 0x000fe200078e0a04 */
[----:B------:R-:W-:Y:S01]  /*1280*/  LEA R9, R4, UR6, 0x3 ;  /* 0x0000000604097c11 */ /* 0x000fe2000f8e18ff */
[----:B------:R-:W-:Y:S01]  /*1290*/  BSSY.RECONVERGENT B0, `(.L_x_438) ;  /* 0x0000017000007945 */ /* 0x000fe20003800200 */
[----:B------:R-:W-:Y:S01]  /*12a0*/  ISETP.GE.AND P2, PT, R13, 0x40, PT ;  /* 0x000000400d00780c */ /* 0x000fe20003f46270 */
[C---:B------:R-:W-:Y:S01]  /*12b0*/  VIADD R7, R3.reuse, UR4 ;  /* 0x0000000403077c36 */ /* 0x040fe20008000000 */
[----:B------:R-:W-:Y:S01]  /*12c0*/  LEA R8, R3, UR5, 0x3 ;  /* 0x0000000503087c11 */ /* 0x000fe2000f8e18ff */
[----:B------:R0:W1:Y:S01]  /*12d0*/  LDS.64 R20, [R9] ;  /* 0x0000000009147984 */ /* 0x0000620000000a00 */
[----:B------:R-:W-:Y:S01]  /*12e0*/  IMAD.MOV.U32 R3, RZ, RZ, -0x1 ;  /* 0xffffffffff037424 */ /* 0x000fe200078e00ff */
[----:B------:R-:W-:Y:S02]  /*12f0*/  PLOP3.LUT P0, PT, PT, PT, PT, 0x8, 0x80 ;  /* 0x000000000080781c */ /* 0x000fe40003f0e170 */
[----:B------:R0:W2:Y:S01]  /*1300*/  LDS.64 R18, [R8] ;  /* 0x0000000008127984 */ /* 0x0000a20000000a00 */
[----:B------:R-:W-:-:S02]  /*1310*/  ISETP.GE.AND P1, PT, R7, UR7, PT ;  /* 0x0000000707007c0c */ /* 0x000fc4000bf26270 */
[CC--:B------:R-:W-:Y:S02]  /*1320*/  SHF.L.U32 R17, R3.reuse, R2.reuse, RZ ;  /* 0x0000000203117219 */ /* 0x0c0fe400000006ff */
[----:B------:R-:W-:Y:S02]  /*1330*/  SHF.L.U64.HI R22, R3, R2, 0xffffffff ;  /* 0xffffffff03167419 */ /* 0x000fe40000010202 */
[----:B------:R-:W-:Y:S02]  /*1340*/  SEL R17, R17, 0xffffffff, !P2 ;  /* 0xffffffff11117807 */ /* 0x000fe40005000000 */
[----:B------:R-:W-:-:S05]  /*1350*/  SEL R22, R22, 0xffffffff, !P2 ;  /* 0xffffffff16167807 */ /* 0x000fca0005000000 */
[----:B0-----:R-:W-:Y:S05]  /*1360*/  @P1 BRA `(.L_x_439) ;  /* 0x0000000000241947 */ /* 0x001fea0003800000 */
[----:B------:R-:W-:Y:S02]  /*1370*/  ISETP.GE.AND P2, PT, R4, UR4, PT ;  /* 0x0000000404007c0c */ /* 0x000fe4000bf46270 */
        /* <DEDUP_REMOVED lines=8> */
.L_x_439:
[----:B------:R-:W-:Y:S05]  /*1400*/  BSYNC.RECONVERGENT B0 ;  /* 0x0000000000007941 */ /* 0x000fea0003800200 */
.L_x_438:
[----:B------:R-:W-:Y:S01]  /*1410*/  VIADD R5, R7, 0x1 ;  /* 0x0000000107057836 */ /* 0x000fe20000000000 */
[----:B------:R-:W-:Y:S01]  /*1420*/  BSSY.RECONVERGENT B0, `(.L_x_440) ;  /* 0x0000016000007945 */ /* 0x000fe20003800200 */
[----:B------:R-:W-:Y:S01]  /*1430*/  @!P0 IMAD.MOV R5, RZ, RZ, R7 ;  /* 0x000000ffff058224 */ /* 0x000fe200078e0207 */
[----:B-12---:R-:W-:Y:S01]  /*1440*/  SEL R2, R18, R20, P0 ;  /* 0x0000001412027207 */ /* 0x006fe20000000000 */
[----:B------:R-:W-:Y:S01]  /*1450*/  VIADD R6, R4, 0x1 ;  /* 0x0000000104067836 */ /* 0x000fe20000000000 */
[----:B------:R-:W-:Y:S01]  /*1460*/  SEL R3, R19, R21, P0 ;  /* 0x0000001513037207 */ /* 0x000fe20000000000 */
[----:B------:R-:W-:Y:S01]  /*1470*/  @P0 IMAD.MOV R6, RZ, RZ, R4 ;  /* 0x000000ffff060224 */ /* 0x000fe200078e0204 */
[C---:B------:R-:W-:Y:S01]  /*1480*/  ISETP.GE.AND P1, PT, R5.reuse, UR7, PT ;  /* 0x0000000705007c0c */ /* 0x040fe2000bf26270 */
[----:B------:R0:W1:Y:S01]  /*1490*/  @P0 LDS.64 R18, [R8+0x8] ;  /* 0x0000080008120984 */ /* 0x0000620000000a00 */
[----:B------:R-:W-:Y:S02]  /*14a0*/  VIADD R7, R5, 0x1 ;  /* 0x0000000105077836 */ /* 0x000fe40000000000 */
[----:B------:R-:W-:Y:S01]  /*14b0*/  VIADD R10, R6, 0x1 ;  /* 0x00000001060a7836 */ /* 0x000fe20000000000 */
[----:B------:R0:W2:Y:S01]  /*14c0*/  @!P0 LDS.64 R20, [R9+0x8] ;  /* 0x0000080009148984 */ /* 0x0000a20000000a00 */
[----:B------:R-:W-:-:S07]  /*14d0*/  PLOP3.LUT P0, PT, PT, PT, PT, 0x8, 0x80 ;  /* 0x000000000080781c */ /* 0x000fce0003f0e170 */
[----:B0-----:R-:W-:Y:S06]  /*14e0*/  @P1 BRA `(.L_x_441) ;  /* 0x0000000000241947 */ /* 0x001fec0003800000 */
[----:B------:R-:W-:-:S13]  /*14f0*/  ISETP.GE.AND P2, PT, R6, UR4, PT ;  /* 0x0000000406007c0c */ /* 0x000fda000bf46270 */
        /* <DEDUP_REMOVED lines=8> */
.L_x_441:
[----:B------:R-:W-:Y:S05]  /*1580*/  BSYNC.RECONVERGENT B0 ;  /* 0x0000000000007941 */ /* 0x000fea0003800200 */
.L_x_440:
[----:B------:R-:W-:Y:S01]  /*1590*/  @!P0 IMAD.MOV R7, RZ, RZ, R5 ;  /* 0x000000ffff078224 */ /* 0x000fe200078e0205 */
[----:B------:R-:W-:Y:S01]  /*15a0*/  BSSY.RECONVERGENT B0, `(.L_x_442) ;  /* 0x0000016000007945 */ /* 0x000fe20003800200 */
[----:B------:R-:W-:Y:S01]  /*15b0*/  @P0 IMAD.MOV R10, RZ, RZ, R6 ;  /* 0x000000ffff0a0224 */ /* 0x000fe200078e0206 */
[----:B-12---:R-:W-:Y:S01]  /*15c0*/  SEL R4, R18, R20, P0 ;  /* 0x0000001412047207 */ /* 0x006fe20000000000 */
[C---:B------:R-:W-:Y:S01]  /*15d0*/  VIADD R8, R7.reuse, 0x1 ;  /* 0x0000000107087836 */ /* 0x040fe20000000000 */
[C---:B------:R-:W-:Y:S01]  /*15e0*/  ISETP.GE.AND P1, PT, R7.reuse, UR7, PT ;  /* 0x0000000707007c0c */ /* 0x040fe2000bf26270 */
[C---:B------:R-:W-:Y:S01]  /*15f0*/  VIADD R9, R10.reuse, 0x1 ;  /* 0x000000010a097836 */ /* 0x040fe20000000000 */
[----:B------:R-:W-:Y:S02]  /*1600*/  @!P0 LEA R6, R10, UR6, 0x3 ;  /* 0x000000060a068c11 */ /* 0x000fe4000f8e18ff */
[----:B------:R-:W-:Y:S02]  /*1610*/  @P0 LEA R11, R7, UR6, 0x3 ;  /* 0x00000006070b0c11 */ /* 0x000fe4000f8e18ff */
[----:B------:R-:W-:-:S02]  /*1620*/  SEL R5, R19, R21, P0 ;  /* 0x0000001513057207 */ /* 0x000fc40000000000 */
[----:B------:R0:W1:Y:S04]  /*1630*/  @!P0 LDS.64 R20, [R6] ;  /* 0x0000000006148984 */ /* 0x0000680000000a00 */
[----:B------:R0:W2:Y:S01]  /*1640*/  @P0 LDS.64 R18, [R11] ;  /* 0x000000000b120984 */ /* 0x0000a20000000a00 */
[----:B------:R-:W-:Y:S01]  /*1650*/  PLOP3.LUT P0, PT, PT, PT, PT, 0x8, 0x80 ;  /* 0x000000000080781c */ /* 0x000fe20003f0e170 */
[----:B------:R-:W-:-:S12]  /*1660*/  @P1 BRA `(.L_x_443) ;  /* 0x0000000000241947 */ /* 0x000fd80003800000 */
[----:B------:R-:W-:-:S13]  /*1670*/  ISETP.GE.AND P2, PT, R10, UR4, PT ;  /* 0x000000040a007c0c */ /* 0x000fda000bf46270 */
[-C--:B0-2---:R-:W-:Y:S02]  /*1680*/  @!P2 LOP3.LUT R6, R18, R17.reuse, RZ, 0xc0, !PT ;  /* 0x000000111206a212 */ /* 0x085fe400078ec0ff */
[----:B-1----:R-:W-:Y:S02]  /*1690*/  @!P2 LOP3.LUT R13, R20, R17, RZ, 0xc0, !PT ;  /* 0x00000011140da212 */ /* 0x002fe400078ec0ff */
[-C--:B------:R-:W-:Y:S02]  /*16a0*/  @!P2 LOP3.LUT R11, R19, R22.reuse, RZ, 0xc0, !PT ;  /* 0x00000016130ba212 */ /* 0x080fe400078ec0ff */
[----:B------:R-:W-:Y:S02]  /*16b0*/  @!P2 LOP3.LUT R12, R21, R22, RZ, 0xc0, !PT ;  /* 0x00000016150ca212 */ /* 0x000fe400078ec0ff */
[----:B------:R-:W-:-:S04]  /*16c0*/  @!P2 ISETP.GE.U32.AND P0, PT, R6, R13, PT ;  /* 0x0000000d0600a20c */ /* 0x000fc80003f06070 */
[----:B------:R-:W-:Y:S02]  /*16d0*/  @!P2 ISETP.GE.U32.AND.EX P1, PT, R11, R12, PT, P0 ;  /* 0x0000000c0b00a20c */ /* 0x000fe40003f26100 */
[----:B------:R-:W-:Y:S02]  /*16e0*/  PLOP3.LUT P0, PT, PT, PT, PT, 0x80, 0x8 ;  /* 0x000000000008781c */ /* 0x000fe40003f0f070 */
[----:B------:R-:W-:-:S13]  /*16f0*/  @!P2 PLOP3.LUT P0, PT, P1, PT, PT, 0x8, 0x80 ;  /* 0x000000000080a81c */ /* 0x000fda0000f0e170 */
.L_x_443:
[----:B------:R-:W-:Y:S05]  /*1700*/  BSYNC.RECONVERGENT B0 ;  /* 0x0000000000007941 */ /* 0x000fea0003800200 */
.L_x_442:
[----:B------:R-:W-:Y:S01]  /*1710*/  @!P0 IMAD.MOV R8, RZ, RZ, R7 ;  /* 0x000000ffff088224 */ /* 0x000fe200078e0207 */
[----:B------:R-:W-:Y:S01]  /*1720*/  BSSY.RECONVERGENT B0, `(.L_x_444) ;  /* 0x0000016000007945 */ /* 0x000fe20003800200 */
[----:B------:R-:W-:Y:S01]  /*1730*/  @P0 IMAD.MOV R9, RZ, RZ, R10 ;  /* 0x000000ffff090224 */ /* 0x000fe200078e020a */
[----:B012---:R-:W-:Y:S01]  /*1740*/  SEL R6, R18, R20, P0 ;  /* 0x0000001412067207 */ /* 0x007fe20000000000 */
        /* <DEDUP_REMOVED lines=19> */
.L_x_445:
[----:B------:R-:W-:Y:S05]  /*1880*/  BSYNC.RECONVERGENT B0 ;  /* 0x0000000000007941 */ /* 0x000fea0003800200 */
.L_x_444:
[----:B------:R-:W-:Y:S01]  /*1890*/  @!P0 IMAD.MOV R10, RZ, RZ, R8 ;  /* 0x000000ffff0a8224 */ /* 0x000fe200078e0208 */
[----:B------:R-:W-:Y:S01]  /*18a0*/  BSSY.RECONVERGENT B0, `(.L_x_446) ;  /* 0x0000016000007945 */ /* 0x000fe20003800200 */
[----:B------:R-:W-:Y:S01]  /*18b0*/  @P0 IMAD.MOV R11, RZ, RZ, R9 ;  /* 0x000000ffff0b0224 */ /* 0x000fe200078e0209 */
[----:B-12---:R-:W-:Y:S01]  /*18c0*/  SEL R8, R18, R20, P0 ;  /* 0x0000001412087207 */ /* 0x006fe20000000000 */
[C---:B0-----:R-:W-:Y:S01]  /*18d0*/  VIADD R12, R10.reuse, 0x1 ;  /* 0x000000010a0c7836 */ /* 0x041fe20000000000 */
        /* <DEDUP_REMOVED lines=18> */
.L_x_447:
[----:B------:R-:W-:Y:S05]  /*1a00*/  BSYNC.RECONVERGENT B0 ;  /* 0x0000000000007941 */ /* 0x000fea0003800200 */
.L_x_446:
[----:B------:R-:W-:Y:S01]  /*1a10*/  @!P0 IMAD.MOV R12, RZ, RZ, R10 ;  /* 0x000000ffff0c8224 */ /* 0x000fe200078e020a */
[----:B------:R-:W-:Y:S01]  /*1a20*/  BSSY.RECONVERGENT B0, `(.L_x_448) ;  /* 0x0000016000007945 */ /* 0x000fe20003800200 */
[----:B------:R-:W-:Y:S01]  /*1a30*/  @P0 IMAD.MOV R13, RZ, RZ, R11 ;  /* 0x000000ffff0d0224 */ /* 0x000fe200078e020b */
[----:B-12---:R-:W-:Y:S01]  /*1a40*/  SEL R10, R18, R20, P0 ;  /* 0x00000014120a7207 */ /* 0x006fe20000000000 */
[C---:B------:R-:W-:Y:S01]  /*1a50*/  VIADD R23, R12.reuse, 0x1 ;  /* 0x000000010c177836 */ /* 0x040fe20000000000 */
[C---:B------:R-:W-:Y:S01]  /*1a60*/  ISETP.GE.AND P1, PT, R12.reuse, UR7, PT ;  /* 0x000000070c007c0c */ /* 0x040fe2000bf26270 */
[C---:B0-----:R-:W-:Y:S01]  /*1a70*/  VIADD R14, R13.reuse, 0x1 ;  /* 0x000000010d0e7836 */ /* 0x041fe20000000000 */
        /* <DEDUP_REMOVED lines=9> */
[----:B-1----:R-:W-:-:S04]  /*1b10*/  @!P2 LOP3.LUT R24, R20, R17, RZ, 0xc0, !PT ;  /* 0x000000111418a212 */ /* 0x002fc800078ec0ff */
[----:B------:R-:W-:Y:S02]  /*1b20*/  @!P2 ISETP.GE.U32.AND P0, PT, R15, R24, PT ;  /* 0x000000180f00a20c */ /* 0x000fe40003f06070 */
[-C--:B------:R-:W-:Y:S02]  /*1b30*/  @!P2 LOP3.LUT R15, R19, R22.reuse, RZ, 0xc0, !PT ;  /* 0x00000016130fa212 */ /* 0x080fe400078ec0ff */
[----:B------:R-:W-:-:S04]  /*1b40*/  @!P2 LOP3.LUT R24, R21, R22, RZ, 0xc0, !PT ;  /* 0x000000161518a212 */ /* 0x000fc800078ec0ff */
[----:B------:R-:W-:Y:S02]  /*1b50*/  @!P2 ISETP.GE.U32.AND.EX P1, PT, R15, R24, PT, P0 ;  /* 0x000000180f00a20c */ /* 0x000fe40003f26100 */
[----:B------:R-:W-:Y:S02]  /*1b60*/  PLOP3.LUT P0, PT, PT, PT, PT, 0x80, 0x8 ;  /* 0x000000000008781c */ /* 0x000fe40003f0f070 */
[----:B------:R-:W-:-:S13]  /*1b70*/  @!P2 PLOP3.LUT P0, PT, P1, PT, PT, 0x8, 0x80 ;  /* 0x000000000080a81c */ /* 0x000fda0000f0e170 */
.L_x_449:
[----:B------:R-:W-:Y:S05]  /*1b80*/  BSYNC.RECONVERGENT B0 ;  /* 0x0000000000007941 */ /* 0x000fea0003800200 */
.L_x_448:
[----:B------:R-:W-:Y:S01]  /*1b90*/  @!P0 IMAD.MOV R23, RZ, RZ, R12 ;  /* 0x000000ffff178224 */ /* 0x000fe200078e020c */
[----:B------:R-:W-:Y:S01]  /*1ba0*/  BSSY.RECONVERGENT B0, `(.L_x_450) ;  /* 0x0000015000007945 */ /* 0x000fe20003800200 */
[----:B------:R-:W-:Y:S01]  /*1bb0*/  @P0 IMAD.MOV R14, RZ, RZ, R13 ;  /* 0x000000ffff0e0224 */ /* 0x000fe200078e020d */
[----:B-12---:R-:W-:Y:S02]  /*1bc0*/  SEL R12, R18, R20, P0 ;  /* 0x00000014120c7207 */ /* 0x006fe40000000000 */
        /* <DEDUP_REMOVED lines=18> */
.L_x_451:
[----:B------:R-:W-:Y:S05]  /*1cf0*/  BSYNC.RECONVERGENT B0 ;  /* 0x0000000000007941 */ /* 0x000fea0003800200 */
.L_x_450:
[----:B------:R-:W-:Y:S01]  /*1d00*/  @P0 IMAD.MOV R24, RZ, RZ, R14 ;  /* 0x000000ffff180224 */ /* 0x000fe200078e020e */
[----:B-12---:R-:W-:Y:S01]  /*1d10*/  SEL R14, R18, R20, P0 ;  /* 0x00000014120e7207 */ /* 0x006fe20000000000 */
[----:B0-----:R-:W-:Y:S01]  /*1d20*/  VIADD R25, R23, 0x1 ;  /* 0x0000000117197836 */ /* 0x001fe20000000000 */
[----:B------:R-:W-:Y:S01]  /*1d30*/  SEL R15, R19, R21, P0 ;  /* 0x00000015130f7207 */ /* 0x000fe20000000000 */
[----:B------:R-:W-:Y:S01]  /*1d40*/  @!P0 IMAD.MOV R25, RZ, RZ, R23 ;  /* 0x000000ffff198224 */ /* 0x000fe200078e0217 */
[----:B------:R-:W-:Y:S01]  /*1d50*/  @!P0 LEA R26, R24, UR6, 0x3 ;  /* 0x00000006181a8c11 */ /* 0x000fe2000f8e18ff */
[----:B------:R-:W-:Y:S03]  /*1d60*/  BSSY.RECONVERGENT B0, `(.L_x_452) ;  /* 0x0000013000007945 */ /* 0x000fe60003800200 */
[C---:B------:R-:W-:Y:S01]  /*1d70*/  ISETP.GE.AND P1, PT, R25.reuse, UR7, PT ;  /* 0x0000000719007c0c */ /* 0x040fe2000bf26270 */
[----:B------:R-:W0:Y:S01]  /*1d80*/  @!P0 LDS.64 R20, [R26] ;  /* 0x000000001a148984 */ /* 0x000e220000000a00 */
[----:B------:R-:W-:-:S05]  /*1d90*/  @P0 LEA R25, R25, UR6, 0x3 ;  /* 0x0000000619190c11 */ /* 0x000fca000f8e18ff */
[----:B------:R1:W2:Y:S01]  /*1da0*/  @P0 LDS.64 R18, [R25] ;  /* 0x0000000019120984 */ /* 0x0002a20000000a00 */
[----:B0-----:R-:W-:Y:S02]  /*1db0*/  IMAD.MOV.U32 R23, RZ, RZ, R20 ;  /* 0x000000ffff177224 */ /* 0x001fe400078e0014 */
[----:B------:R-:W-:-:S03]  /*1dc0*/  IMAD.MOV.U32 R28, RZ, RZ, R21 ;  /* 0x000000ffff1c7224 */ /* 0x000fc600078e0015 */
[----:B-1----:R-:W-:Y:S05]  /*1dd0*/  @P1 BRA `(.L_x_453) ;  /* 0x00000000002c1947 */ /* 0x002fea0003800000 */
[----:B------:R-:W-:Y:S01]  /*1de0*/  ISETP.GE.AND P1, PT, R24, UR4, PT ;  /* 0x0000000418007c0c */ /* 0x000fe2000bf26270 */
[----:B--2---:R-:W-:-:S12]  /*1df0*/  IMAD.MOV.U32 R28, RZ, RZ, R19 ;  /* 0x000000ffff1c7224 */ /* 0x004fd800078e0013 */
[-C--:B------:R-:W-:Y:S02]  /*1e00*/  @!P1 LOP3.LUT R24, R18, R17.reuse, RZ, 0xc0, !PT ;  /* 0x0000001112189212 */ /* 0x080fe400078ec0ff */
[----:B------:R-:W-:Y:S02]  /*1e10*/  @!P1 LOP3.LUT R17, R20, R17, RZ, 0xc0, !PT ;  /* 0x0000001114119212 */ /* 0x000fe400078ec0ff */
[-C--:B------:R-:W-:Y:S02]  /*1e20*/  @!P1 LOP3.LUT R23, R19, R22.reuse, RZ, 0xc0, !PT ;  /* 0x0000001613179212 */ /* 0x080fe400078ec0ff */
[----:B------:R-:W-:Y:S02]  /*1e30*/  @!P1 LOP3.LUT R22, R21, R22, RZ, 0xc0, !PT ;  /* 0x0000001615169212 */ /* 0x000fe400078ec0ff */
[----:B------:R-:W-:-:S04]  /*1e40*/  @!P1 ISETP.GE.U32.AND P0, PT, R24, R17, PT ;  /* 0x000000111800920c */ /* 0x000fc80003f06070 */
[----:B------:R-:W-:Y:S01]  /*1e50*/  @!P1 ISETP.GE.U32.AND.EX P0, PT, R23, R22, PT, P0 ;  /* 0x000000161700920c */ /* 0x000fe20003f06100 */
[----:B------:R-:W-:-:S03]  /*1e60*/  IMAD.MOV.U32 R23, RZ, RZ, R18 ;  /* 0x000000ffff177224 */ /* 0x000fc600078e0012 */
[----:B------:R-:W-:Y:S02]  /*1e70*/  @!P1 SEL R23, R18, R20, !P0 ;  /* 0x0000001412179207 */ /* 0x000fe40004000000 */
[----:B------:R-:W-:-:S07]  /*1e80*/  @!P1 SEL R28, R19, R21, !P0 ;  /* 0x00000015131c9207 */ /* 0x000fce0004000000 */
.L_x_453:
[----:B------:R-:W-:Y:S05]  /*1e90*/  BSYNC.RECONVERGENT B0 ;  /* 0x0000000000007941 */ /* 0x000fea0003800200 */
.L_x_452:
[----:B------:R-:W-:Y:S01]  /*1ea0*/  BAR.SYNC.DEFER_BLOCKING 0x0 ;  /* 0x0000000000007b1d */ /* 0x000fe20000010000 */
[----:B--2---:R-:W-:Y:S02]  /*1eb0*/  IMAD.MOV.U32 R18, RZ, RZ, R23 ;  /* 0x000000ffff127224 */ /* 0x004fe400078e0017 */
[----:B------:R-:W-:-:S03]  /*1ec0*/  IMAD.MOV.U32 R19, RZ, RZ, R28 ;  /* 0x000000ffff137224 */ /* 0x000fc600078e001c */
[----:B------:R-:W-:Y:S05]  /*1ed0*/  BRA.U !UP0, `(.L_x_454) ;  /* 0x0000000108f87547 */ /* 0x000fea000b800000 */
        /* <DEDUP_REMOVED lines=11> */
[-C--:B------:R-:W-:Y:S02]  /*1f90*/  LEA.HI.SX32 R23, R23, R16.reuse, 0x1b ;  /* 0x0000001017177211 */ /* 0x080fe400078fdaff */
[----:B------:R-:W-:Y:S01]  /*1fa0*/  LEA.HI.SX32 R25, R25, R16, 0x1b ;  /* 0x0000001019197211 */ /* 0x000fe200078fdaff */
[----:B------:R2:W-:Y:S04]  /*1fb0*/  STS.64 [R21+0x8], R4 ;  /* 0x0000080415007388 */ /* 0x0005e80000000a00 */
[----:B------:R3:W-:Y:S04]  /*1fc0*/  STS.64 [R21+0x10], R6 ;  /* 0x0000100615007388 */ /* 0x0007e80000000a00 */
[----:B------:R4:W-:Y:S01]  /*1fd0*/  STS.64 [R21+0x18], R8 ;  /* 0x0000180815007388 */ /* 0x0009e20000000a00 */
[----:B0-----:R-:W-:Y:S01]  /*1fe0*/  VIADD R3, R16, 0x60 ;  /* 0x0000006010037836 */ /* 0x001fe20000000000 */
[----:B------:R-:W-:-:S02]  /*1ff0*/  LEA R2, R20, UR6, 0x3 ;  /* 0x0000000614027c11 */ /* 0x000fc4000f8e18ff */
[----:B------:R0:W-:Y:S01]  /*2000*/  STS.64 [R21+0x20], R10 ;  /* 0x0000200a15007388 */ /* 0x0001e20000000a00 */
[C---:B--2---:R-:W-:Y:S01]  /*2010*/  VIADD R5, R16.reuse, 0x80 ;  /* 0x0000008010057836 */ /* 0x044fe20000000000 */
[-C--:B------:R-:W-:Y:S01]  /*2020*/  LEA.HI.SX32 R3, R3, R16.reuse, 0x1b ;  /* 0x0000001003037211 */ /* 0x080fe200078fdaff */
[C---:B---3--:R-:W-:Y:S01]  /*2030*/  VIADD R7, R16.reuse, 0xa0 ;  /* 0x000000a010077836 */ /* 0x048fe20000000000 */
[----:B------:R2:W-:Y:S02]  /*2040*/  STS.64 [R21+0x28], R12 ;  /* 0x0000280c15007388 */ /* 0x0005e40000000a00 */
[-C--:B------:R-:W-:Y:S01]  /*2050*/  LEA.HI.SX32 R5, R5, R16.reuse, 0x1b ;  /* 0x0000001005057211 */ /* 0x080fe200078fdaff */
[C---:B----4-:R-:W-:Y:S01]  /*2060*/  VIADD R9, R16.reuse, 0xc0 ;  /* 0x000000c010097836 */ /* 0x050fe20000000000 */
[-C--:B------:R-:W-:Y:S01]  /*2070*/  LEA.HI.SX32 R7, R7, R16.reuse, 0x1b ;  /* 0x0000001007077211 */ /* 0x080fe200078fdaff */
[----:B------:R-:W-:Y:S01]  /*2080*/  STS.64 [R21+0x30], R14 ;  /* 0x0000300e15007388 */ /* 0x000fe20000000a00 */
[----:B------:R-:W-:Y:S01]  /*2090*/  LEA R4, R23, UR6, 0x3 ;  /* 0x0000000617047c11 */ /* 0x000fe2000f8e18ff */
[----:B0-----:R-:W-:Y:S01]  /*20a0*/  VIADD R11, R16, 0xe0 ;  /* 0x000000e0100b7836 */ /* 0x001fe20000000000 */
[----:B------:R-:W-:Y:S01]  /*20b0*/  LEA.HI.SX32 R9, R9, R16, 0x1b ;  /* 0x0000001009097211 */ /* 0x000fe200078fdaff */
[----:B------:R0:W-:Y:S01]  /*20c0*/  STS.64 [R21+0x38], R18 ;  /* 0x0000381215007388 */ /* 0x0001e20000000a00 */
[----:B------:R-:W-:-:S02]  /*20d0*/  LEA R6, R25, UR6, 0x3 ;  /* 0x0000000619067c11 */ /* 0x000fc4000f8e18ff */
[----:B------:R-:W-:Y:S02]  /*20e0*/  LEA.HI.SX32 R11, R11, R16, 0x1b ;  /* 0x000000100b0b7211 */ /* 0x000fe400078fdaff */
[----:B------:R-:W-:Y:S01]  /*20f0*/  LEA R8, R3, UR6, 0x3 ;  /* 0x0000000603087c11 */ /* 0x000fe2000f8e18ff */
[----:B------:R-:W-:Y:S01]  /*2100*/  NOP ;  /* 0x0000000000007918 */ /* 0x000fe20000000000 */
[----:B------:R-:W-:Y:S01]  /*2110*/  LEA R10, R5, UR6, 0x3 ;  /* 0x00000006050a7c11 */ /* 0x000fe2000f8e18ff */
[----:B------:R-:W3:Y:S01]  /*2120*/  LDS.64 R2, [R2] ;  /* 0x0000000002027984 */ /* 0x000ee20000000a00 */
[----:B--2---:R-:W-:Y:S01]  /*2130*/  LEA R12, R7, UR6, 0x3 ;  /* 0x00000006070c7c11 */ /* 0x004fe2000f8e18ff */
[----:B0-----:R-:W-:Y:S01]  /*2140*/  IMAD.U32 R21, RZ, RZ, UR24 ;  /* 0x00000018ff157e24 */ /* 0x001fe2000f8e00ff */
[----:B------:R-:W-:Y:S01]  /*2150*/  LEA R14, R9, UR6, 0x3 ;  /* 0x00000006090e7c11 */ /* 0x000fe2000f8e18ff */
[----:B------:R-:W0:Y:S01]  /*2160*/  LDS.64 R4, [R4+0x100] ;  /* 0x0001000004047984 */ /* 0x000e220000000a00 */
[----:B------:R-:W-:-:S02]  /*2170*/  LEA R18, R11, UR6, 0x3 ;  /* 0x000000060b127c11 */ /* 0x000fc4000f8e18ff */
[----:B------:R-:W-:Y:S01]  /*2180*/  LOP3.LUT R16, R17, 0x1f, R0, 0xf8, !PT ;  /* 0x0000001f11107812 */ /* 0x000fe200078ef800 */
[----:B------:R-:W2:Y:S01]  /*2190*/  LDS.64 R6, [R6+0x200] ;  /* 0x0002000006067984 */ /* 0x000ea20000000a00 */
[----:B------:R-:W-:-:S03]  /*21a0*/  IMAD.MOV.U32 R17, RZ, RZ, RZ ;  /* 0x000000ffff117224 */ /* 0x000fc600078e00ff */
[----:B------:R-:W4:Y:S01]  /*21b0*/  LDS.64 R8, [R8+0x300] ;  /* 0x0003000008087984 */ /* 0x000f220000000a00 */
[----:B------:R-:W-:-:S03]  /*21c0*/  IMAD.WIDE.U32 R16, R21, 0x800, R16 ;  /* 0x0000080015107825 */ /* 0x000fc600078e0010 */
[----:B------:R-:W5:Y:S01]  /*21d0*/  LDS.64 R10, [R10+0x400] ;  /* 0x000400000a0a7984 */ /* 0x000f620000000a00 */
[----:B-1----:R-:W-:-:S03]  /*21e0*/  LEA R20, P0, R16, UR4, 0x3 ;  /* 0x0000000410147c11 */ /* 0x002fc6000f8018ff */
[----:B------:R-:W1:Y:S01]  /*21f0*/  LDS.64 R12, [R12+0x500] ;  /* 0x000500000c0c7984 */ /* 0x000e620000000a00 */
[----:B------:R-:W-:-:S03]  /*2200*/  LEA.HI.X R21, R16, UR5, R17, 0x3, P0 ;  /* 0x0000000510157c11 */ /* 0x000fc600080f1c11 */
[----:B------:R-:W1:Y:S04]  /*2210*/  LDS.64 R14, [R14+0x600] ;  /* 0x000600000e0e7984 */ /* 0x000e680000000a00 */
[----:B------:R-:W1:Y:S04]  /*2220*/  LDS.64 R18, [R18+0x700] ;  /* 0x0007000012127984 */ /* 0x000e680000000a00 */
[----:B---3--:R-:W-:Y:S04]  /*2230*/  STG.E.64 desc[UR14][R20.64], R2 ;  /* 0x0000000214007986 */ /* 0x008fe8000c101b0e */
[----:B0-----:R-:W-:Y:S04]  /*2240*/  STG.E.64 desc[UR14][R20.64+0x100], R4 ;  /* 0x0001000414007986 */ /* 0x001fe8000c101b0e */
[----:B--2---:R-:W-:Y:S04]  /*2250*/  STG.E.64 desc[UR14][R20.64+0x200], R6 ;  /* 0x0002000614007986 */ /* 0x004fe8000c101b0e */
[----:B----4-:R-:W-:Y:S04]  /*2260*/  STG.E.64 desc[UR14][R20.64+0x300], R8 ;  /* 0x0003000814007986 */ /* 0x010fe8000c101b0e */
[----:B-----5:R-:W-:Y:S04]  /*2270*/  STG.E.64 desc[UR14][R20.64+0x400], R10 ;  /* 0x0004000a14007986 */ /* 0x020fe8000c101b0e */
[----:B-1----:R-:W-:Y:S04]  /*2280*/  STG.E.64 desc[UR14][R20.64+0x500], R12 ;  /* 0x0005000c14007986 */ /* 0x002fe8000c101b0e */
[----:B------:R-:W-:Y:S04]  /*2290*/  STG.E.64 desc[UR14][R20.64+0x600], R14 ;  /* 0x0006000e14007986 */ /* 0x000fe8000c101b0e */
[----:B------:R-:W-:Y:S01]  /*22a0*/  STG.E.64 desc[UR14][R20.64+0x700], R18 ;  /* 0x0007001214007986 */ /* 0x000fe2000c101b0e */
[----:B------:R-:W-:Y:S05]  /*22b0*/  EXIT ;  /* 0x000000000000794d */ /* 0x000fea0003800000 */
.L_x_454:
        /* <DEDUP_REMOVED lines=9> */
[-C--:B------:R-:W-:Y:S02]  /*2350*/  LEA.HI.SX32 R20, R17, R17.reuse, 0x1b ;  /* 0x0000001111147211 */ /* 0x080fe400078fdaff */
[-C--:B------:R-:W-:Y:S01]  /*2360*/  LEA.HI.SX32 R22, R22, R17.reuse, 0x1b ;  /* 0x0000001116167211 */ /* 0x080fe200078fdaff */
[----:B------:R0:W-:Y:S01]  /*2370*/  STS.64 [R21], R2 ;  /* 0x0000000215007388 */ /* 0x0001e20000000a00 */
[----:B------:R-:W-:-:S03]  /*2380*/  LEA.HI.SX32 R24, R24, R17, 0x1b ;  /* 0x0000001118187211 */ /* 0x000fc600078fdaff */
[----:B------:R2:W-:Y:S04]  /*2390*/  STS.64 [R21+0x8], R4 ;  /* 0x0000080415007388 */ /* 0x0005e80000000a00 */
[----:B------:R3:W-:Y:S04]  /*23a0*/  STS.64 [R21+0x10], R6 ;  /* 0x0000100615007388 */ /* 0x0007e80000000a00 */
[----:B------:R4:W-:Y:S01]  /*23b0*/  STS.64 [R21+0x18], R8 ;  /* 0x0000180815007388 */ /* 0x0009e20000000a00 */
[----:B0-----:R-:W-:-:S03]  /*23c0*/  VIADD R2, R17, 0x60 ;  /* 0x0000006011027836 */ /* 0x001fc60000000000 */
[----:B------:R0:W-:Y:S01]  /*23d0*/  STS.64 [R21+0x20], R10 ;  /* 0x0000200a15007388 */ /* 0x0001e20000000a00 */
[C---:B--2---:R-:W-:Y:S01]  /*23e0*/  VIADD R4, R17.reuse, 0x80 ;  /* 0x0000008011047836 */ /* 0x044fe20000000000 */
[-C--:B------:R-:W-:Y:S01]  /*23f0*/  LEA.HI.SX32 R2, R2, R17.reuse, 0x1b ;  /* 0x0000001102027211 */ /* 0x080fe200078fdaff */
[C---:B---3--:R-:W-:Y:S01]  /*2400*/  VIADD R6, R17.reuse, 0xa0 ;  /* 0x000000a011067836 */ /* 0x048fe20000000000 */
[----:B------:R-:W-:Y:S02]  /*2410*/  STS.64 [R21+0x28], R12 ;  /* 0x0000280c15007388 */ /* 0x000fe40000000a00 */
[-C--:B------:R-:W-:Y:S01]  /*2420*/  LEA.HI.SX32 R4, R4, R17.reuse, 0x1b ;  /* 0x0000001104047211 */ /* 0x080fe200078fdaff */
[C---:B----4-:R-:W-:Y:S01]  /*2430*/  VIADD R8, R17.reuse, 0xc0 ;  /* 0x000000c011087836 */ /* 0x050fe20000000000 */
[----:B------:R-:W-:Y:S01]  /*2440*/  LEA.HI.SX32 R6, R6, R17, 0x1b ;  /* 0x0000001106067211 */ /* 0x000fe200078fdaff */
[----:B------:R-:W-:Y:S01]  /*2450*/  STS.64 [R21+0x30], R14 ;  /* 0x0000300e15007388 */ /* 0x000fe20000000a00 */
[----:B0-----:R-:W-:-:S02]  /*2460*/  VIADD R10, R17, 0xe0 ;  /* 0x000000e0110a7836 */ /* 0x001fc40000000000 */
[-C--:B------:R-:W-:Y:S01]  /*2470*/  LEA.HI.SX32 R3, R8, R17.reuse, 0x1b ;  /* 0x0000001108037211 */ /* 0x080fe200078fdaff */
[----:B------:R0:W-:Y:S01]  /*2480*/  STS.64 [R21+0x38], R18 ;  /* 0x0000381215007388 */ /* 0x0001e20000000a00 */
[----:B------:R-:W-:Y:S01]  /*2490*/  LEA R8, R4, UR6, 0x3 ;  /* 0x0000000604087c11 */ /* 0x000fe2000f8e18ff */
[----:B------:R-:W-:Y:S01]  /*24a0*/  NOP ;  /* 0x0000000000007918 */ /* 0x000fe20000000000 */
[----:B------:R-:W-:-:S04]  /*24b0*/  LEA.HI.SX32 R17, R10, R17, 0x1b ;  /* 0x000000110a117211 */ /* 0x000fc800078fdaff */
[----:B------:R-:W2:Y:S01]  /*24c0*/  LDS.64 R8, [R8+0x400] ;  /* 0x0004000008087984 */ /* 0x000ea20000000a00 */
[----:B------:R-:W-:Y:S02]  /*24d0*/  LEA R10, R2, UR6, 0x3 ;  /* 0x00000006020a7c11 */ /* 0x000fe4000f8e18ff */
[----:B0-----:R-:W-:Y:S01]  /*24e0*/  LEA R18, R20, UR6, 0x3 ;  /* 0x0000000614127c11 */ /* 0x001fe2000f8e18ff */
[----:B------:R-:W-:Y:S01]  /*24f0*/  IMAD.MOV.U32 R21, RZ, RZ, RZ ;  /* 0x000000ffff157224 */ /* 0x000fe200078e00ff */
[----:B------:R-:W-:Y:S02]  /*2500*/  LEA R14, R22, UR6, 0x3 ;  /* 0x00000006160e7c11 */ /* 0x000fe4000f8e18ff */
[----:B------:R-:W-:Y:S01]  /*2510*/  LEA R12, R24, UR6, 0x3 ;  /* 0x00000006180c7c11 */ /* 0x000fe2000f8e18ff */
[----:B------:R-:W0:Y:S01]  /*2520*/  LDS.64 R10, [R10+0x300] ;  /* 0x000300000a0a7984 */ /* 0x000e220000000a00 */
[----:B------:R-:W-:Y:S02]  /*2530*/  LEA R6, R6, UR6, 0x3 ;  /* 0x0000000606067c11 */ /* 0x000fe4000f8e18ff */
[----:B------:R-:W-:Y:S01]  /*2540*/  LEA R4, R3, UR6, 0x3 ;  /* 0x0000000603047c11 */ /* 0x000fe2000f8e18ff */
[----:B------:R-:W3:Y:S01]  /*2550*/  LDS.64 R18, [R18] ;  /* 0x0000000012127984 */ /* 0x000ee20000000a00 */
[----:B------:R-:W-:Y:S01]  /*2560*/  LEA R2, R17, UR6, 0x3 ;  /* 0x0000000611027c11 */ /* 0x000fe2000f8e18ff */
[----:B------:R-:W-:Y:S01]  /*2570*/  IMAD.U32 R17, RZ, RZ, UR24 ;  /* 0x00000018ff117e24 */ /* 0x000fe2000f8e00ff */
[----:B------:R-:W-:Y:S01]  /*2580*/  LOP3.LUT R20, R0, 0x1f, RZ, 0xc0, !PT ;  /* 0x0000001f00147812 */ /* 0x000fe200078ec0ff */
[----:B------:R-:W4:Y:S04]  /*2590*/  LDS.64 R14, [R14+0x100] ;  /* 0x000100000e0e7984 */ /* 0x000f280000000a00 */
[----:B------:R-:W5:Y:S01]  /*25a0*/  LDS.64 R12, [R12+0x200] ;  /* 0x000200000c0c7984 */ /* 0x000f620000000a00 */
[----:B------:R-:W-:-:S03]  /*25b0*/  IMAD.WIDE.U32 R20, R17, 0x800, R20 ;  /* 0x0000080011147825 */ /* 0x000fc600078e0014 */
[----:B------:R-:W5:Y:S01]  /*25c0*/  LDS.64 R6, [R6+0x500] ;  /* 0x0005000006067984 */ /* 0x000f620000000a00 */
[----:B------:R-:W-:-:S03]  /*25d0*/  IADD3 R0, P0, PT, R16, R20, RZ ;  /* 0x0000001410007210 */ /* 0x000fc60007f1e0ff */
[----:B------:R-:W5:Y:S02]  /*25e0*/  LDS.64 R4, [R4+0x600] ;  /* 0x0006000004047984 */ /* 0x000f640000000a00 */
[----:B------:R-:W-:Y:S02]  /*25f0*/  IMAD.X R21, RZ, RZ, R21, P0 ;  /* 0x000000ffff157224 */ /* 0x000fe400000e0615 */
[----:B------:R-:W5:Y:S01]  /*2600*/  LDS.64 R2, [R2+0x700] ;  /* 0x0007000002027984 */ /* 0x000f620000000a00 */
[----:B-1----:R-:W-:-:S04]  /*2610*/  LEA R16, P0, R0, UR4, 0x3 ;  /* 0x0000000400107c11 */ /* 0x002fc8000f8018ff */
[----:B------:R-:W-:-:S05]  /*2620*/  LEA.HI.X R17, R0, UR5, R21, 0x3, P0 ;  /* 0x0000000500117c11 */ /* 0x000fca00080f1c15 */
[----:B--2---:R-:W-:Y:S04]  /*2630*/  STG.E.64 desc[UR14][R16.64+0x400], R8 ;  /* 0x0004000810007986 */ /* 0x004fe8000c101b0e */
[----:B0-----:R-:W-:Y:S04]  /*2640*/  STG.E.64 desc[UR14][R16.64+0x300], R10 ;  /* 0x0003000a10007986 */ /* 0x001fe8000c101b0e */
[----:B---3--:R-:W-:Y:S04]  /*2650*/  STG.E.64 desc[UR14][R16.64], R18 ;  /* 0x0000001210007986 */ /* 0x008fe8000c101b0e */
[----:B----4-:R-:W-:Y:S04]  /*2660*/  STG.E.64 desc[UR14][R16.64+0x100], R14 ;  /* 0x0001000e10007986 */ /* 0x010fe8000c101b0e */
[----:B-----5:R-:W-:Y:S04]  /*2670*/  STG.E.64 desc[UR14][R16.64+0x200], R12 ;  /* 0x0002000c10007986 */ /* 0x020fe8000c101b0e */
[----:B------:R-:W-:Y:S04]  /*2680*/  STG.E.64 desc[UR14][R16.64+0x500], R6 ;  /* 0x0005000610007986 */ /* 0x000fe8000c101b0e */
[----:B------:R-:W-:Y:S04]  /*2690*/  STG.E.64 desc[UR14][R16.64+0x600], R4 ;  /* 0x0006000410007986 */ /* 0x000fe8000c101b0e */
[----:B------:R-:W-:Y:S01]  /*26a0*/  STG.E.64 desc[UR14][R16.64+0x700], R2 ;  /* 0x0007000210007986 */ /* 0x000fe2000c101b0e */
[----:B------:R-:W-:Y:S05]  /*26b0*/  EXIT ;  /* 0x000000000000794d */ /* 0x000fea0003800000 */
.L_x_432:
        /* <DEDUP_REMOVED lines=9> */
[----:B------:R-:W-:Y:S02]  /*2750*/  UIADD3 UR4, UP0, UPT, URZ, -UR8, URZ ;  /* 0x80000008ff047290 */ /* 0x000fe4000ff1e0ff */
[----:B------:R-:W-:Y:S02]  /*2760*/  USHF.L.U64.HI UR13, UR8, 0xa, UR9 ;  /* 0x0000000a080d7899 */ /* 0x000fe40008010209 */
[----:B------:R-:W-:Y:S01]  /*2770*/  USHF.L.U32 UR12, UR8, 0xa, URZ ;  /* 0x0000000a080c7899 */ /* 0x000fe200080006ff */
[----:B------:R-:W-:Y:S01]  /*2780*/  BSSY.RECONVERGENT B0, `(.L_x_455) ;  /* 0x000010c000007945 */ /* 0x000fe20003800200 */
[----:B------:R-:W-:Y:S01]  /*2790*/  ULOP3.LUT UR5, UR4, UR24, URZ, 0xc0, !UPT ;  /* 0x0000001804057292 */ /* 0x000fe2000f8ec0ff */
[----:B------:R-:W-:-:S03]  /*27a0*/  ACQBULK ;  /* 0x000000000000782e */ /* 0x000fc60000000000 */
[----:B------:R-:W-:Y:S02]  /*27b0*/  USHF.L.U32 UR17, UR5, 0xb, URZ ;  /* 0x0000000b05117899 */ /* 0x000fe400080006ff */
[----:B------:R-:W-:Y:S02]  /*27c0*/  UIADD3.X UR9, UPT, UPT, URZ, ~UR9, URZ, UP0, !UPT ;  /* 0x80000009ff097290 */ /* 0x000fe400087fe4ff */
[----:B------:R-:W-:Y:S02]  /*27d0*/  ULOP3.LUT UR4, UR4, UR24, URZ, 0xfc, !UPT ;  /* 0x0000001804047292 */ /* 0x000fe4000f8efcff */
[----:B------:R-:W-:Y:S02]  /*27e0*/  USHF.L.U64.HI UR16, UR5, 0xb, URZ ;  /* 0x0000000b05107899 */ /* 0x000fe400080102ff */
[----:B-1----:R-:W-:-:S04]  /*27f0*/  UIADD3 UR20, UP0, UPT, -UR17, UR6, URZ ;  /* 0x0000000611147290 */ /* 0x002fc8000ff1e1ff */
[----:B------:R-:W-:Y:S02]  /*2800*/  UIADD3.X UR21, UPT, UPT, ~UR16, UR7, URZ, UP0, !UPT ;  /* 0x0000000710157290 */ /* 0x000fe400087fe5ff */
[----:B------:R-:W-:Y:S02]  /*2810*/  UISETP.NE.U32.AND UP0, UPT, UR4, -0x1, UPT ;  /* 0xffffffff0400788c */ /* 0x000fe4000bf05070 */
[----:B------:R-:W-:Y:S02]  /*2820*/  UIADD3 UR6, UP1, UPT, UR24, -UR5, URZ ;  /* 0x8000000518067290 */ /* 0x000fe4000ff3e0ff */
[----:B------:R-:W-:Y:S02]  /*2830*/  ULOP3.LUT UR12, UR12, 0xfffff800, URZ, 0xc0, !UPT ;  /* 0xfffff8000c0c7892 */ /* 0x000fe4000f8ec0ff */
[----:B------:R-:W-:Y:S02]  /*2840*/  UIADD3.X UR8, UPT, UPT, URZ, -0x1, URZ, UP1, !UPT ;  /* 0xffffffffff087890 */ /* 0x000fe40008ffe4ff */
[----:B------:R-:W-:-:S02]  /*2850*/  UISETP.NE.U32.AND UP1, UPT, UR6, -0x1, UPT ;  /* 0xffffffff0600788c */ /* 0x000fc4000bf25070 */
[----:B------:R-:W-:Y:S02]  /*2860*/  UISETP.GT.U32.AND UP2, UPT, UR20, UR12, UPT ;  /* 0x0000000c1400728c */ /* 0x000fe4000bf44070 */
[----:B------:R-:W-:Y:S02]  /*2870*/  UISETP.NE.AND.EX UP3, UPT, UR8, -0x1, UPT, UP1 ;  /* 0xffffffff0800788c */ /* 0x000fe4000bf65310 */
[----:B---3--:R-:W-:Y:S01]  /*2880*/  UPRMT UR23, UR10, 0x8880, URZ ;  /* 0x000088800a177896 */ /* 0x008fe200080000ff */
[----:B------:R-:W-:Y:S01]  /*2890*/  UMOV UR7, 0x7ff ;  /* 0x000007ff00077882 */ /* 0x000fe20000000000 */
[----:B------:R-:W-:Y:S02]  /*28a0*/  UISETP.GT.U32.AND.EX UP2, UPT, UR21, UR13, UPT, UP2 ;  /* 0x0000000d1500728c */ /* 0x000fe4000bf44120 */
[----:B------:R-:W-:Y:S02]  /*28b0*/  USHF.L.U32 UR19, UR6, 0xb, URZ ;  /* 0x0000000b06137899 */ /* 0x000fe400080006ff */
[----:B------:R-:W-:-:S02]  /*28c0*/  USEL UR22, UR7, 0x800, !UP3 ;  /* 0x0000080007167887 */ /* 0x000fc4000d800000 */
[----:B------:R-:W-:Y:S02]  /*28d0*/  USHF.L.U64.HI UR18, UR6, 0xb, UR8 ;  /* 0x0000000b06127899 */ /* 0x000fe40008010208 */
[----:B------:R-:W-:Y:S02]  /*28e0*/  USEL UR8, UR20, UR12, UP2 ;  /* 0x0000000c14087287 */ /* 0x000fe40009000000 */
[----:B------:R-:W-:Y:S02]  /*28f0*/  UISETP.NE.AND.EX UP0, UPT, UR9, -0x1, UPT, UP0 ;  /* 0xffffffff0900788c */ /* 0x000fe4000bf05300 */
[----:B------:R-:W-:Y:S02]  /*2900*/  USEL UR9, UR21, UR13, UP2 ;  /* 0x0000000d15097287 */ /* 0x000fe40009000000 */
[----:B------:R-:W-:Y:S02]  /*2910*/  UIADD3 UR8, UP2, UPT, UR8, -UR12, URZ ;  /* 0x8000000c08087290 */ /* 0x000fe4000ff5e0ff */
[----:B------:R-:W-:-:S02]  /*2920*/  UISETP.LT.U32.AND UP1, UPT, UR12, UR20, UPT ;  /* 0x000000140c00728c */ /* 0x000fc4000bf21070 */
        /* <DEDUP_REMOVED lines=8> */
[----:B------:R-:W-:Y:S02]  /*29b0*/  UIADD3 UR5, UP4, UP5, -UR10, UR22, UR19 ;  /* 0x000000160a057290 */ /* 0x000fe4000fd9e113 */
[----:B------:R-:W-:Y:S02]  /*29c0*/  UIADD3.X UR7, UPT, UPT, UR27, ~UR16, URZ, UP3, !UPT ;  /* 0x800000101b077290 */ /* 0x000fe40009ffe4ff */
[----:B------:R-:W-:Y:S02]  /*29d0*/  UIADD3 UR6, UP3, UPT, -UR11, UR19, URZ ;  /* 0x000000130b067290 */ /* 0x000fe4000ff7e1ff */
[----:B------:R-:W-:-:S02]  /*29e0*/  UIADD3.X UR4, UPT, UPT, ~UR4, URZ, UR18, UP4, UP5 ;  /* 0x000000ff04047290 */ /* 0x000fc4000a7ea512 */
[----:B------:R-:W-:Y:S02]  /*29f0*/  USEL UR5, UR12, UR5, !UP0 ;  /* 0x000000050c057287 */ /* 0x000fe4000c000000 */
[----:B------:R-:W-:Y:S02]  /*2a00*/  UIADD3.X UR7, UPT, UPT, ~UR7, UR18, URZ, UP3, !UPT ;  /* 0x0000001207077290 */ /* 0x000fe40009ffe5ff */
[----:B------:R-:W-:Y:S02]  /*2a10*/  UISETP.LT.U32.AND UP2, UPT, UR6, UR8, UPT ;  /* 0x000000080600728c */ /* 0x000fe4000bf41070 */
[----:B------:R-:W-:Y:S02]  /*2a20*/  USEL UR4, UR13, UR4, !UP0 ;  /* 0x000000040d047287 */ /* 0x000fe4000c000000 */
[----:B------:R-:W-:Y:S02]  /*2a30*/  UISETP.LT.U32.AND UP4, UPT, UR5, UR8, UPT ;  /* 0x000000080500728c */ /* 0x000fe4000bf81070 */
[----:B------:R-:W-:-:S02]  /*2a40*/  UISETP.LT.U32.AND.EX UP3, UPT, UR13, UR21, UPT, UP1 ;  /* 0x000000150d00728c */ /* 0x000fc4000bf61110 */
[----:B------:R-:W-:Y:S02]  /*2a50*/  UISETP.LT.U32.AND.EX UP1, UPT, UR7, UR9, UPT, UP2 ;  /* 0x000000090700728c */ /* 0x000fe4000bf21120 */
[----:B------:R-:W-:-:S04]  /*2a60*/  UISETP.LT.U32.AND.EX UP2, UPT, UR4, UR9, UPT, UP4 ;  /* 0x000000090400728c */ /* 0x000fc8000bf41140 */
[----:B------:R-:W-:Y:S02]  /*2a70*/  USEL UR5, UR5, UR8, UP2 ;  /* 0x0000000805057287 */ /* 0x000fe40009000000 */
[----:B------:R-:W-:Y:S02]  /*2a80*/  UISETP.NE.AND UP2, UPT, UR23, URZ, UPT ;  /* 0x000000ff1700728c */ /* 0x000fe4000bf45270 */
[----:B------:R-:W-:Y:S02]  /*2a90*/  @!UP0 USEL UR10, UR12, UR20, UP3 ;  /* 0x000000140c0a8287 */ /* 0x000fe40009800000 */
[----:B------:R-:W-:Y:S02]  /*2aa0*/  USEL UR6, UR6, UR8, UP1 ;  /* 0x0000000806067287 */ /* 0x000fe40008800000 */
[----:B------:R-:W-:Y:S02]  /*2ab0*/  UIADD3 UR4, UPT, UPT, UR10, -UR11, URZ ;  /* 0x8000000b0a047290 */ /* 0x000fe4000fffe0ff */
[----:B------:R-:W-:-:S02]  /*2ac0*/  USEL UR7, UR7, UR9, UP1 ;  /* 0x0000000907077287 */ /* 0x000fc40008800000 */
[----:B------:R-:W-:Y:S01]  /*2ad0*/  UIADD3 UR5, UPT, UPT, UR5, -UR6, URZ ;  /* 0x8000000605057290 */ /* 0x000fe2000fffe0ff */
[----:B------:R-:W-:Y:S11]  /*2ae0*/  BRA.U !UP2, `(.L_x_456) ;  /* 0x000000050a2c7547 */ /* 0x000ff6000b800000 */
[----:B------:R-:W0:Y:S01]  /*2af0*/  LDCU.64 UR10, c[0x0][0x388] ;  /* 0x00007100ff0a77ac */ /* 0x000e220008000a00 */
[C---:B--2---:R-:W-:Y:S01]  /*2b00*/  VIADD R3, R0.reuse, -UR4 ;  /* 0x8000000400037c36 */ /* 0x044fe20008000000 */
[C---:B------:R-:W-:Y:S01]  /*2b10*/  IADD3 R6, P0, PT, R0.reuse, UR26, RZ ;  /* 0x0000001a00067c10 */ /* 0x040fe2000ff1e0ff */
[C---:B------:R-:W-:Y:S01]  /*2b20*/  VIADD R8, R0.reuse, 0x100 ;  /* 0x0000010000087836 */ /* 0x040fe20000000000 */
[----:B------:R-:W-:Y:S01]  /*2b30*/  UIADD3 UR8, UPT, UPT, UR4, UR5, URZ ;  /* 0x0000000504087290 */ /* 0x000fe2000fffe0ff */
[C---:B------:R-:W-:Y:S01]  /*2b40*/  VIADD R9, R0.reuse, 0x200 ;  /* 0x0000020000097836 */ /* 0x040fe20000000000 */
[----:B------:R-:W-:Y:S01]  /*2b50*/  UIADD3 UR6, UP0, UP1, UR6, UR17, UR12 ;  /* 0x0000001106067290 */ /* 0x000fe2000f91e00c */
[----:B------:R-:W-:Y:S01]  /*2b60*/  IMAD.X R7, RZ, RZ, UR27, P0 ;  /* 0x0000001bff077e24 */ /* 0x000fe200080e06ff */
[----:B------:R-:W-:Y:S01]  /*2b70*/  BSSY.RECONVERGENT B1, `(.L_x_457) ;  /* 0x0000011000017945 */ /* 0x000fe20003800200 */
[C---:B------:R-:W-:Y:S01]  /*2b80*/  VIADD R10, R0.reuse, 0x300 ;  /* 0x00000300000a7836 */ /* 0x040fe20000000000 */
[----:B------:R-:W-:Y:S01]  /*2b90*/  ISETP.GE.AND P3, PT, R0, UR8, PT ;  /* 0x0000000800007c0c */ /* 0x000fe2000bf66270 */
[----:B------:R-:W-:Y:S01]  /*2ba0*/  UIADD3.X UR7, UPT, UPT, UR7, UR16, UR13, UP0, UP1 ;  /* 0x0000001007077290 */ /* 0x000fe200087e240d */
[----:B------:R-:W-:-:S02]  /*2bb0*/  IADD3 R4, P2, PT, R3, UR6, RZ ;  /* 0x0000000603047c10 */ /* 0x000fc4000ff5e0ff */
[----:B------:R-:W-:Y:S02]  /*2bc0*/  ISETP.GE.AND P1, PT, R8, UR8, PT ;  /* 0x0000000808007c0c */ /* 0x000fe4000bf26270 */
[----:B------:R-:W-:Y:S02]  /*2bd0*/  ISETP.GE.AND P0, PT, R10, UR8, PT ;  /* 0x000000080a007c0c */ /* 0x000fe4000bf06270 */
[----:B0-----:R-:W-:Y:S02]  /*2be0*/  LEA R2, P4, R6, UR10, 0x3 ;  /* 0x0000000a06027c11 */ /* 0x001fe4000f8818ff */
[----:B------:R-:W-:Y:S02]  /*2bf0*/  LEA.HI.X.SX32 R5, R3, UR7, 0x1, P2 ;  /* 0x0000000703057c11 */ /* 0x000fe400090f0eff */
[----:B------:R-:W-:Y:S02]  /*2c00*/  LEA R20, P5, R4, UR10, 0x3 ;  /* 0x0000000a04147c11 */ /* 0x000fe4000f8a18ff */
[----:B------:R-:W-:-:S02]  /*2c10*/  LEA.HI.X R3, R6, UR11, R7, 0x3, P4 ;  /* 0x0000000b06037c11 */ /* 0x000fc4000a0f1c07 */
[----:B------:R-:W-:Y:S02]  /*2c20*/  LEA.HI.X R21, R4, UR11, R5, 0x3, P5 ;  /* 0x0000000b04157c11 */ /* 0x000fe4000a8f1c05 */
[----:B------:R-:W-:Y:S01]  /*2c30*/  ISETP.GE.AND P2, PT, R9, UR8, PT ;  /* 0x0000000809007c0c */ /* 0x000fe2000bf46270 */
[----:B------:R-:W-:-:S12]  /*2c40*/  @P3 BRA `(.L_x_458) ;  /* 0x00000000000c3947 */ /* 0x000fd80003800000 */
[----:B------:R-:W-:-:S13]  /*2c50*/  ISETP.GE.AND P3, PT, R0, UR4, PT ;  /* 0x0000000400007c0c */ /* 0x000fda000bf66270 */
[----:B------:R0:W5:Y:S04]  /*2c60*/  @!P3 LDG.E.64 R4, desc[UR14][R2.64] ;  /* 0x0000000e0204b981 */ /* 0x000168000c1e1b00 */
[----:B------:R0:W5:Y:S02]  /*2c70*/  @P3 LDG.E.64 R4, desc[UR14][R20.64] ;  /* 0x0000000e14043981 */ /* 0x000164000c1e1b00 */
.L_x_458:
[----:B------:R-:W-:Y:S05]  /*2c80*/  BSYNC.RECONVERGENT B1 ;  /* 0x0000000000017941 */ /* 0x000fea0003800200 */
.L_x_457:
[----:B------:R-:W-:Y:S04]  /*2c90*/  BSSY.RECONVERGENT B1, `(.L_x_459) ;  /* 0x0000005000017945 */ /* 0x000fe80003800200 */
[----:B------:R-:W-:Y:S05]  /*2ca0*/  @P1 BRA `(.L_x_460) ;  /* 0x00000000000c1947 */ /* 0x000fea0003800000 */
[----:B------:R-:W-:-:S13]  /*2cb0*/  ISETP.GE.AND P1, PT, R8, UR4, PT ;  /* 0x0000000408007c0c */ /* 0x000fda000bf26270 */
[----:B------:R1:W5:Y:S04]  /*2cc0*/  @P1 LDG.E.64 R6, desc[UR14][R20.64+0x800] ;  /* 0x0008000e14061981 */ /* 0x000368000c1e1b00 */
[----:B------:R1:W5:Y:S02]  /*2cd0*/  @!P1 LDG.E.64 R6, desc[UR14][R2.64+0x800] ;  /* 0x0008000e02069981 */ /* 0x000364000c1e1b00 */
.L_x_460:
[----:B------:R-:W-:Y:S05]  /*2ce0*/  BSYNC.RECONVERGENT B1 ;  /* 0x0000000000017941 */ /* 0x000fea0003800200 */
.L_x_459:
[----:B------:R-:W-:Y:S01]  /*2cf0*/  BSSY.RECONVERGENT B1, `(.L_x_461) ;  /* 0x0000007000017945 */ /* 0x000fe20003800200 */
[C---:B------:R-:W-:Y:S01]  /*2d00*/  LOP3.LUT R12, R0.reuse, 0x400, RZ, 0xfc, !PT ;  /* 0x00000400000c7812 */ /* 0x040fe200078efcff */
[----:B------:R-:W-:Y:S02]  /*2d10*/  VIADD R14, R0, 0x500 ;  /* 0x00000500000e7836 */ /* 0x000fe40000000000 */
[----:B------:R-:W-:Y:S05]  /*2d20*/  @P2 BRA `(.L_x_462) ;  /* 0x00000000000c2947 */ /* 0x000fea0003800000 */
[----:B------:R-:W-:-:S13]  /*2d30*/  ISETP.GE.AND P1, PT, R9, UR4, PT ;  /* 0x0000000409007c0c */ /* 0x000fda000bf26270 */
[----:B------:R2:W5:Y:S04]  /*2d40*/  @P1 LDG.E.64 R8, desc[UR14][R20.64+0x1000] ;  /* 0x0010000e14081981 */ /* 0x000568000c1e1b00 */
[----:B------:R2:W5:Y:S02]  /*2d50*/  @!P1 LDG.E.64 R8, desc[UR14][R2.64+0x1000] ;  /* 0x0010000e02089981 */ /* 0x000564000c1e1b00 */
.L_x_462:
[----:B------:R-:W-:Y:S05]  /*2d60*/  BSYNC.RECONVERGENT B1 ;  /* 0x0000000000017941 */ /* 0x000fea0003800200 */
.L_x_461:
[----:B------:R-:W-:Y:S04]  /*2d70*/  BSSY.RECONVERGENT B1, `(.L_x_463) ;  /* 0x0000005000017945 */ /* 0x000fe80003800200 */
[----:B------:R-:W-:Y:S05]  /*2d80*/  @P0 BRA `(.L_x_464) ;  /* 0x00000000000c0947 */ /* 0x000fea0003800000 */
[----:B------:R-:W-:-:S13]  /*2d90*/  ISETP.GE.AND P0, PT, R10, UR4, PT ;  /* 0x000000040a007c0c */ /* 0x000fda000bf06270 */
[----:B------:R3:W5:Y:S04]  /*2da0*/  @P0 LDG.E.64 R10, desc[UR14][R20.64+0x1800] ;  /* 0x0018000e140a0981 */ /* 0x000768000c1e1b00 */
[----:B------:R3:W5:Y:S02]  /*2db0*/  @!P0 LDG.E.64 R10, desc[UR14][R2.64+0x1800] ;  /* 0x0018000e020a8981 */ /* 0x000764000c1e1b00 */
.L_x_464:
[----:B------:R-:W-:Y:S05]  /*2dc0*/  BSYNC.RECONVERGENT B1 ;  /* 0x0000000000017941 */ /* 0x000fea0003800200 */
.L_x_463:
[----:B------:R-:W-:Y:S01]  /*2dd0*/  ISETP.GE.AND P0, PT, R12, UR8, PT ;  /* 0x000000080c007c0c */ /* 0x000fe2000bf06270 */
[C---:B------:R-:W-:Y:S01]  /*2de0*/  VIADD R16, R0.reuse, 0x600 ;  /* 0x0000060000107836 */ /* 0x040fe20000000000 */
[----:B------:R-:W-:Y:S01]  /*2df0*/  BSSY.RECONVERGENT B1, `(.L_x_465) ;  /* 0x0000009000017945 */ /* 0x000fe20003800200 */
[----:B------:R-:W-:Y:S01]  /*2e00*/  VIADD R18, R0, 0x700 ;  /* 0x0000070000127836 */ /* 0x000fe20000000000 */
[----:B------:R-:W-:Y:S02]  /*2e10*/  ISETP.GE.AND P1, PT, R14, UR8, PT ;  /* 0x000000080e007c0c */ /* 0x000fe4000bf26270 */
[----:B------:R-:W-:Y:S02]  /*2e20*/  ISETP.GE.AND P2, PT, R16, UR8, PT ;  /* 0x0000000810007c0c */ /* 0x000fe4000bf46270 */
[----:B------:R-:W-:-:S05]  /*2e30*/  ISETP.GE.AND P3, PT, R18, UR8, PT ;  /* 0x0000000812007c0c */ /* 0x000fca000bf66270 */
[----:B------:R-:W-:Y:S08]  /*2e40*/  @P0 BRA `(.L_x_466) ;  /* 0x00000000000c0947 */ /* 0x000ff00003800000 */
[----:B------:R-:W-:-:S13]  /*2e50*/  ISETP.GE.AND P0, PT, R12, UR4, PT ;  /* 0x000000040c007c0c */ /* 0x000fda000bf06270 */
[----:B------:R4:W5:Y:S04]  /*2e60*/  @P0 LDG.E.64 R12, desc[UR14][R20.64+0x2000] ;  /* 0x0020000e140c0981 */ /* 0x000968000c1e1b00 */
[----:B------:R4:W5:Y:S02]  /*2e70*/  @!P0 LDG.E.64 R12, desc[UR14][R2.64+0x2000] ;  /* 0x0020000e020c8981 */ /* 0x000964000c1e1b00 */
.L_x_466:
[----:B------:R-:W-:Y:S05]  /*2e80*/  BSYNC.RECONVERGENT B1 ;  /* 0x0000000000017941 */ /* 0x000fea0003800200 */
.L_x_465:
[----:B------:R-:W-:Y:S04]  /*2e90*/  BSSY.RECONVERGENT B1, `(.L_x_467) ;  /* 0x0000005000017945 */ /* 0x000fe80003800200 */
[----:B------:R-:W-:Y:S05]  /*2ea0*/  @P1 BRA `(.L_x_468) ;  /* 0x00000000000c1947 */ /* 0x000fea0003800000 */
[----:B------:R-:W-:-:S13]  /*2eb0*/  ISETP.GE.AND P0, PT, R14, UR4, PT ;  /* 0x000000040e007c0c */ /* 0x000fda000bf06270 */
[----:B------:R0:W5:Y:S04]  /*2ec0*/  @P0 LDG.E.64 R14, desc[UR14][R20.64+0x2800] ;  /* 0x0028000e140e0981 */ /* 0x000168000c1e1b00 */
[----:B------:R0:W5:Y:S02]  /*2ed0*/  @!P0 LDG.E.64 R14, desc[UR14][R2.64+0x2800] ;  /* 0x0028000e020e8981 */ /* 0x000164000c1e1b00 */
.L_x_468:
[----:B------:R-:W-:Y:S05]  /*2ee0*/  BSYNC.RECONVERGENT B1 ;  /* 0x0000000000017941 */ /* 0x000fea0003800200 */
.L_x_467:
[----:B------:R-:W-:Y:S04]  /*2ef0*/  BSSY.RECONVERGENT B1, `(.L_x_469) ;  /* 0x0000005000017945 */ /* 0x000fe80003800200 */
[----:B------:R-:W-:Y:S05]  /*2f00*/  @P2 BRA `(.L_x_470) ;  /* 0x00000000000c2947 */ /* 0x000fea0003800000 */
[----:B------:R-:W-:-:S13]  /*2f10*/  ISETP.GE.AND P0, PT, R16, UR4, PT ;  /* 0x0000000410007c0c */ /* 0x000fda000bf06270 */
[----:B------:R0:W5:Y:S04]  /*2f20*/  @P0 LDG.E.64 R16, desc[UR14][R20.64+0x3000] ;  /* 0x0030000e14100981 */ /* 0x000168000c1e1b00 */
[----:B------:R0:W5:Y:S02]  /*2f30*/  @!P0 LDG.E.64 R16, desc[UR14][R2.64+0x3000] ;  /* 0x0030000e02108981 */ /* 0x000164000c1e1b00 */
.L_x_470:
[----:B------:R-:W-:Y:S05]  /*2f40*/  BSYNC.RECONVERGENT B1 ;  /* 0x0000000000017941 */ /* 0x000fea0003800200 */
.L_x_469:
[----:B------:R-:W-:Y:S05]  /*2f50*/  @P3 BRA `(.L_x_471) ;  /* 0x0000000800383947 */ /* 0x000fea0003800000 */
[----:B------:R-:W-:-:S13]  /*2f60*/  ISETP.GE.AND P0, PT, R18, UR4, PT ;  /* 0x0000000412007c0c */ /* 0x000fda000bf06270 */
[----:B------:R0:W5:Y:S04]  /*2f70*/  @P0 LDG.E.64 R18, desc[UR14][R20.64+0x3800] ;  /* 0x0038000e14120981 */ /* 0x000168000c1e1b00 */
[----:B------:R0:W5:Y:S01]  /*2f80*/  @!P0 LDG.E.64 R18, desc[UR14][R2.64+0x3800] ;  /* 0x0038000e02128981 */ /* 0x000162000c1e1b00 */
[----:B------:R-:W-:Y:S05]  /*2f90*/  BRA `(.L_x_471) ;  /* 0x0000000800287947 */ /* 0x000fea0003800000 */
.L_x_456:
[----:B------:R-:W-:Y:S01]  /*2fa0*/  UIADD3 UR8, UPT, UPT, UR4, UR5, URZ ;  /* 0x0000000504087290 */ /* 0x000fe2000fffe0ff */
[C---:B--2---:R-:W-:Y:S01]  /*2fb0*/  VIADD R20, R0.reuse, 0x100 ;  /* 0x0000010000147836 */ /* 0x044fe20000000000 */
[----:B------:R-:W-:Y:S01]  /*2fc0*/  UIADD3 UR6, UP0, UP1, UR6, UR17, UR12 ;  /* 0x0000001106067290 */ /* 0x000fe2000f91e00c */
[----:B------:R-:W-:Y:S02]  /*2fd0*/  IMAD.U32 R2, RZ, RZ, UR26 ;  /* 0x0000001aff027e24 */ /* 0x000fe4000f8e00ff */
[----:B------:R-:W-:Y:S01]  /*2fe0*/  IMAD.U32 R25, RZ, RZ, UR27 ;  /* 0x0000001bff197e24 */ /* 0x000fe2000f8e00ff */
[----:B------:R-:W-:Y:S01]  /*2ff0*/  ISETP.GE.AND P1, PT, R0, UR8, PT ;  /* 0x0000000800007c0c */ /* 0x000fe2000bf26270 */
[----:B------:R-:W-:Y:S01]  /*3000*/  UIADD3.X UR7, UPT, UPT, UR7, UR16, UR13, UP0, UP1 ;  /* 0x0000001007077290 */ /* 0x000fe200087e240d */
[----:B------:R-:W-:Y:S01]  /*3010*/  ISETP.GE.AND P0, PT, R20, UR8, PT ;  /* 0x0000000814007c0c */ /* 0x000fe2000bf06270 */
[----:B------:R-:W-:-:S10]  /*3020*/  IMAD.U32 R26, RZ, RZ, UR27 ;  /* 0x0000001bff1a7e24 */ /* 0x000fd4000f8e00ff */
[----:B------:R-:W0:Y:S01]  /*3030*/  @!P1 LDC.64 R22, c[0x0][0x3a0] ;  /* 0x0000e800ff169b82 */ /* 0x000e220000000a00 */
[C---:B------:R-:W-:Y:S01]  /*3040*/  @!P1 VIADD R3, R0.reuse, -UR4 ;  /* 0x8000000400039c36 */ /* 0x040fe20008000000 */
[----:B------:R-:W-:Y:S02]  /*3050*/  @!P1 ISETP.GE.AND P2, PT, R0, UR4, PT ;  /* 0x0000000400009c0c */ /* 0x000fe4000bf46270 */
[----:B------:R-:W-:Y:S02]  /*3060*/  @!P0 ISETP.GE.AND P4, PT, R20, UR4, PT ;  /* 0x0000000414008c0c */ /* 0x000fe4000bf86270 */
[----:B------:R-:W-:Y:S02]  /*3070*/  @!P1 SEL R2, R2, UR6, !P2 ;  /* 0x0000000602029c07 */ /* 0x000fe4000d000000 */
[----:B------:R-:W-:Y:S02]  /*3080*/  @!P1 SEL R21, R0, R3, !P2 ;  /* 0x0000000300159207 */ /* 0x000fe40005000000 */
[----:B------:R-:W-:-:S02]  /*3090*/  @!P1 SHF.R.S32.HI R24, RZ, 0x1f, R3 ;  /* 0x0000001fff189819 */ /* 0x000fc40000011403 */
[----:B------:R-:W-:Y:S02]  /*30a0*/  @!P1 IADD3 R21, P3, PT, R21, R2, RZ ;  /* 0x0000000215159210 */ /* 0x000fe40007f7e0ff */
[----:B------:R-:W-:Y:S01]  /*30b0*/  @!P1 SEL R3, R25, UR7, !P2 ;  /* 0x0000000719039c07 */ /* 0x000fe2000d000000 */
[----:B------:R-:W-:Y:S01]  /*30c0*/  IMAD.U32 R25, RZ, RZ, UR26 ;  /* 0x0000001aff197e24 */ /* 0x000fe2000f8e00ff */
[----:B------:R-:W-:Y:S02]  /*30d0*/  @!P1 SEL R24, R24, RZ, P2 ;  /* 0x000000ff18189207 */ /* 0x000fe40001000000 */
[----:B------:R-:W-:Y:S02]  /*30e0*/  @!P0 SEL R26, R26, UR7, !P4 ;  /* 0x000000071a1a8c07 */ /* 0x000fe4000e000000 */
[----:B------:R-:W-:Y:S01]  /*30f0*/  @!P0 SEL R25, R25, UR6, !P4 ;  /* 0x0000000619198c07 */ /* 0x000fe2000e000000 */
[----:B------:R-:W-:Y:S02]  /*3100*/  @!P1 IMAD.X R24, R24, 0x1, R3, P3 ;  /* 0x0000000118189824 */ /* 0x000fe400018e0603 */
[----:B------:R-:W1:Y:S01]  /*3110*/  @!P0 LDC.64 R2, c[0x0][0x3a0] ;  /* 0x0000e800ff028b82 */ /* 0x000e620000000a00 */
[----:B0-----:R-:W-:-:S04]  /*3120*/  @!P1 LEA R22, P2, R21, R22, 0x3 ;  /* 0x0000001615169211 */ /* 0x001fc800078418ff */
[----:B------:R-:W-:Y:S01]  /*3130*/  @!P1 LEA.HI.X R23, R21, R23, R24, 0x3, P2 ;  /* 0x0000001715179211 */ /* 0x000fe200010f1c18 */
[----:B------:R-:W-:Y:S02]  /*3140*/  @!P0 VIADD R21, R20, -UR4 ;  /* 0x8000000414158c36 */ /* 0x000fe40008000000 */
[----:B------:R-:W-:Y:S02]  /*3150*/  VIADD R24, R0, 0x200 ;  /* 0x0000020000187836 */ /* 0x000fe40000000000 */
[----:B------:R0:W5:Y:S01]  /*3160*/  @!P1 LDG.E.64 R4, desc[UR14][R22.64] ;  /* 0x0000000e16049981 */ /* 0x000162000c1e1b00 */
[----:B------:R-:W-:Y:S02]  /*3170*/  @!P0 SEL R20, R20, R21, !P4 ;  /* 0x0000001514148207 */ /* 0x000fe40006000000 */
[----:B------:R-:W-:Y:S02]  /*3180*/  @!P0 SHF.R.S32.HI R21, RZ, 0x1f, R21 ;  /* 0x0000001fff158819 */ /* 0x000fe40000011415 */
[----:B------:R-:W-:-:S02]  /*3190*/  ISETP.GE.AND P2, PT, R24, UR8, PT ;  /* 0x0000000818007c0c */ /* 0x000fc4000bf46270 */
[----:B------:R-:W-:Y:S02]  /*31a0*/  @!P0 IADD3 R20, P3, PT, R20, R25, RZ ;  /* 0x0000001914148210 */ /* 0x000fe40007f7e0ff */
[----:B------:R-:W-:-:S05]  /*31b0*/  @!P0 SEL R21, R21, RZ, P4 ;  /* 0x000000ff15158207 */ /* 0x000fca0002000000 */
[----:B------:R-:W-:Y:S01]  /*31c0*/  @!P0 IMAD.X R21, R21, 0x1, R26, P3 ;  /* 0x0000000115158824 */ /* 0x000fe200018e061a */
[----:B-1----:R-:W-:Y:S01]  /*31d0*/  @!P0 LEA R2, P3, R20, R2, 0x3 ;  /* 0x0000000214028211 */ /* 0x002fe200078618ff */
[----:B------:R-:W-:Y:S02]  /*31e0*/  IMAD.U32 R26, RZ, RZ, UR26 ;  /* 0x0000001aff1a7e24 */ /* 0x000fe4000f8e00ff */
[----:B------:R-:W-:Y:S01]  /*31f0*/  @!P2 VIADD R27, R24, -UR4 ;  /* 0x80000004181bac36 */ /* 0x000fe20008000000 */
[----:B------:R-:W-:Y:S02]  /*3200*/  @!P0 LEA.HI.X R3, R20, R3, R21, 0x3, P3 ;  /* 0x0000000314038211 */ /* 0x000fe400018f1c15 */
[----:B------:R-:W1:Y:S01]  /*3210*/  @!P2 LDC.64 R20, c[0x0][0x3a0] ;  /* 0x0000e800ff14ab82 */ /* 0x000e620000000a00 */
[C---:B------:R-:W-:Y:S02]  /*3220*/  @!P2 ISETP.GE.AND P4, PT, R24.reuse, UR4, PT ;  /* 0x000000041800ac0c */ /* 0x040fe4000bf86270 */
[----:B------:R2:W5:Y:S02]  /*3230*/  @!P0 LDG.E.64 R6, desc[UR14][R2.64] ;  /* 0x0000000e02068981 */ /* 0x000564000c1e1b00 */
[----:B------:R-:W-:-:S02]  /*3240*/  @!P2 SEL R25, R24, R27, !P4 ;  /* 0x0000001b1819a207 */ /* 0x000fc40006000000 */
[----:B------:R-:W-:Y:S01]  /*3250*/  @!P2 SEL R24, R26, UR6, !P4 ;  /* 0x000000061a18ac07 */ /* 0x000fe2000e000000 */
[----:B------:R-:W-:-:S03]  /*3260*/  IMAD.U32 R26, RZ, RZ, UR27 ;  /* 0x0000001bff1a7e24 */ /* 0x000fc6000f8e00ff */
[----:B------:R-:W-:Y:S01]  /*3270*/  @!P2 IADD3 R25, P3, PT, R25, R24, RZ ;  /* 0x000000181919a210 */ /* 0x000fe20007f7e0ff */
[----:B------:R-:W-:Y:S01]  /*3280*/  VIADD R24, R0, 0x300 ;  /* 0x0000030000187836 */ /* 0x000fe20000000000 */
[----:B------:R-:W-:Y:S02]  /*3290*/  @!P2 SHF.R.S32.HI R27, RZ, 0x1f, R27 ;  /* 0x0000001fff1ba819 */ /* 0x000fe4000001141b */
[----:B0-----:R-:W-:Y:S02]  /*32a0*/  @!P2 SEL R23, R26, UR7, !P4 ;  /* 0x000000071a17ac07 */ /* 0x001fe4000e000000 */
[----:B------:R-:W-:Y:S02]  /*32b0*/  ISETP.GE.AND P1, PT, R24, UR8, PT ;  /* 0x0000000818007c0c */ /* 0x000fe4000bf26270 */
[----:B------:R-:W-:-:S05]  /*32c0*/  @!P2 SEL R22, R27, RZ, P4 ;  /* 0x000000ff1b16a207 */ /* 0x000fca0002000000 */
[----:B------:R-:W-:Y:S01]  /*32d0*/  @!P2 IMAD.X R22, R22, 0x1, R23, P3 ;  /* 0x000000011616a824 */ /* 0x000fe200018e0617 */
[----:B-1----:R-:W-:Y:S01]  /*32e0*/  @!P2 LEA R20, P3, R25, R20, 0x3 ;  /* 0x000000141914a211 */ /* 0x002fe200078618ff */
[----:B------:R-:W-:-:S03]  /*32f0*/  IMAD.U32 R26, RZ, RZ, UR26 ;  /* 0x0000001aff1a7e24 */ /* 0x000fc6000f8e00ff */
[----:B------:R-:W-:Y:S01]  /*3300*/  @!P2 LEA.HI.X R21, R25, R21, R22, 0x3, P3 ;  /* 0x000000151915a211 */ /* 0x000fe200018f1c16 */
[C---:B------:R-:W-:Y:S01]  /*3310*/  @!P1 VIADD R27, R24.reuse, -UR4 ;  /* 0x80000004181b9c36 */ /* 0x040fe20008000000 */
[----:B------:R-:W0:Y:S01]  /*3320*/  @!P1 LDC.64 R22, c[0x0][0x3a0] ;  /* 0x0000e800ff169b82 */ /* 0x000e220000000a00 */
[C---:B------:R-:W-:Y:S02]  /*3330*/  @!P1 ISETP.GE.AND P4, PT, R24.reuse, UR4, PT ;  /* 0x0000000418009c0c */ /* 0x040fe4000bf86270 */
[----:B------:R1:W5:Y:S02]  /*3340*/  @!P2 LDG.E.64 R8, desc[UR14][R20.64] ;  /* 0x0000000e1408a981 */ /* 0x000364000c1e1b00 */
[----:B------:R-:W-:Y:S02]  /*3350*/  @!P1 SEL R25, R24, R27, !P4 ;  /* 0x0000001b18199207 */ /* 0x000fe40006000000 */
[----:B------:R-:W-:Y:S01]  /*3360*/  @!P1 SEL R24, R26, UR6, !P4 ;  /* 0x000000061a189c07 */ /* 0x000fe2000e000000 */
[----:B------:R-:W-:-:S03]  /*3370*/  IMAD.U32 R26, RZ, RZ, UR27 ;  /* 0x0000001bff1a7e24 */ /* 0x000fc6000f8e00ff */
[----:B------:R-:W-:Y:S02]  /*3380*/  @!P1 IADD3 R25, P3, PT, R25, R24, RZ ;  /* 0x0000001819199210 */ /* 0x000fe40007f7e0ff */
[----:B------:R-:W-:Y:S02]  /*3390*/  LOP3.LUT R24, R0, 0x400, RZ, 0xfc, !PT ;  /* 0x0000040000187812 */ /* 0x000fe400078efcff */
[----:B------:R-:W-:Y:S02]  /*33a0*/  @!P1 SHF.R.S32.HI R27, RZ, 0x1f, R27 ;  /* 0x0000001fff1b9819 */ /* 0x000fe4000001141b */
[----:B------:R-:W-:Y:S02]  /*33b0*/  ISETP.GE.AND P0, PT, R24, UR8, PT ;  /* 0x0000000818007c0c */ /* 0x000fe4000bf06270 */
[----:B--2---:R-:W-:Y:S02]  /*33c0*/  @!P1 SEL R3, R26, UR7, !P4 ;  /* 0x000000071a039c07 */ /* 0x004fe4000e000000 */
[----:B------:R-:W-:-:S05]  /*33d0*/  @!P1 SEL R26, R27, RZ, P4 ;  /* 0x000000ff1b1a9207 */ /* 0x000fca0002000000 */
[----:B------:R-:W-:Y:S01]  /*33e0*/  @!P1 IMAD.X R26, R26, 0x1, R3, P3 ;  /* 0x000000011a1a9824 */ /* 0x000fe200018e0603 */
[----:B0-----:R-:W-:-:S03]  /*33f0*/  @!P1 LEA R2, P3, R25, R22, 0x3 ;  /* 0x0000001619029211 */ /* 0x001fc600078618ff */
[C---:B------:R-:W-:Y:S01]  /*3400*/  @!P0 VIADD R27, R24.reuse, -UR4 ;  /* 0x80000004181b8c36 */ /* 0x040fe20008000000 */
[----:B------:R-:W-:Y:S01]  /*3410*/  @!P1 LEA.HI.X R3, R25, R23, R26, 0x3, P3 ;  /* 0x0000001719039211 */ /* 0x000fe200018f1c1a */
[----:B------:R-:W-:Y:S01]  /*3420*/  IMAD.U32 R26, RZ, RZ, UR26 ;  /* 0x0000001aff1a7e24 */ /* 0x000fe2000f8e00ff */
[----:B------:R-:W0:Y:S01]  /*3430*/  @!P0 LDC.64 R22, c[0x0][0x3a0] ;  /* 0x0000e800ff168b82 */ /* 0x000e220000000a00 */
[C---:B------:R-:W-:Y:S02]  /*3440*/  @!P0 ISETP.GE.AND P4, PT, R24.reuse, UR4, PT ;  /* 0x0000000418008c0c */ /* 0x040fe4000bf86270 */
[----:B------:R2:W5:Y:S02]  /*3450*/  @!P1 LDG.E.64 R10, desc[UR14][R2.64] ;  /* 0x0000000e020a9981 */ /* 0x000564000c1e1b00 */
[----:B------:R-:W-:Y:S02]  /*3460*/  @!P0 SEL R25, R24, R27, !P4 ;  /* 0x0000001b18198207 */ /* 0x000fe40006000000 */
[----:B------:R-:W-:Y:S01]  /*3470*/  @!P0 SEL R24, R26, UR6, !P4 ;  /* 0x000000061a188c07 */ /* 0x000fe2000e000000 */
[----:B------:R-:W-:-:S03]  /*3480*/  IMAD.U32 R26, RZ, RZ, UR27 ;  /* 0x0000001bff1a7e24 */ /* 0x000fc6000f8e00ff */
[----:B------:R-:W-:Y:S01]  /*3490*/  @!P0 IADD3 R25, P3, PT, R25, R24, RZ ;  /* 0x0000001819198210 */ /* 0x000fe20007f7e0ff */
[----:B------:R-:W-:Y:S01]  /*34a0*/  VIADD R24, R0, 0x500 ;  /* 0x0000050000187836 */ /* 0x000fe20000000000 */
[----:B------:R-:W-:Y:S02]  /*34b0*/  @!P0 SHF.R.S32.HI R27, RZ, 0x1f, R27 ;  /* 0x0000001fff1b8819 */ /* 0x000fe4000001141b */
[----:B-1----:R-:W-:Y:S02]  /*34c0*/  @!P0 SEL R21, R26, UR7, !P4 ;  /* 0x000000071a158c07 */ /* 0x002fe4000e000000 */
[----:B------:R-:W-:Y:S02]  /*34d0*/  ISETP.GE.AND P2, PT, R24, UR8, PT ;  /* 0x0000000818007c0c */ /* 0x000fe4000bf46270 */
[----:B------:R-:W-:-:S05]  /*34e0*/  @!P0 SEL R26, R27, RZ, P4 ;  /* 0x000000ff1b1a8207 */ /* 0x000fca0002000000 */
[----:B------:R-:W-:Y:S01]  /*34f0*/  @!P0 IMAD.X R26, R26, 0x1, R21, P3 ;  /* 0x000000011a1a8824 */ /* 0x000fe200018e0615 */
[----:B0-----:R-:W-:-:S04]  /*3500*/  @!P0 LEA R20, P3, R25, R22, 0x3 ;  /* 0x0000001619148211 */ /* 0x001fc800078618ff */
[----:B------:R-:W-:Y:S01]  /*3510*/  @!P0 LEA.HI.X R21, R25, R23, R26, 0x3, P3 ;  /* 0x0000001719158211 */ /* 0x000fe200018f1c1a */
[C---:B------:R-:W-:Y:S01]  /*3520*/  @!P2 VIADD R27, R24.reuse, -UR4 ;  /* 0x80000004181bac36 */ /* 0x040fe20008000000 */
[----:B------:R-:W0:Y:S01]  /*3530*/  @!P2 LDC.64 R22, c[0x0][0x3a0] ;  /* 0x0000e800ff16ab82 */ /* 0x000e220000000a00 */
[C---:B------:R-:W-:Y:S01]  /*3540*/  @!P2 ISETP.GE.AND P4, PT, R24.reuse, UR4, PT ;  /* 0x000000041800ac0c */ /* 0x040fe2000bf86270 */
[----:B------:R-:W-:Y:S01]  /*3550*/  IMAD.U32 R26, RZ, RZ, UR26 ;  /* 0x0000001aff1a7e24 */ /* 0x000fe2000f8e00ff */
[----:B------:R1:W5:Y:S02]  /*3560*/  @!P0 LDG.E.64 R12, desc[UR14][R20.64] ;  /* 0x0000000e140c8981 */ /* 0x000364000c1e1b00 */
[----:B------:R-:W-:Y:S02]  /*3570*/  @!P2 SEL R25, R24, R27, !P4 ;  /* 0x0000001b1819a207 */ /* 0x000fe40006000000 */
[----:B------:R-:W-:Y:S01]  /*3580*/  @!P2 SEL R24, R26, UR6, !P4 ;  /* 0x000000061a18ac07 */ /* 0x000fe2000e000000 */
[----:B------:R-:W-:-:S03]  /*3590*/  IMAD.U32 R26, RZ, RZ, UR27 ;  /* 0x0000001bff1a7e24 */ /* 0x000fc6000f8e00ff */
[----:B------:R-:W-:Y:S01]  /*35a0*/  @!P2 IADD3 R25, P3, PT, R25, R24, RZ ;  /* 0x000000181919a210 */ /* 0x000fe20007f7e0ff */
[----:B------:R-:W-:Y:S01]  /*35b0*/  VIADD R24, R0, 0x600 ;  /* 0x0000060000187836 */ /* 0x000fe20000000000 */
[----:B------:R-:W-:Y:S02]  /*35c0*/  @!P2 SHF.R.S32.HI R27, RZ, 0x1f, R27 ;  /* 0x0000001fff1ba819 */ /* 0x000fe4000001141b */
[----:B--2---:R-:W-:Y:S02]  /*35d0*/  @!P2 SEL R3, R26, UR7, !P4 ;  /* 0x000000071a03ac07 */ /* 0x004fe4000e000000 */
        /* <DEDUP_REMOVED lines=21> */
[----:B------:R-:W-:Y:S02]  /*3730*/  @!P1 LEA.HI.X R21, R25, R23, R26, 0x3, P3 ;  /* 0x0000001719159211 */ /* 0x000fe400018f1c1a */
[----:B------:R-:W0:Y:S01]  /*3740*/  @!P0 LDC.64 R22, c[0x0][0x3a0] ;  /* 0x0000e800ff168b82 */ /* 0x000e220000000a00 */
[C---:B------:R-:W-:Y:S01]  /*3750*/  @!P0 VIADD R25, R24.reuse, -UR4 ;  /* 0x8000000418198c36 */ /* 0x040fe20008000000 */
[C---:B------:R-:W-:Y:S01]  /*3760*/  @!P0 ISETP.GE.AND P4, PT, R24.reuse, UR4, PT ;  /* 0x0000000418008c0c */ /* 0x040fe2000bf86270 */
[----:B------:R-:W-:Y:S01]  /*3770*/  IMAD.U32 R27, RZ, RZ, UR26 ;  /* 0x0000001aff1b7e24 */ /* 0x000fe2000f8e00ff */
[----:B------:R2:W5:Y:S01]  /*3780*/  @!P1 LDG.E.64 R16, desc[UR14][R20.64] ;  /* 0x0000000e14109981 */ /* 0x000562000c1e1b00 */
[----:B------:R-:W-:Y:S01]  /*3790*/  IMAD.U32 R26, RZ, RZ, UR27 ;  /* 0x0000001bff1a7e24 */ /* 0x000fe2000f8e00ff */
[----:B------:R-:W-:Y:S02]  /*37a0*/  @!P0 SEL R24, R24, R25, !P4 ;  /* 0x0000001918188207 */ /* 0x000fe40006000000 */
[----:B------:R-:W-:-:S02]  /*37b0*/  @!P0 SEL R27, R27, UR6, !P4 ;  /* 0x000000061b1b8c07 */ /* 0x000fc4000e000000 */
[----:B------:R-:W-:Y:S02]  /*37c0*/  @!P0 SHF.R.S32.HI R25, RZ, 0x1f, R25 ;  /* 0x0000001fff198819 */ /* 0x000fe40000011419 */
[----:B------:R-:W-:Y:S02]  /*37d0*/  @!P0 IADD3 R24, P3, PT, R24, R27, RZ ;  /* 0x0000001b18188210 */ /* 0x000fe40007f7e0ff */
[----:B------:R-:W-:Y:S02]  /*37e0*/  @!P0 SEL R26, R26, UR7, !P4 ;  /* 0x000000071a1a8c07 */ /* 0x000fe4000e000000 */
[----:B------:R-:W-:-:S05]  /*37f0*/  @!P0 SEL R25, R25, RZ, P4 ;  /* 0x000000ff19198207 */ /* 0x000fca0002000000 */
[----:B------:R-:W-:Y:S01]  /*3800*/  @!P0 IMAD.X R25, R25, 0x1, R26, P3 ;  /* 0x0000000119198824 */ /* 0x000fe200018e061a */
[----:B0-----:R-:W-:-:S04]  /*3810*/  @!P0 LEA R22, P3, R24, R22, 0x3 ;  /* 0x0000001618168211 */ /* 0x001fc800078618ff */
[----:B------:R-:W-:-:S05]  /*3820*/  @!P0 LEA.HI.X R23, R24, R23, R25, 0x3, P3 ;  /* 0x0000001718178211 */ /* 0x000fca00018f1c19 */
[----:B------:R2:W5:Y:S04]  /*3830*/  @!P0 LDG.E.64 R18, desc[UR14][R22.64] ;  /* 0x0000000e16128981 */ /* 0x000568000c1e1b00 */
.L_x_471:
[----:B------:R-:W-:Y:S05]  /*3840*/  BSYNC.RECONVERGENT B0 ;  /* 0x0000000000007941 */ /* 0x000fea0003800200 */
.L_x_455:
[----:B------:R-:W0:Y:S01]  /*3850*/  S2UR UR7, SR_CgaCtaId ;  /* 0x00000000000779c3 */ /* 0x000e220000008800 */
[----:B------:R-:W-:Y:S01]  /*3860*/  UMOV UR6, 0x400 ;  /* 0x0000040000067882 */ /* 0x000fe20000000000 */
[----:B01234-:R-:W-:Y:S01]  /*3870*/  IMAD.SHL.U32 R2, R0, 0x8, RZ ;  /* 0x0000000800027824 */ /* 0x01ffe200078e00ff */
[----:B------:R-:W-:-:S09]  /*3880*/  ULEA UR6, UR7, UR6, 0x18 ;  /* 0x0000000607067291 */ /* 0x000fd2000f8ec0ff */
[----:B-----5:R-:W-:Y:S04]  /*3890*/  STS.64 [R2+UR6], R4 ;  /* 0x0000000402007988 */ /* 0x020fe80008000a06 */
[----:B------:R0:W-:Y:S04]  /*38a0*/  STS.64 [R2+UR6+0x800], R6 ;  /* 0x0008000602007988 */ /* 0x0001e80008000a06 */
[----:B------:R-:W-:Y:S04]  /*38b0*/  STS.64 [R2+UR6+0x1000], R8 ;  /* 0x0010000802007988 */ /* 0x000fe80008000a06 */
[----:B------:R-:W-:Y:S04]  /*38c0*/  STS.64 [R2+UR6+0x1800], R10 ;  /* 0x0018000a02007988 */ /* 0x000fe80008000a06 */
[----:B------:R-:W-:Y:S04]  /*38d0*/  STS.64 [R2+UR6+0x2000], R12 ;  /* 0x0020000c02007988 */ /* 0x000fe80008000a06 */
[----:B------:R1:W-:Y:S04]  /*38e0*/  STS.64 [R2+UR6+0x2800], R14 ;  /* 0x0028000e02007988 */ /* 0x0003e80008000a06 */
[----:B------:R2:W-:Y:S04]  /*38f0*/  STS.64 [R2+UR6+0x3000], R16 ;  /* 0x0030001002007988 */ /* 0x0005e80008000a06 */
[----:B------:R2:W-:Y:S01]  /*3900*/  STS.64 [R2+UR6+0x3800], R18 ;  /* 0x0038001202007988 */ /* 0x0005e20008000a06 */
[----:B------:R-:W-:Y:S01]  /*3910*/  BAR.SYNC.DEFER_BLOCKING 0x0 ;  /* 0x0000000000007b1d */ /* 0x000fe20000010000 */
[----:B0-----:R-:W-:-:S07]  /*3920*/  VIMNMX R7, PT, PT, R2, UR8, PT ;  /* 0x0000000802077c48 */ /* 0x001fce000bfe0100 */
[----:B-1----:R-:W0:Y:S01]  /*3930*/  LDC R15, c[0x0][0x3b0] ;  /* 0x0000ec00ff0f7b82 */ /* 0x002e220000000800 */
[----:B------:R-:W-:Y:S01]  /*3940*/  BSSY.RECONVERGENT B0, `(.L_x_472) ;  /* 0x0000024000007945 */ /* 0x000fe20003800200 */
[C---:B------:R-:W-:Y:S01]  /*3950*/  ISETP.GE.AND P0, PT, R7.reuse, UR5, PT ;  /* 0x0000000507007c0c */ /* 0x040fe2000bf06270 */
[C---:B------:R-:W-:Y:S01]  /*3960*/  VIADD R6, R7.reuse, -UR5 ;  /* 0x8000000507067c36 */ /* 0x040fe20008000000 */
[----:B------:R-:W-:Y:S01]  /*3970*/  VIMNMX R5, PT, PT, R7, UR4, PT ;  /* 0x0000000407057c48 */ /* 0x000fe2000bfe0100 */
[----:B------:R-:W-:-:S03]  /*3980*/  ULEA UR5, UR4, UR6, 0x3 ;  /* 0x0000000604057291 */ /* 0x000fc6000f8e18ff */
[----:B------:R-:W-:Y:S01]  /*3990*/  PREEXIT ;  /* 0x000000000000782d */ /* 0x000fe20000000000 */
[----:B------:R-:W-:-:S04]  /*39a0*/  SEL R6, R6, RZ, P0 ;  /* 0x000000ff06067207 */ /* 0x000fc80000000000 */
[----:B------:R-:W-:Y:S02]  /*39b0*/  ISETP.GE.AND P0, PT, R6, R5, PT ;  /* 0x000000050600720c */ /* 0x000fe40003f06270 */
[----:B0-----:R-:W-:-:S11]  /*39c0*/  IADD3 R3, PT, PT, -R15, 0x40, RZ ;  /* 0x000000400f037810 */ /* 0x001fd60007ffe1ff */
[----:B--2---:R-:W-:Y:S05]  /*39d0*/  @P0 BRA `(.L_x_473) ;  /* 0x0000000000680947 */ /* 0x004fea0003800000 */
[----:B------:R-:W-:Y:S01]  /*39e0*/  IMAD.MOV.U32 R4, RZ, RZ, -0x1 ;  /* 0xffffffffff047424 */ /* 0x000fe200078e00ff */
[----:B------:R-:W-:Y:S01]  /*39f0*/  ISETP.GE.AND P0, PT, R15, 0x40, PT ;  /* 0x000000400f00780c */ /* 0x000fe20003f06270 */
[----:B------:R-:W-:-:S03]  /*3a00*/  IMAD.MOV.U32 R11, RZ, RZ, R5 ;  /* 0x000000ffff0b7224 */ /* 0x000fc600078e0005 */
[CC--:B------:R-:W-:Y:S02]  /*3a10*/  SHF.L.U32 R8, R4.reuse, R3.reuse, RZ ;  /* 0x0000000304087219 */ /* 0x0c0fe400000006ff */
[----:B------:R-:W-:Y:S02]  /*3a20*/  SHF.L.U64.HI R4, R4, R3, 0xffffffff ;  /* 0xffffffff04047419 */ /* 0x000fe40000010203 */
[----:B------:R-:W-:Y:S02]  /*3a30*/  SEL R17, R8, 0xffffffff, !P0 ;  /* 0xffffffff08117807 */ /* 0x000fe40004000000 */
[----:B------:R-:W-:-:S07]  /*3a40*/  SEL R19, R4, 0xffffffff, !P0 ;  /* 0xffffffff04137807 */ /* 0x000fce0004000000 */
.L_x_474:
        /* <DEDUP_REMOVED lines=19> */
.L_x_473:
[----:B------:R-:W-:Y:S05]  /*3b80*/  BSYNC.RECONVERGENT B0 ;  /* 0x0000000000007941 */ /* 0x000fea0003800200 */
.L_x_472:
[----:B------:R-:W-:Y:S01]  /*3b90*/  IMAD.IADD R7, R7, 0x1, -R6 ;  /* 0x0000000107077824 */ /* 0x000fe200078e0a06 */
[----:B------:R-:W-:Y:S01]  /*3ba0*/  LEA R11, R6, UR6, 0x3 ;  /* 0x00000006060b7c11 */ /* 0x000fe2000f8e18ff */
[----:B------:R-:W-:Y:S01]  /*3bb0*/  IMAD.MOV.U32 R4, RZ, RZ, -0x1 ;  /* 0xffffffffff047424 */ /* 0x000fe200078e00ff */
[----:B------:R-:W-:Y:S01]  /*3bc0*/  ISETP.GE.AND P2, PT, R15, 0x40, PT ;  /* 0x000000400f00780c */ /* 0x000fe20003f46270 */
[C---:B------:R-:W-:Y:S01]  /*3bd0*/  VIADD R9, R7.reuse, UR4 ;  /* 0x0000000407097c36 */ /* 0x040fe20008000000 */
[----:B------:R-:W-:Y:S01]  /*3be0*/  LEA R10, R7, UR5, 0x3 ;  /* 0x00000005070a7c11 */ /* 0x000fe2000f8e18ff */
[----:B------:R0:W1:Y:S01]  /*3bf0*/  LDS.64 R20, [R11] ;  /* 0x000000000b147984 */ /* 0x0000620000000a00 */
[CC--:B------:R-:W-:Y:S01]  /*3c00*/  SHF.L.U32 R5, R4.reuse, R3.reuse, RZ ;  /* 0x0000000304057219 */ /* 0x0c0fe200000006ff */
[----:B------:R-:W-:Y:S01]  /*3c10*/  BSSY.RECONVERGENT B0, `(.L_x_475) ;  /* 0x0000011000007945 */ /* 0x000fe20003800200 */
[----:B------:R-:W-:Y:S01]  /*3c20*/  ISETP.GE.AND P1, PT, R9, UR8, PT ;  /* 0x0000000809007c0c */ /* 0x000fe2000bf26270 */
[----:B------:R0:W2:Y:S01]  /*3c30*/  LDS.64 R18, [R10] ;  /* 0x000000000a127984 */ /* 0x0000a20000000a00 */
[----:B------:R-:W-:-:S02]  /*3c40*/  SHF.L.U64.HI R22, R4, R3, 0xffffffff ;  /* 0xffffffff04167419 */ /* 0x000fc40000010203 */
[----:B------:R-:W-:Y:S02]  /*3c50*/  PLOP3.LUT P0, PT, PT, PT, PT, 0x8, 0x80 ;  /* 0x000000000080781c */ /* 0x000fe40003f0e170 */
        /* <DEDUP_REMOVED lines=12> */
.L_x_476:
[----:B------:R-:W-:Y:S05]  /*3d20*/  BSYNC.RECONVERGENT B0 ;  /* 0x0000000000007941 */ /* 0x000fea0003800200 */
.L_x_475:
        /* <DEDUP_REMOVED lines=23> */
.L_x_478:
[----:B------:R-:W-:Y:S05]  /*3ea0*/  BSYNC.RECONVERGENT B0 ;  /* 0x0000000000007941 */ /* 0x000fea0003800200 */
.L_x_477:
        /* <DEDUP_REMOVED lines=23> */
.L_x_480:
[----:B------:R-:W-:Y:S05]  /*4020*/  BSYNC.RECONVERGENT B0 ;  /* 0x0000000000007941 */ /* 0x000fea0003800200 */
.L_x_479:
        /* <DEDUP_REMOVED lines=23> */
.L_x_482:
[----:B------:R-:W-:Y:S05]  /*41a0*/  BSYNC.RECONVERGENT B0 ;  /* 0x0000000000007941 */ /* 0x000fea0003800200 */
.L_x_481:
        /* <DEDUP_REMOVED lines=23> */
.L_x_484:
[----:B------:R-:W-:Y:S05]  /*4320*/  BSYNC.RECONVERGENT B0 ;  /* 0x0000000000007941 */ /* 0x000fea0003800200 */
.L_x_483:
        /* <DEDUP_REMOVED lines=23> */
.L_x_486:
[----:B------:R-:W-:Y:S05]  /*44a0*/  BSYNC.RECONVERGENT B0 ;  /* 0x0000000000007941 */ /* 0x000fea0003800200 */
.L_x_485:
        /* <DEDUP_REMOVED lines=22> */
.L_x_488:
[----:B------:R-:W-:Y:S05]  /*4610*/  BSYNC.RECONVERGENT B0 ;  /* 0x0000000000007941 */ /* 0x000fea0003800200 */
.L_x_487:
        /* <DEDUP_REMOVED lines=25> */
.L_x_490:
[----:B------:R-:W-:Y:S05]  /*47b0*/  BSYNC.RECONVERGENT B0 ;  /* 0x0000000000007941 */ /* 0x000fea0003800200 */
.L_x_489:
[----:B------:R-:W-:Y:S01]  /*47c0*/  BAR.SYNC.DEFER_BLOCKING 0x0 ;  /* 0x0000000000007b1d */ /* 0x000fe20000010000 */
[----:B--2---:R-:W-:Y:S02]  /*47d0*/  IMAD.MOV.U32 R18, RZ, RZ, R23 ;  /* 0x000000ffff127224 */ /* 0x004fe400078e0017 */
[----:B------:R-:W-:-:S03]  /*47e0*/  IMAD.MOV.U32 R19, RZ, RZ, R28 ;  /* 0x000000ffff137224 */ /* 0x000fc600078e001c */
[----:B------:R-:W-:Y:S05]  /*47f0*/  BRA.U !UP2, `(.L_x_491) ;  /* 0x000000050a507547 */ /* 0x000fea000b800000 */
[----:B------:R-:W0:Y:S01]  /*4800*/  S2R R3, SR_LANEID ;  /* 0x0000000000037919 */ /* 0x000e220000000000 */
[----:B------:R-:W-:Y:S01]  /*4810*/  LOP3.LUT R2, R2, 0x1f00, RZ, 0xc0, !PT ;  /* 0x00001f0002027812 */ /* 0x000fe200078ec0ff */
[----:B------:R-:W1:Y:S01]  /*4820*/  LDCU.64 UR4, c[0x0][0x3a0] ;  /* 0x00007400ff0477ac */ /* 0x000e620008000a00 */
[----:B------:R-:W-:Y:S01]  /*4830*/  ISETP.NE.AND P0, PT, R0, RZ, PT ;  /* 0x000000ff0000720c */ /* 0x000fe20003f05270 */
[----:B------:R-:W-:Y:S02]  /*4840*/  IMAD.U32 R25, RZ, RZ, UR24 ;  /* 0x00000018ff197e24 */ /* 0x000fe4000f8e00ff */
[----:B0-----:R-:W-:-:S04]  /*4850*/  IMAD R20, R3, 0x8, R2 ;  /* 0x0000000803147824 */ /* 0x001fc800078e0202 */
[----:B------:R-:W-:Y:S01]  /*4860*/  IMAD R3, R3, -0x7, R20 ;  /* 0xfffffff903037824 */ /* 0x000fe200078e0214 */
[----:B------:R-:W-:-:S03]  /*4870*/  LEA.HI.SX32 R21, R20, R20, 0x1b ;  /* 0x0000001414157211 */ /* 0x000fc600078fdaff */
[----:B------:R-:W-:Y:S01]  /*4880*/  VIADD R20, R3, 0x20 ;  /* 0x0000002003147836 */ /* 0x000fe20000000000 */
[----:B------:R-:W-:Y:S01]  /*4890*/  LEA R21, R21, UR6, 0x3 ;  /* 0x0000000615157c11 */ /* 0x000fe2000f8e18ff */
[C---:B------:R-:W-:Y:S02]  /*48a0*/  VIADD R22, R3.reuse, 0x40 ;  /* 0x0000004003167836 */ /* 0x040fe40000000000 */
[C---:B------:R-:W-:Y:S01]  /*48b0*/  VIADD R24, R3.reuse, 0x60 ;  /* 0x0000006003187836 */ /* 0x040fe20000000000 */
[-C--:B------:R-:W-:Y:S01]  /*48c0*/  LEA.HI.SX32 R20, R20, R3.reuse, 0x1b ;  /* 0x0000000314147211 */ /* 0x080fe200078fdaff */
[----:B------:R0:W-:Y:S01]  /*48d0*/  STS.64 [R21+0x8], R6 ;  /* 0x0000080615007388 */ /* 0x0001e20000000a00 */
[----:B------:R-:W-:Y:S02]  /*48e0*/  VIADD R26, R3, 0x80 ;  /* 0x00000080031a7836 */ /* 0x000fe40000000000 */
[-C--:B------:R-:W-:Y:S01]  /*48f0*/  LEA.HI.SX32 R24, R24, R3.reuse, 0x1b ;  /* 0x0000000318187211 */ /* 0x080fe200078fdaff */
[----:B------:R2:W-:Y:S02]  /*4900*/  STS.64 [R21+0x10], R8 ;  /* 0x0000100815007388 */ /* 0x0005e40000000a00 */
[----:B------:R-:W-:-:S02]  /*4910*/  LEA.HI.SX32 R26, R26, R3, 0x1b ;  /* 0x000000031a1a7211 */ /* 0x000fc400078fdaff */
[----:B------:R3:W-:Y:S01]  /*4920*/  STS.64 [R21+0x18], R10 ;  /* 0x0000180a15007388 */ /* 0x0007e20000000a00 */
[----:B0-----:R-:W-:-:S03]  /*4930*/  VIADD R6, R3, 0xa0 ;  /* 0x000000a003067836 */ /* 0x001fc60000000000 */
[----:B------:R0:W-:Y:S01]  /*4940*/  STS.64 [R21], R4 ;  /* 0x0000000415007388 */ /* 0x0001e20000000a00 */
[C---:B--2---:R-:W-:Y:S01]  /*4950*/  VIADD R8, R3.reuse, 0xc0 ;  /* 0x000000c003087836 */ /* 0x044fe20000000000 */
[-C--:B------:R-:W-:Y:S02]  /*4960*/  LEA.HI.SX32 R6, R6, R3.reuse, 0x1b ;  /* 0x0000000306067211 */ /* 0x080fe400078fdaff */
[----:B------:R2:W-:Y:S01]  /*4970*/  STS.64 [R21+0x38], R18 ;  /* 0x0000381215007388 */ /* 0x0005e20000000a00 */
[C---:B---3--:R-:W-:Y:S01]  /*4980*/  VIADD R10, R3.reuse, 0xe0 ;  /* 0x000000e0030a7836 */ /* 0x048fe20000000000 */
[-C--:B------:R-:W-:Y:S02]  /*4990*/  LEA.HI.SX32 R7, R8, R3.reuse, 0x1b ;  /* 0x0000000308077211 */ /* 0x080fe400078fdaff */
[----:B------:R-:W-:Y:S01]  /*49a0*/  STS.64 [R21+0x20], R12 ;  /* 0x0000200c15007388 */ /* 0x000fe20000000a00 */
[----:B------:R-:W-:Y:S02]  /*49b0*/  LEA R8, R6, UR6, 0x3 ;  /* 0x0000000606087c11 */ /* 0x000fe4000f8e18ff */
[-C--:B0-----:R-:W-:Y:S01]  /*49c0*/  LEA.HI.SX32 R4, R3, R3.reuse, 0x1b ;  /* 0x0000000303047211 */ /* 0x081fe200078fdaff */
[----:B------:R0:W-:Y:S01]  /*49d0*/  STS.64 [R21+0x28], R14 ;  /* 0x0000280e15007388 */ /* 0x0001e20000000a00 */
[-C--:B------:R-:W-:Y:S01]  /*49e0*/  LEA.HI.SX32 R5, R22, R3.reuse, 0x1b ;  /* 0x0000000316057211 */ /* 0x080fe200078fdaff */
[----:B------:R-:W-:Y:S01]  /*49f0*/  IMAD.U32 R22, RZ, RZ, UR8 ;  /* 0x00000008ff167e24 */ /* 0x000fe2000f8e00ff */
[----:B------:R-:W-:Y:S01]  /*4a00*/  LEA.HI.SX32 R3, R10, R3, 0x1b ;  /* 0x000000030a037211 */ /* 0x000fe200078fdaff */
[----:B------:R3:W-:Y:S01]  /*4a10*/  STS.64 [R21+0x30], R16 ;  /* 0x0000301015007388 */ /* 0x0007e20000000a00 */
[----:B--2---:R-:W-:Y:S01]  /*4a20*/  LEA R18, R4, UR6, 0x3 ;  /* 0x0000000604127c11 */ /* 0x004fe2000f8e18ff */
[----:B------:R-:W-:Y:S01]  /*4a30*/  NOP ;  /* 0x0000000000007918 */ /* 0x000fe20000000000 */
[----:B0-----:R-:W-:-:S04]  /*4a40*/  LEA R14, R5, UR6, 0x3 ;  /* 0x00000006050e7c11 */ /* 0x001fc8000f8e18ff */
[----:B------:R-:W-:Y:S01]  /*4a50*/  LDS.64 R18, [R18] ;  /* 0x0000000012127984 */ /* 0x000fe20000000a00 */
[----:B------:R-:W-:Y:S02]  /*4a60*/  LEA R12, R24, UR6, 0x3 ;  /* 0x00000006180c7c11 */ /* 0x000fe4000f8e18ff */
[----:B---3--:R-:W-:Y:S01]  /*4a70*/  LEA R16, R20, UR6, 0x3 ;  /* 0x0000000614107c11 */ /* 0x008fe2000f8e18ff */
[----:B------:R-:W-:Y:S01]  /*4a80*/  LDS.64 R8, [R8+0x500] ;  /* 0x0005000008087984 */ /* 0x000fe20000000a00 */
[----:B------:R-:W-:Y:S02]  /*4a90*/  LEA R10, R26, UR6, 0x3 ;  /* 0x000000061a0a7c11 */ /* 0x000fe4000f8e18ff */
[----:B------:R-:W-:Y:S01]  /*4aa0*/  LEA R7, R7, UR6, 0x3 ;  /* 0x0000000607077c11 */ /* 0x000fe2000f8e18ff */
[----:B------:R-:W-:Y:S01]  /*4ab0*/  LDS.64 R14, [R14+0x200] ;  /* 0x000200000e0e7984 */ /* 0x000fe20000000a00 */
[----:B------:R-:W-:Y:S02]  /*4ac0*/  LEA R4, R3, UR6, 0x3 ;  /* 0x0000000603047c11 */ /* 0x000fe4000f8e18ff */
[----:B------:R-:W-:Y:S01]  /*4ad0*/  LOP3.LUT R21, R0, 0x1f, RZ, 0xc0, !PT ;  /* 0x0000001f00157812 */ /* 0x000fe200078ec0ff */
[----:B------:R-:W-:Y:S04]  /*4ae0*/  LDS.64 R16, [R16+0x100] ;  /* 0x0001000010107984 */ /* 0x000fe80000000a00 */
[----:B------:R-:W-:Y:S01]  /*4af0*/  LDS.64 R12, [R12+0x300] ;  /* 0x000300000c0c7984 */ /* 0x000fe20000000a00 */
[----:B------:R-:W-:-:S02]  /*4b00*/  IMAD.IADD R20, R2, 0x1, R21 ;  /* 0x0000000102147824 */ /* 0x000fc400078e0215 */
[----:B------:R-:W-:Y:S01]  /*4b10*/  IMAD.MOV.U32 R21, RZ, RZ, RZ ;  /* 0x000000ffff157224 */ /* 0x000fe200078e00ff */
[----:B------:R-:W-:Y:S01]  /*4b20*/  LDS.64 R10, [R10+0x400] ;  /* 0x000400000a0a7984 */ /* 0x000fe20000000a00 */
[C---:B------:R-:W-:Y:S02]  /*4b30*/  VIADD R0, R20.reuse, 0x20 ;  /* 0x0000002014007836 */ /* 0x040fe40000000000 */
[----:B------:R-:W-:Y:S01]  /*4b40*/  IMAD.WIDE.U32 R24, R25, 0x800, R20 ;  /* 0x0000080019187825 */ /* 0x000fe200078e0014 */
[----:B------:R-:W-:Y:S03]  /*4b50*/  LDS.64 R6, [R7+0x600] ;  /* 0x0006000007067984 */ /* 0x000fe60000000a00 */
[----:B------:R-:W-:Y:S01]  /*4b60*/  VIADD R26, R20, 0xc0 ;  /* 0x000000c0141a7836 */ /* 0x000fe20000000000 */
[----:B------:R-:W-:Y:S04]  /*4b70*/  LDS.64 R4, [R4+0x700] ;  /* 0x0007000004047984 */ /* 0x000fe80000000a00 */
[----:B------:R0:W-:Y:S01]  /*4b80*/  @!P0 STS [UR6+0x4200], R22 ;  /* 0x00420016ff008988 */ /* 0x0001e20008000806 */
[----:B------:R-:W-:Y:S01]  /*4b90*/  BAR.SYNC.DEFER_BLOCKING 0x0 ;  /* 0x0000000000007b1d */ /* 0x000fe20000010000 */
[----:B-1----:R-:W-:Y:S01]  /*4ba0*/  LEA R2, P0, R24, UR4, 0x3 ;  /* 0x0000000418027c11 */ /* 0x002fe2000f8018ff */
[----:B0-----:R-:W-:-:S03]  /*4bb0*/  VIADD R22, R20, 0x40 ;  /* 0x0000004014167836 */ /* 0x001fc60000000000 */
        /* <DEDUP_REMOVED lines=13> */
[----:B------:R0:W-:Y:S01]  /*4c90*/  @!P0 STG.E.64 desc[UR14][R2.64], R18 ;  /* 0x0000001202008986 */ /* 0x0001e2000c101b0e */
[----:B------:R-:W-:-:S03]  /*4ca0*/  ISETP.GE.AND P0, PT, R20, R23, PT ;  /* 0x000000171400720c */ /* 0x000fc60003f06270 */
[----:B------:R0:W-:Y:S04]  /*4cb0*/  @!P1 STG.E.64 desc[UR14][R2.64+0x100], R16 ;  /* 0x0001001002009986 */ /* 0x0001e8000c101b0e */
[----:B------:R0:W-:Y:S04]  /*4cc0*/  @!P2 STG.E.64 desc[UR14][R2.64+0x200], R14 ;  /* 0x0002000e0200a986 */ /* 0x0001e8000c101b0e */
[----:B------:R0:W-:Y:S04]  /*4cd0*/  @!P3 STG.E.64 desc[UR14][R2.64+0x300], R12 ;  /* 0x0003000c0200b986 */ /* 0x0001e8000c101b0e */
[----:B------:R0:W-:Y:S04]  /*4ce0*/  @!P4 STG.E.64 desc[UR14][R2.64+0x400], R10 ;  /* 0x0004000a0200c986 */ /* 0x0001e8000c101b0e */
[----:B------:R0:W-:Y:S04]  /*4cf0*/  @!P5 STG.E.64 desc[UR14][R2.64+0x500], R8 ;  /* 0x000500080200d986 */ /* 0x0001e8000c101b0e */
[----:B------:R0:W-:Y:S01]  /*4d00*/  @!P6 STG.E.64 desc[UR14][R2.64+0x600], R6 ;  /* 0x000600060200e986 */ /* 0x0001e2000c101b0e */
[----:B------:R-:W-:Y:S05]  /*4d10*/  @P0 EXIT ;  /* 0x000000000000094d */ /* 0x000fea0003800000 */
[----:B------:R-:W-:Y:S01]  /*4d20*/  STG.E.64 desc[UR14][R2.64+0x700], R4 ;  /* 0x0007000402007986 */ /* 0x000fe2000c101b0e */
[----:B------:R-:W-:Y:S05]  /*4d30*/  EXIT ;  /* 0x000000000000794d */ /* 0x000fea0003800000 */
.L_x_491:
[----:B------:R-:W0:Y:S01]  /*4d40*/  S2R R3, SR_LANEID ;  /* 0x0000000000037919 */ /* 0x000e220000000000 */
[----:B------:R-:W-:Y:S01]  /*4d50*/  LOP3.LUT R2, R2, 0x1f00, RZ, 0xc0, !PT ;  /* 0x00001f0002027812 */ /* 0x000fe200078ec0ff */
[----:B------:R-:W1:Y:S01]  /*4d60*/  LDCU.64 UR4, c[0x0][0x388] ;  /* 0x00007100ff0477ac */ /* 0x000e620008000a00 */
[----:B------:R-:W-:Y:S01]  /*4d70*/  ISETP.NE.AND P0, PT, R0, RZ, PT ;  /* 0x000000ff0000720c */ /* 0x000fe20003f05270 */
[----:B------:R-:W-:Y:S02]  /*4d80*/  IMAD.U32 R25, RZ, RZ, UR24 ;  /* 0x00000018ff197e24 */ /* 0x000fe4000f8e00ff */
[----:B------:R-:W-:Y:S02]  /*4d90*/  IMAD.MOV.U32 R23, RZ, RZ, RZ ;  /* 0x000000ffff177224 */ /* 0x000fe400078e00ff */
        /* <DEDUP_REMOVED lines=9> */
[----:B------:R-:W-:Y:S01]  /*4e30*/  VIADD R26, R3, 0x80 ;  /* 0x00000080031a7836 */ /* 0x000fe20000000000 */
[-C--:B------:R-:W-:Y:S02]  /*4e40*/  LEA.HI.SX32 R22, R22, R3.reuse, 0x1b ;  /* 0x0000000316167211 */ /* 0x080fe400078fdaff */
[----:B------:R2:W-:Y:S01]  /*4e50*/  STS.64 [R21+0x10], R8 ;  /* 0x0000100815007388 */ /* 0x0005e20000000a00 */
[----:B------:R-:W-:-:S02]  /*4e60*/  LEA.HI.SX32 R24, R24, R3, 0x1b ;  /* 0x0000000318187211 */ /* 0x000fc400078fdaff */
[----:B------:R-:W-:Y:S01]  /*4e70*/  LEA.HI.SX32 R26, R26, R3, 0x1b ;  /* 0x000000031a1a7211 */ /* 0x000fe200078fdaff */
[----:B------:R3:W-:Y:S01]  /*4e80*/  STS.64 [R21+0x18], R10 ;  /* 0x0000180a15007388 */ /* 0x0007e20000000a00 */
[----:B0-----:R-:W-:-:S03]  /*4e90*/  VIADD R6, R3, 0xa0 ;  /* 0x000000a003067836 */ /* 0x001fc60000000000 */
[----:B------:R0:W-:Y:S01]  /*4ea0*/  STS.64 [R21], R4 ;  /* 0x0000000415007388 */ /* 0x0001e20000000a00 */
[C---:B--2---:R-:W-:Y:S01]  /*4eb0*/  VIADD R8, R3.reuse, 0xc0 ;  /* 0x000000c003087836 */ /* 0x044fe20000000000 */
[----:B------:R-:W-:Y:S02]  /*4ec0*/  LEA.HI.SX32 R6, R6, R3, 0x1b ;  /* 0x0000000306067211 */ /* 0x000fe400078fdaff */
[----:B------:R2:W-:Y:S01]  /*4ed0*/  STS.64 [R21+0x38], R18 ;  /* 0x0000381215007388 */ /* 0x0005e20000000a00 */
[----:B---3--:R-:W-:-:S03]  /*4ee0*/  VIADD R10, R3, 0xe0 ;  /* 0x000000e0030a7836 */ /* 0x008fc60000000000 */
[----:B------:R-:W-:Y:S01]  /*4ef0*/  STS.64 [R21+0x20], R12 ;  /* 0x0000200c15007388 */ /* 0x000fe20000000a00 */
[----:B0-----:R-:W-:-:S03]  /*4f00*/  LEA.HI.SX32 R4, R3, R3, 0x1b ;  /* 0x0000000303047211 */ /* 0x001fc600078fdaff */
[----:B------:R0:W-:Y:S01]  /*4f10*/  STS.64 [R21+0x28], R14 ;  /* 0x0000280e15007388 */ /* 0x0001e20000000a00 */
[-C--:B------:R-:W-:Y:S02]  /*4f20*/  LEA.HI.SX32 R5, R8, R3.reuse, 0x1b ;  /* 0x0000000308057211 */ /* 0x080fe400078fdaff */
[----:B------:R-:W-:Y:S01]  /*4f30*/  LEA.HI.SX32 R7, R10, R3, 0x1b ;  /* 0x000000030a077211 */ /* 0x000fe200078fdaff */
[----:B------:R3:W-:Y:S01]  /*4f40*/  STS.64 [R21+0x30], R16 ;  /* 0x0000301015007388 */ /* 0x0007e20000000a00 */
[----:B--2---:R-:W-:Y:S01]  /*4f50*/  LEA R18, R4, UR6, 0x3 ;  /* 0x0000000604127c11 */ /* 0x004fe2000f8e18ff */
[----:B------:R-:W-:Y:S01]  /*4f60*/  IMAD.U32 R3, RZ, RZ, UR8 ;  /* 0x00000008ff037e24 */ /* 0x000fe2000f8e00ff */
[----:B------:R-:W-:Y:S01]  /*4f70*/  LEA R8, R6, UR6, 0x3 ;  /* 0x0000000606087c11 */ /* 0x000fe2000f8e18ff */
[----:B------:R-:W-:Y:S01]  /*4f80*/  NOP ;  /* 0x0000000000007918 */ /* 0x000fe20000000000 */
[----:B0-----:R-:W-:Y:S02]  /*4f90*/  LEA R14, R22, UR6, 0x3 ;  /* 0x00000006160e7c11 */ /* 0x001fe4000f8e18ff */
[----:B------:R-:W-:Y:S01]  /*4fa0*/  LDS.64 R18, [R18] ;  /* 0x0000000012127984 */ /* 0x000fe20000000a00 */
[----:B---3--:R-:W-:-:S02]  /*4fb0*/  LEA R16, R20, UR6, 0x3 ;  /* 0x0000000614107c11 */ /* 0x008fc4000f8e18ff */
[----:B------:R-:W-:Y:S01]  /*4fc0*/  LEA R12, R24, UR6, 0x3 ;  /* 0x00000006180c7c11 */ /* 0x000fe2000f8e18ff */
        /* <DEDUP_REMOVED lines=8> */
[----:B------:R-:W-:-:S03]  /*5050*/  IMAD.WIDE.U32 R24, R25, 0x800, R22 ;  /* 0x0000080019187825 */ /* 0x000fc600078e0016 */
[----:B------:R-:W-:Y:S01]  /*5060*/  LDS.64 R10, [R10+0x400] ;  /* 0x000400000a0a7984 */ /* 0x000fe20000000a00 */
[----:B------:R-:W-:-:S03]  /*5070*/  IMAD.IADD R21, R2, 0x1, R22 ;  /* 0x0000000102157824 */ /* 0x000fc600078e0216 */
[----:B------:R-:W-:Y:S01]  /*5080*/  LDS.64 R6, [R6+0x600] ;  /* 0x0006000006067984 */ /* 0x000fe20000000a00 */
[C---:B------:R-:W-:Y:S02]  /*5090*/  VIADD R23, R21.reuse, 0x20 ;  /* 0x0000002015177836 */ /* 0x040fe40000000000 */
[C---:B------:R-:W-:Y:S01]  /*50a0*/  VIADD R27, R21.reuse, 0x40 ;  /* 0x00000040151b7836 */ /* 0x040fe20000000000 */
[----:B------:R-:W-:Y:S01]  /*50b0*/  LDS.64 R4, [R4+0x700] ;  /* 0x0007000004047984 */ /* 0x000fe20000000a00 */
[----:B------:R-:W-:-:S03]  /*50c0*/  VIADD R29, R21, 0xc0 ;  /* 0x000000c0151d7836 */ /* 0x000fc60000000000 */
[----:B------:R0:W-:Y:S01]  /*50d0*/  @!P0 STS [UR6+0x4200], R3 ;  /* 0x00420003ff008988 */ /* 0x0001e20008000806 */
[----:B------:R-:W-:Y:S01]  /*50e0*/  BAR.SYNC.DEFER_BLOCKING 0x0 ;  /* 0x0000000000007b1d */ /* 0x000fe20000010000 */
[----:B------:R-:W-:-:S05]  /*50f0*/  IADD3 R0, P0, PT, R2, R24, RZ ;  /* 0x0000001802007210 */ /* 0x000fca0007f1e0ff */
[----:B------:R-:W-:Y:S01]  /*5100*/  IMAD.X R25, RZ, RZ, R25, P0 ;  /* 0x000000ffff197224 */ /* 0x000fe200000e0619 */
[----:B-1----:R-:W-:-:S04]  /*5110*/  LEA R2, P0, R0, UR4, 0x3 ;  /* 0x0000000400027c11 */ /* 0x002fc8000f8018ff */
[----:B0-----:R-:W-:Y:S01]  /*5120*/  LEA.HI.X R3, R0, UR5, R25, 0x3, P0 ;  /* 0x0000000500037c11 */ /* 0x001fe200080f1c19 */
        /* <DEDUP_REMOVED lines=23> */
.L_x_492:
        /* <DEDUP_REMOVED lines=14> */
.L_x_673:


//--------------------- .text._ZN3cub18CUB_300001_SM_10006detail10merge_sort30DeviceMergeSortPartitionKernelIN6thrust24THRUST_300001_SM_1000_NS10device_ptrIyEEm29MostSignificantBitsComparatoryEEvbT_PT2_T0_SC_PSC_T1_SC_i --------------------------
	.section	.text._ZN3cub18CUB_300001_SM_10006detail10merge_sort30DeviceMergeSortPartitionKernelIN6thrust24THRUST_300001_SM_1000_NS10device_ptrIyEEm29MostSignificantBitsComparatoryEEvbT_PT2_T0_SC_PSC_T1_SC_i,"ax",@progbits
	.align	128
        .global         _ZN3cub18CUB_300001_SM_10006detail10merge_sort30DeviceMergeSortPartitionKernelIN6thrust24THRUST_300001_SM_1000_NS10device_ptrIyEEm29MostSignificantBitsComparatoryEEvbT_PT2_T0_SC_PSC_T1_SC_i
        .type           _ZN3cub18CUB_300001_SM_10006detail10merge_sort30DeviceMergeSortPartitionKernelIN6thrust24THRUST_300001_SM_1000_NS10device_ptrIyEEm29MostSignificantBitsComparatoryEEvbT_PT2_T0_SC_PSC_T1_SC_i,@function
        .size           _ZN3cub18CUB_300001_SM_10006detail10merge_sort30DeviceMergeSortPartitionKernelIN6thrust24THRUST_300001_SM_1000_NS10device_ptrIyEEm29MostSignificantBitsComparatoryEEvbT_PT2_T0_SC_PSC_T1_SC_i,(.L_x_674 - _ZN3cub18CUB_300001_SM_10006detail10merge_sort30DeviceMergeSortPartitionKernelIN6thrust24THRUST_300001_SM_1000_NS10device_ptrIyEEm29MostSignificantBitsComparatoryEEvbT_PT2_T0_SC_PSC_T1_SC_i)
        .other          _ZN3cub18CUB_300001_SM_10006detail10merge_sort30DeviceMergeSortPartitionKernelIN6thrust24THRUST_300001_SM_1000_NS10device_ptrIyEEm29MostSignificantBitsComparatoryEEvbT_PT2_T0_SC_PSC_T1_SC_i,@"STO_CUDA_ENTRY STV_DEFAULT"
_ZN3cub18CUB_300001_SM_10006detail10merge_sort30DeviceMergeSortPartitionKernelIN6thrust24THRUST_300001_SM_1000_NS10device_ptrIyEEm29MostSignificantBitsComparatoryEEvbT_PT2_T0_SC_PSC_T1_SC_i:
.text._ZN3cub18CUB_300001_SM_10006detail10merge_sort30DeviceMergeSortPartitionKernelIN6thrust24THRUST_300001_SM_1000_NS10device_ptrIyEEm29MostSignificantBitsComparatoryEEvbT_PT2_T0_SC_PSC_T1_SC_i:
        /* <DEDUP_REMOVED lines=106> */
.L_x_497:
        /* <DEDUP_REMOVED lines=33> */
.L_x_496:
[----:B------:R-:W-:Y:S05]  /*08b0*/  BSYNC.RECONVERGENT B1 ;  /* 0x0000000000017941 */ /* 0x000fea0003800200 */
.L_x_495:
[----:B------:R-:W-:Y:S05]  /*08c0*/  BRA `(.L_x_498) ;  /* 0x0000000000f87947 */ /* 0x000fea0003800000 */
.L_x_494:
        /* <DEDUP_REMOVED lines=29> */
.L_x_499:
        /* <DEDUP_REMOVED lines=33> */
.L_x_498:
[----:B------:R-:W-:Y:S05]  /*0cb0*/  BSYNC.RECONVERGENT B0 ;  /* 0x0000000000007941 */ /* 0x000fea0003800200 */
.L_x_493:
[----:B------:R-:W0:Y:S01]  /*0cc0*/  LDCU.64 UR6, c[0x0][0x3a8] ;  /* 0x00007500ff0677ac */ /* 0x000e220008000a00 */
[----:B------:R-:W-:-:S05]  /*0cd0*/  IADD3 R6, P0, PT, R0, R3, RZ ;  /* 0x0000000300067210 */ /* 0x000fca0007f1e0ff */
[----:B------:R-:W-:Y:S01]  /*0ce0*/  IMAD.X R7, R5, 0x1, R4, P0 ;  /* 0x0000000105077824 */ /* 0x000fe200000e0604 */
[----:B0-----:R-:W-:-:S04]  /*0cf0*/  LEA R8, P1, R2, UR6, 0x3 ;  /* 0x0000000602087c11 */ /* 0x001fc8000f8218ff */
[----:B------:R-:W-:-:S05]  /*0d00*/  LEA.HI.X R9, R2, UR7, RZ, 0x3, P1 ;  /* 0x0000000702097c11 */ /* 0x000fca00088f1cff */
[----:B------:R-:W-:Y:S01]  /*0d10*/  STG.E.64 desc[UR8][R8.64], R6 ;  /* 0x0000000608007986 */ /* 0x000fe2000c101b08 */
[----:B------:R-:W-:Y:S05]  /*0d20*/  EXIT ;  /* 0x000000000000794d */ /* 0x000fea0003800000 */
.L_x_500:
        /* <DEDUP_REMOVED lines=13> */
.L_x_674:


//--------------------- .text._ZN3cub18CUB_300001_SM_10006detail10merge_sort30DeviceMergeSortBlockSortKernelINS2_10policy_hubIN6thrust24THRUST_300001_SM_1000_NS10device_ptrIyEEE9Policy600ES8_PNS0_8NullTypeES8_SC_m29MostSignificantBitsComparatorySB_EEvbT0_T1_T2_T3_T4_PT6_PT7_T5_NS1_7vsmem_tE --------------------------
	.section	.text._ZN3cub18CUB_300001_SM_10006detail10merge_sort30DeviceMergeSortBlockSortKernelINS2_10policy_hubIN6thrust24THRUST_300001_SM_1000_NS10device_ptrIyEEE9Policy600ES8_PNS0_8NullTypeES8_SC_m29MostSignificantBitsComparatorySB_EEvbT0_T1_T2_T3_T4_PT6_PT7_T5_NS1_7vsmem_tE,"ax",@progbits
	.align	128
        .global         _ZN3cub18CUB_300001_SM_10006detail10merge_sort30DeviceMergeSortBlockSortKernelINS2_10policy_hubIN6thrust24THRUST_300001_SM_1000_NS10device_ptrIyEEE9Policy600ES8_PNS0_8NullTypeES8_SC_m29MostSignificantBitsComparatorySB_EEvbT0_T1_T2_T3_T4_PT6_PT7_T5_NS1_7vsmem_tE
        .type           _ZN3cub18CUB_300001_SM_10006detail10merge_sort30DeviceMergeSortBlockSortKernelINS2_10policy_hubIN6thrust24THRUST_300001_SM_1000_NS10device_ptrIyEEE9Policy600ES8_PNS0_8NullTypeES8_SC_m29MostSignificantBitsComparatorySB_EEvbT0_T1_T2_T3_T4_PT6_PT7_T5_NS1_7vsmem_tE,@function
        .size           _ZN3cub18CUB_300001_SM_10006detail10merge_sort30DeviceMergeSortBlockSortKernelINS2_10policy_hubIN6thrust24THRUST_300001_SM_1000_NS10device_ptrIyEEE9Policy600ES8_PNS0_8NullTypeES8_SC_m29MostSignificantBitsComparatorySB_EEvbT0_T1_T2_T3_T4_PT6_PT7_T5_NS1_7vsmem_tE,(.L_x_675 - _ZN3cub18CUB_300001_SM_10006detail10merge_sort30DeviceMergeSortBlockSortKernelINS2_10policy_hubIN6thrust24THRUST_300001_SM_1000_NS10device_ptrIyEEE9Policy600ES8_PNS0_8NullTypeES8_SC_m29MostSignificantBitsComparatorySB_EEvbT0_T1_T2_T3_T4_PT6_PT7_T5_NS1_7vsmem_tE)
        .other          _ZN3cub18CUB_300001_SM_10006detail10merge_sort30DeviceMergeSortBlockSortKernelINS2_10policy_hubIN6thrust24THRUST_300001_SM_1000_NS10device_ptrIyEEE9Policy600ES8_PNS0_8NullTypeES8_SC_m29MostSignificantBitsComparatorySB_EEvbT0_T1_T2_T3_T4_PT6_PT7_T5_NS1_7vsmem_tE,@"STO_CUDA_ENTRY STV_DEFAULT"
_ZN3cub18CUB_300001_SM_10006detail10merge_sort30DeviceMergeSortBlockSortKernelINS2_10policy_hubIN6thrust24THRUST_300001_SM_1000_NS10device_ptrIyEEE9Policy600ES8_PNS0_8NullTypeES8_SC_m29MostSignificantBitsComparatorySB_EEvbT0_T1_T2_T3_T4_PT6_PT7_T5_NS1_7vsmem_tE:
.text._ZN3cub18CUB_300001_SM_10006detail10merge_sort30DeviceMergeSortBlockSortKernelINS2_10policy_hubIN6thrust24THRUST_300001_SM_1000_NS10device_ptrIyEEE9Policy600ES8_PNS0_8NullTypeES8_SC_m29MostSignificantBitsComparatorySB_EEvbT0_T1_T2_T3_T4_PT6_PT7_T5_NS1_7vsmem_tE:
        /* <DEDUP_REMOVED lines=13> */
[----:B0-----:R-:W-:-:S05]  /*00d0*/  IMAD.SHL.U32 R0, R3, 0x8, RZ ;  /* 0x0000000803007824 */ /* 0x001fca00078e00ff */
[----:B------:R-:W-:-:S04]  /*00e0*/  LOP3.LUT R0, R0, 0x1f00, RZ, 0xc0, !PT ;  /* 0x00001f0000007812 */ /* 0x000fc800078ec0ff */
[----:B------:R-:W-:Y:S01]  /*00f0*/  LOP3.LUT R2, R0, 0x1f, R3, 0xf8, !PT ;  /* 0x0000001f00027812 */ /* 0x000fe200078ef803 */
[----:B------:R-:W-:-:S04]  /*0100*/  IMAD.MOV.U32 R3, RZ, RZ, RZ ;  /* 0x000000ffff037224 */ /* 0x000fc800078e00ff */
[----:B------:R-:W-:-:S04]  /*0110*/  IMAD.WIDE.U32 R2, R5, 0x800, R2 ;  /* 0x0000080005027825 */ /* 0x000fc800078e0002 */
[C---:B------:R-:W-:Y:S01]  /*0120*/  IMAD.SHL.U32 R24, R2.reuse, 0x8, RZ ;  /* 0x0000000802187824 */ /* 0x040fe200078e00ff */
[----:B------:R-:W-:-:S04]  /*0130*/  SHF.L.U64.HI R23, R2, 0x3, R3 ;  /* 0x0000000302177819 */ /* 0x000fc80000010203 */
[----:B-1----:R-:W-:-:S04]  /*0140*/  IADD3 R10, P0, PT, R24, UR4, RZ ;  /* 0x00000004180a7c10 */ /* 0x002fc8000ff1e0ff */
[----:B------:R-:W-:-:S05]  /*0150*/  IADD3.X R11, PT, PT, R23, UR5, RZ, P0, !PT ;  /* 0x00000005170b7c10 */ /* 0x000fca00087fe4ff */
[----:B------:R-:W2:Y:S04]  /*0160*/  LDG.E.64 R8, desc[UR10][R10.64] ;  /* 0x0000000a0a087981 */ /* 0x000ea8000c1e1b00 */
[----:B------:R-:W3:Y:S04]  /*0170*/  LDG.E.64 R6, desc[UR10][R10.64+0x100] ;  /* 0x0001000a0a067981 */ /* 0x000ee8000c1e1b00 */
[----:B------:R-:W4:Y:S04]  /*0180*/  LDG.E.64 R4, desc[UR10][R10.64+0x200] ;  /* 0x0002000a0a047981 */ /* 0x000f28000c1e1b00 */
[----:B------:R-:W5:Y:S04]  /*0190*/  LDG.E.64 R2, desc[UR10][R10.64+0x300] ;  /* 0x0003000a0a027981 */ /* 0x000f68000c1e1b00 */
[----:B------:R-:W5:Y:S04]  /*01a0*/  LDG.E.64 R28, desc[UR10][R10.64+0x400] ;  /* 0x0004000a0a1c7981 */ /* 0x000f68000c1e1b00 */
[----:B------:R-:W5:Y:S04]  /*01b0*/  LDG.E.64 R14, desc[UR10][R10.64+0x500] ;  /* 0x0005000a0a0e7981 */ /* 0x000f68000c1e1b00 */
[----:B------:R-:W5:Y:S04]  /*01c0*/  LDG.E.64 R12, desc[UR10][R10.64+0x600] ;  /* 0x0006000a0a0c7981 */ /* 0x000f68000c1e1b00 */
[----:B------:R0:W5:Y:S01]  /*01d0*/  LDG.E.64 R26, desc[UR10][R10.64+0x700] ;  /* 0x0007000a0a1a7981 */ /* 0x000162000c1e1b00 */
[----:B------:R-:W1:Y:S01]  /*01e0*/  S2UR UR5, SR_CgaCtaId ;  /* 0x00000000000579c3 */ /* 0x000e620000008800 */
[----:B------:R-:W-:Y:S01]  /*01f0*/  UMOV UR4, 0x400 ;  /* 0x0000040000047882 */ /* 0x000fe20000000000 */
[----:B------:R-:W0:Y:S01]  /*0200*/  S2R R17, SR_LANEID ;  /* 0x0000000000117919 */ /* 0x000e220000000000 */
[----:B-1----:R-:W-:Y:S01]  /*0210*/  ULEA UR4, UR5, UR4, 0x18 ;  /* 0x0000000405047291 */ /* 0x002fe2000f8ec0ff */
[----:B0-----:R-:W-:-:S04]  /*0220*/  IMAD.IADD R16, R0, 0x1, R17 ;  /* 0x0000000100107824 */ /* 0x001fc800078e0211 */
[----:B------:R-:W-:Y:S01]  /*0230*/  IMAD R0, R17, 0x7, R16 ;  /* 0x0000000711007824 */ /* 0x000fe200078e0210 */
[CC--:B------:R-:W-:Y:S01]  /*0240*/  LEA.HI.SX32 R22, R16.reuse, R16.reuse, 0x1b ;  /* 0x0000001010167211 */ /* 0x0c0fe200078fdaff */
[C---:B------:R-:W-:Y:S02]  /*0250*/  VIADD R17, R16.reuse, 0x20 ;  /* 0x0000002010117836 */ /* 0x040fe40000000000 */
[----:B------:R-:W-:Y:S01]  /*0260*/  VIADD R19, R16, 0x40 ;  /* 0x0000004010137836 */ /* 0x000fe20000000000 */
[----:B------:R-:W-:Y:S01]  /*0270*/  LEA R22, R22, UR4, 0x3 ;  /* 0x0000000416167c11 */ /* 0x000fe2000f8e18ff */
[C---:B------:R-:W-:Y:S01]  /*0280*/  VIADD R21, R16.reuse, 0x60 ;  /* 0x0000006010157836 */ /* 0x040fe20000000000 */
[-C--:B------:R-:W-:Y:S01]  /*0290*/  LEA.HI.SX32 R17, R17, R16.reuse, 0x1b ;  /* 0x0000001011117211 */ /* 0x080fe200078fdaff */
[C---:B------:R-:W-:Y:S01]  /*02a0*/  VIADD R11, R16.reuse, 0x80 ;  /* 0x00000080100b7836 */ /* 0x040fe20000000000 */
[-C--:B------:R-:W-:Y:S01]  /*02b0*/  LEA.HI.SX32 R19, R19, R16.reuse, 0x1b ;  /* 0x0000001013137211 */ /* 0x080fe200078fdaff */
[C---:B------:R-:W-:Y:S01]  /*02c0*/  VIADD R25, R16.reuse, 0xa0 ;  /* 0x000000a010197836 */ /* 0x040fe20000000000 */
[-C--:B------:R-:W-:Y:S01]  /*02d0*/  LEA.HI.SX32 R10, R21, R16.reuse, 0x1b ;  /* 0x00000010150a7211 */ /* 0x080fe200078fdaff */
[C---:B------:R-:W-:Y:S01]  /*02e0*/  VIADD R31, R16.reuse, 0xc0 ;  /* 0x000000c0101f7836 */ /* 0x040fe20000000000 */
[----:B------:R-:W-:Y:S01]  /*02f0*/  LEA R21, R17, UR4, 0x3 ;  /* 0x0000000411157c11 */ /* 0x000fe2000f8e18ff */
[----:B------:R-:W-:Y:S01]  /*0300*/  VIADD R33, R16, 0xe0 ;  /* 0x000000e010217836 */ /* 0x000fe20000000000 */
[----:B------:R-:W-:Y:S01]  /*0310*/  LEA R20, R19, UR4, 0x3 ;  /* 0x0000000413147c11 */ /* 0x000fe2000f8e18ff */
        /* <DEDUP_REMOVED lines=9> */
[----:B------:R-:W-:Y:S01]  /*03b0*/  LEA.HI.SX32 R33, R33, R16, 0x1b ;  /* 0x0000001021217211 */ /* 0x000fe200078fdaff */
[C---:B------:R-:W-:Y:S01]  /*03c0*/  VIADD R43, R0.reuse, 0x5 ;  /* 0x00000005002b7836 */ /* 0x040fe20000000000 */
[----:B------:R-:W-:Y:S01]  /*03d0*/  LEA R18, R11, UR4, 0x3 ;  /* 0x000000040b127c11 */ /* 0x000fe2000f8e18ff */
[----:B------:R-:W-:Y:S01]  /*03e0*/  VIADD R45, R0, 0x6 ;  /* 0x00000006002d7836 */ /* 0x000fe20000000000 */
[----:B------:R-:W-:-:S02]  /*03f0*/  LEA R17, R25, UR4, 0x3 ;  /* 0x0000000419117c11 */ /* 0x000fc4000f8e18ff */
[----:B------:R-:W-:Y:S02]  /*0400*/  LEA R16, R31, UR4, 0x3 ;  /* 0x000000041f107c11 */ /* 0x000fe4000f8e18ff */
[----:B------:R-:W-:Y:S01]  /*0410*/  LEA R11, R33, UR4, 0x3 ;  /* 0x00000004210b7c11 */ /* 0x000fe2000f8e18ff */
[----:B--2---:R0:W-:Y:S04]  /*0420*/  STS.64 [R22], R8 ;  /* 0x0000000816007388 */ /* 0x0041e80000000a00 */
[----:B---3--:R1:W-:Y:S04]  /*0430*/  STS.64 [R21+0x100], R6 ;  /* 0x0001000615007388 */ /* 0x0083e80000000a00 */
[----:B----4-:R2:W-:Y:S04]  /*0440*/  STS.64 [R20+0x200], R4 ;  /* 0x0002000414007388 */ /* 0x0105e80000000a00 */
[----:B-----5:R3:W-:Y:S01]  /*0450*/  STS.64 [R19+0x300], R2 ;  /* 0x0003000213007388 */ /* 0x0207e20000000a00 */
[----:B0-----:R-:W-:-:S02]  /*0460*/  LEA.HI.SX32 R9, R35, R0, 0x1b ;  /* 0x0000000023097211 */ /* 0x001fc400078fdaff */
[-C--:B------:R-:W-:Y:S01]  /*0470*/  LEA.HI.SX32 R8, R37, R0.reuse, 0x1b ;  /* 0x0000000025087211 */ /* 0x080fe200078fdaff */
[----:B------:R-:W-:Y:S01]  /*0480*/  STS.64 [R18+0x400], R28 ;  /* 0x0004001c12007388 */ /* 0x000fe20000000a00 */
[-C--:B-1----:R-:W-:Y:S02]  /*0490*/  LEA.HI.SX32 R7, R39, R0.reuse, 0x1b ;  /* 0x0000000027077211 */ /* 0x082fe400078fdaff */
[-C--:B------:R-:W-:Y:S01]  /*04a0*/  LEA.HI.SX32 R6, R41, R0.reuse, 0x1b ;  /* 0x0000000029067211 */ /* 0x080fe200078fdaff */
[----:B------:R-:W-:Y:S01]  /*04b0*/  STS.64 [R17+0x500], R14 ;  /* 0x0005000e11007388 */ /* 0x000fe20000000a00 */
[-C--:B--2---:R-:W-:Y:S02]  /*04c0*/  LEA.HI.SX32 R5, R43, R0.reuse, 0x1b ;  /* 0x000000002b057211 */ /* 0x084fe400078fdaff */
[-C--:B------:R-:W-:Y:S01]  /*04d0*/  LEA.HI.SX32 R4, R45, R0.reuse, 0x1b ;  /* 0x000000002d047211 */ /* 0x080fe200078fdaff */
[----:B------:R-:W-:Y:S01]  /*04e0*/  STS.64 [R16+0x600], R12 ;  /* 0x0006000c10007388 */ /* 0x000fe20000000a00 */
[----:B---3--:R-:W-:-:S02]  /*04f0*/  LEA.HI.SX32 R2, R10, R0, 0x1b ;  /* 0x000000000a027211 */ /* 0x008fc400078fdaff */
[----:B------:R-:W-:Y:S01]  /*0500*/  LEA.HI.SX32 R10, R0, R0, 0x1b ;  /* 0x00000000000a7211 */ /* 0x000fe200078fdaff */
[----:B------:R-:W-:Y:S01]  /*0510*/  STS.64 [R11+0x700], R26 ;  /* 0x0007001a0b007388 */ /* 0x000fe20000000a00 */
[----:B------:R-:W-:Y:S01]  /*0520*/  LEA R9, R9, UR4, 0x3 ;  /* 0x0000000409097c11 */ /* 0x000fe2000f8e18ff */
[----:B------:R-:W-:Y:S01]  /*0530*/  NOP ;  /* 0x0000000000007918 */ /* 0x000fe20000000000 */
[----:B------:R-:W-:-:S03]  /*0540*/  LEA R10, R10, UR4, 0x3 ;  /* 0x000000040a0a7c11 */ /* 0x000fc6000f8e18ff */
[----:B------:R-:W0:Y:S01]  /*0550*/  LDS.64 R34, [R9+0x8] ;  /* 0x0000080009227984 */ /* 0x000e220000000a00 */
[----:B------:R-:W-:Y:S02]  /*0560*/  LEA R8, R8, UR4, 0x3 ;  /* 0x0000000408087c11 */ /* 0x000fe4000f8e18ff */
[----:B------:R-:W-:Y:S01]  /*0570*/  LEA R7, R7, UR4, 0x3 ;  /* 0x0000000407077c11 */ /* 0x000fe2000f8e18ff */
[----:B------:R-:W1:Y:S01]  /*0580*/  LDS.64 R36, [R10] ;  /* 0x000000000a247984 */ /* 0x000e620000000a00 */
[----:B------:R-:W-:Y:S02]  /*0590*/  LEA R6, R6, UR4, 0x3 ;  /* 0x0000000406067c11 */ /* 0x000fe4000f8e18ff */
[----:B------:R-:W-:Y:S01]  /*05a0*/  LEA R5, R5, UR4, 0x3 ;  /* 0x0000000405057c11 */ /* 0x000fe2000f8e18ff */
[----:B------:R-:W-:Y:S01]  /*05b0*/  LDS.64 R32, [R8+0x10] ;  /* 0x0000100008207984 */ /* 0x000fe20000000a00 */
[----:B------:R-:W-:Y:S02]  /*05c0*/  LEA R4, R4, UR4, 0x3 ;  /* 0x0000000404047c11 */ /* 0x000fe4000f8e18ff */
[----:B------:R-:W-:Y:S01]  /*05d0*/  LEA R2, R2, UR4, 0x3 ;  /* 0x0000000402027c11 */ /* 0x000fe2000f8e18ff */
[----:B------:R-:W2:Y:S04]  /*05e0*/  LDS.64 R30, [R7+0x18] ;  /* 0x00001800071e7984 */ /* 0x000ea80000000a00 */
[----:B------:R-:W-:Y:S04]  /*05f0*/  LDS.64 R12, [R6+0x20] ;  /* 0x00002000060c7984 */ /* 0x000fe80000000a00 */
[----:B------:R-:W3:Y:S04]  /*0600*/  LDS.64 R14, [R5+0x28] ;  /* 0x00002800050e7984 */ /* 0x000ee80000000a00 */
[----:B------:R-:W-:Y:S04]  /*0610*/  LDS.64 R26, [R4+0x30] ;  /* 0x00003000041a7984 */ /* 0x000fe80000000a00 */
[----:B------:R-:W4:Y:S01]  /*0620*/  LDS.64 R28, [R2+0x38] ;  /* 0x00003800021c7984 */ /* 0x000f220000000a00 */
[----:B------:R-:W-:Y:S06]  /*0630*/  BAR.SYNC.DEFER_BLOCKING 0x0 ;  /* 0x0000000000007b1d */ /* 0x000fec0000010000 */
[----:B------:R-:W5:Y:S02]  /*0640*/  LDCU UR5, c[0x0][0x3c0] ;  /* 0x00007800ff0577ac */ /* 0x000f640008000800 */
[----:B------:R-:W-:Y:S01]  /*0650*/  PREEXIT ;  /* 0x000000000000782d */ /* 0x000fe20000000000 */
[----:B------:R-:W-:Y:S01]  /*0660*/  UMOV UR7, 0xffffffff ;  /* 0xffffffff00077882 */ /* 0x000fe20000000000 */
[----:B-----5:R-:W-:-:S02]  /*0670*/  UIADD3 UR4, UPT, UPT, -UR5, 0x40, URZ ;  /* 0x0000004005047890 */ /* 0x020fc4000fffe1ff */
[----:B------:R-:W-:Y:S02]  /*0680*/  UISETP.GE.AND UP0, UPT, UR5, 0x40, UPT ;  /* 0x000000400500788c */ /* 0x000fe4000bf06270 */
[----:B------:R-:W-:Y:S02]  /*0690*/  USHF.L.U32 UR6, UR7, UR4, URZ ;  /* 0x0000000407067299 */ /* 0x000fe400080006ff */
[----:B------:R-:W-:Y:S02]  /*06a0*/  USHF.L.U64.HI UR7, UR7, UR4, 0xffffffff ;  /* 0xffffffff07077499 */ /* 0x000fe40008010204 */
[----:B------:R-:W-:Y:S02]  /*06b0*/  USEL UR6, UR6, 0xffffffff, !UP0 ;  /* 0xffffffff06067887 */ /* 0x000fe4000c000000 */
[----:B------:R-:W-:Y:S01]  /*06c0*/  USEL UR7, UR7, 0xffffffff, !UP0 ;  /* 0xffffffff07077887 */ /* 0x000fe2000c000000 */
[----:B------:R-:W-:-:S03]  /*06d0*/  UMOV UR4, 0x2 ;  /* 0x0000000200047882 */ /* 0x000fc60000000000 */
[----:B0-----:R-:W-:Y:S02]  /*06e0*/  LOP3.LUT R38, R34, UR6, RZ, 0xc0, !PT ;  /* 0x0000000622267c12 */ /* 0x001fe4000f8ec0ff */
[----:B-1----:R-:W-:Y:S02]  /*06f0*/  LOP3.LUT R25, R36, UR6, RZ, 0xc0, !PT ;  /* 0x0000000624197c12 */ /* 0x002fe4000f8ec0ff */
[----:B--2---:R-:W-:Y:S02]  /*0700*/  LOP3.LUT R3, R30, UR6, RZ, 0xc0, !PT ;  /* 0x000000061e037c12 */ /* 0x004fe4000f8ec0ff */
[----:B------:R-:W-:Y:S02]  /*0710*/  LOP3.LUT R0, R32, UR6, RZ, 0xc0, !PT ;  /* 0x0000000620007c12 */ /* 0x000fe4000f8ec0ff */
[----:B------:R-:W-:Y:S02]  /*0720*/  ISETP.GE.U32.AND P0, PT, R38, R25, PT ;  /* 0x000000192600720c */ /* 0x000fe40003f06070 */
[----:B------:R-:W-:-:S02]  /*0730*/  LOP3.LUT R40, R35, UR7, RZ, 0xc0, !PT ;  /* 0x0000000723287c12 */ /* 0x000fc4000f8ec0ff */
[----:B------:R-:W-:Y:S02]  /*0740*/  ISETP.GE.U32.AND P1, PT, R3, R0, PT ;  /* 0x000000000300720c */ /* 0x000fe40003f26070 */
[----:B------:R-:W-:Y:S02]  /*0750*/  LOP3.LUT R39, R37, UR7, RZ, 0xc0, !PT ;  /* 0x0000000725277c12 */ /* 0x000fe4000f8ec0ff */
[----:B---3--:R-:W-:Y:S02]  /*0760*/  LOP3.LUT R38, R14, UR6, RZ, 0xc0, !PT ;  /* 0x000000060e267c12 */ /* 0x008fe4000f8ec0ff */
[----:B------:R-:W-:Y:S02]  /*0770*/  LOP3.LUT R25, R12, UR6, RZ, 0xc0, !PT ;  /* 0x000000060c197c12 */ /* 0x000fe4000f8ec0ff */
[----:B----4-:R-:W-:Y:S02]  /*0780*/  LOP3.LUT R3, R28, UR6, RZ, 0xc0, !PT ;  /* 0x000000061c037c12 */ /* 0x010fe4000f8ec0ff */
[----:B------:R-:W-:-:S02]  /*0790*/  LOP3.LUT R0, R26, UR6, RZ, 0xc0, !PT ;  /* 0x000000061a007c12 */ /* 0x000fc4000f8ec0ff */
[----:B------:R-:W-:Y:S02]  /*07a0*/  ISETP.GE.U32.AND.EX P0, PT, R40, R39, PT, P0 ;  /* 0x000000272800720c */ /* 0x000fe40003f06100 */
[----:B------:R-:W-:Y:S02]  /*07b0*/  ISETP.GE.U32.AND P2, PT, R38, R25, PT ;  /* 0x000000192600720c */ /* 0x000fe40003f46070 */
[----:B------:R-:W-:Y:S02]  /*07c0*/  ISETP.GE.U32.AND P3, PT, R3, R0, PT ;  /* 0x000000000300720c */ /* 0x000fe40003f66070 */
[----:B------:R-:W-:Y:S02]  /*07d0*/  LOP3.LUT R40, R31, UR7, RZ, 0xc0, !PT ;  /* 0x000000071f287c12 */ /* 0x000fe4000f8ec0ff */
[----:B------:R-:W-:Y:S02]  /*07e0*/  LOP3.LUT R39, R33, UR7, RZ, 0xc0, !PT ;  /* 0x0000000721277c12 */ /* 0x000fe4000f8ec0ff */
[----:B------:R-:W-:-:S02]  /*07f0*/  LOP3.LUT R38, R15, UR7, RZ, 0xc0, !PT ;  /* 0x000000070f267c12 */ /* 0x000fc4000f8ec0ff */
[----:B------:R-:W-:Y:S02]  /*0800*/  LOP3.LUT R25, R13, UR7, RZ, 0xc0, !PT ;  /* 0x000000070d197c12 */ /* 0x000fe4000f8ec0ff */
[----:B------:R-:W-:Y:S02]  /*0810*/  LOP3.LUT R3, R29, UR7, RZ, 0xc0, !PT ;  /* 0x000000071d037c12 */ /* 0x000fe4000f8ec0ff */
[----:B------:R-:W-:Y:S02]  /*0820*/  LOP3.LUT R0, R27, UR7, RZ, 0xc0, !PT ;  /* 0x000000071b007c12 */ /* 0x000fe4000f8ec0ff */
        /* <DEDUP_REMOVED lines=24> */
[----:B------:R-:W-:Y:S02]  /*09b0*/  LOP3.LUT R15, R32, UR6, RZ, 0xc0, !PT ;  /* 0x00000006200f7c12 */ /* 0x000fe4000f8ec0ff */
[----:B------:R-:W-:Y:S02]  /*09c0*/  LOP3.LUT R14, R31, UR6, RZ, 0xc0, !PT ;  /* 0x000000061f0e7c12 */ /* 0x000fe4000f8ec0ff */
[----:B------:R-:W-:-:S02]  /*09d0*/  LOP3.LUT R29, R42, UR7, RZ, 0xc0, !PT ;  /* 0x000000072a1d7c12 */ /* 0x000fc4000f8ec0ff */
[----:B------:R-:W-:Y:S02]  /*09e0*/  LOP3.LUT R28, R25, UR7, RZ, 0xc0, !PT ;  /* 0x00000007191c7c12 */ /* 0x000fe4000f8ec0ff */
[----:B------:R-:W-:Y:S02]  /*09f0*/  ISETP.GE.U32.AND P1, PT, R27, R26, PT ;  /* 0x0000001a1b00720c */ /* 0x000fe40003f26070 */
[----:B------:R-:W-:Y:S02]  /*0a00*/  LOP3.LUT R27, R40, UR7, RZ, 0xc0, !PT ;  /* 0x00000007281b7c12 */ /* 0x000fe4000f8ec0ff */
[----:B------:R-:W-:Y:S02]  /*0a10*/  LOP3.LUT R26, R35, UR7, RZ, 0xc0, !PT ;  /* 0x00000007231a7c12 */ /* 0x000fe4000f8ec0ff */
[----:B------:R-:W-:Y:S02]  /*0a20*/  ISETP.GE.U32.AND P2, PT, R15, R14, PT ;  /* 0x0000000e0f00720c */ /* 0x000fe40003f46070 */
[----:B------:R-:W-:-:S02]  /*0a30*/  ISETP.GE.U32.AND.EX P0, PT, R29, R28, PT, P0 ;  /* 0x0000001c1d00720c */ /* 0x000fc40003f06100 */
[----:B------:R-:W-:Y:S02]  /*0a40*/  LOP3.LUT R15, R13, UR7, RZ, 0xc0, !PT ;  /* 0x000000070d0f7c12 */ /* 0x000fe4000f8ec0ff */
[----:B------:R-:W-:Y:S02]  /*0a50*/  LOP3.LUT R14, R30, UR7, RZ, 0xc0, !PT ;  /* 0x000000071e0e7c12 */ /* 0x000fe4000f8ec0ff */
[----:B------:R-:W-:Y:S02]  /*0a60*/  ISETP.GE.U32.AND.EX P1, PT, R27, R26, PT, P1 ;  /* 0x0000001a1b00720c */ /* 0x000fe40003f26110 */
[----:B------:R-:W-:Y:S02]  /*0a70*/  SEL R39, R37, R38, !P0 ;  /* 0x0000002625277207 */ /* 0x000fe40004000000 */
[----:B------:R-:W-:Y:S02]  /*0a80*/  ISETP.GE.U32.AND.EX P2, PT, R15, R14, PT, P2 ;  /* 0x0000000e0f00720c */ /* 0x000fe40003f46120 */
        /* <DEDUP_REMOVED lines=10> */
[----:B------:R-:W-:Y:S02]  /*0b30*/  ISETP.GE.U32.AND P1, PT, R36, R25, PT ;  /* 0x000000192400720c */ /* 0x000fe40003f26070 */
[----:B------:R-:W-:Y:S02]  /*0b40*/  LOP3.LUT R38, R37, UR6, RZ, 0xc0, !PT ;  /* 0x0000000625267c12 */ /* 0x000fe4000f8ec0ff */
[----:B------:R-:W-:-:S02]  /*0b50*/  LOP3.LUT R33, R14, UR6, RZ, 0xc0, !PT ;  /* 0x000000060e217c12 */ /* 0x000fc4000f8ec0ff */
[----:B------:R-:W-:Y:S02]  /*0b60*/  LOP3.LUT R36, R35, UR6, RZ, 0xc0, !PT ;  /* 0x0000000623247c12 */ /* 0x000fe4000f8ec0ff */
[----:B------:R-:W-:Y:S02]  /*0b70*/  LOP3.LUT R25, R26, UR6, RZ, 0xc0, !PT ;  /* 0x000000061a197c12 */ /* 0x000fe4000f8ec0ff */
[----:B------:R-:W-:Y:S02]  /*0b80*/  SEL R31, R31, R32, !P2 ;  /* 0x000000201f1f7207 */ /* 0x000fe40005000000 */
[----:B------:R-:W-:Y:S02]  /*0b90*/  ISETP.GE.U32.AND P0, PT, R38, R33, PT ;  /* 0x000000212600720c */ /* 0x000fe40003f06070 */
[----:B------:R-:W-:Y:S02]  /*0ba0*/  ISETP.GE.U32.AND P3, PT, R36, R25, PT ;  /* 0x000000192400720c */ /* 0x000fe40003f66070 */
[----:B------:R-:W-:-:S02]  /*0bb0*/  LOP3.LUT R33, R34, UR7, RZ, 0xc0, !PT ;  /* 0x0000000722217c12 */ /* 0x000fc4000f8ec0ff */
[----:B------:R-:W-:Y:S02]  /*0bc0*/  LOP3.LUT R38, R12, UR6, RZ, 0xc0, !PT ;  /* 0x000000060c267c12 */ /* 0x000fe4000f8ec0ff */
[----:B------:R-:W-:Y:S02]  /*0bd0*/  LOP3.LUT R25, R31, UR6, RZ, 0xc0, !PT ;  /* 0x000000061f197c12 */ /* 0x000fe4000f8ec0ff */
[----:B------:R-:W-:Y:S02]  /*0be0*/  LOP3.LUT R40, R15, UR7, RZ, 0xc0, !PT ;  /* 0x000000070f287c12 */ /* 0x000fe4000f8ec0ff */
[----:B------:R-:W-:Y:S02]  /*0bf0*/  SEL R32, R13, R30, !P2 ;  /* 0x0000001e0d207207 */ /* 0x000fe40005000000 */
[----:B------:R-:W-:Y:S02]  /*0c00*/  SEL R36, R30, R13, !P2 ;  /* 0x0000000d1e247207 */ /* 0x000fe40005000000 */
[----:B------:R-:W-:-:S02]  /*0c10*/  ISETP.GE.U32.AND P4, PT, R38, R25, PT ;  /* 0x000000192600720c */ /* 0x000fc40003f86070 */
[----:B------:R-:W-:Y:S02]  /*0c20*/  ISETP.GE.U32.AND.EX P1, PT, R40, R33, PT, P1 ;  /* 0x000000212800720c */ /* 0x000fe40003f26110 */
[----:B------:R-:W-:Y:S02]  /*0c30*/  LOP3.LUT R40, R29, UR7, RZ, 0xc0, !PT ;  /* 0x000000071d287c12 */ /* 0x000fe4000f8ec0ff */
[----:B------:R-:W-:Y:S02]  /*0c40*/  LOP3.LUT R33, R28, UR7, RZ, 0xc0, !PT ;  /* 0x000000071c217c12 */ /* 0x000fe4000f8ec0ff */
[----:B------:R-:W-:Y:S02]  /*0c50*/  LOP3.LUT R38, R32, UR7, RZ, 0xc0, !PT ;  /* 0x0000000720267c12 */ /* 0x000fe4000f8ec0ff */
[----:B------:R-:W-:Y:S02]  /*0c60*/  LOP3.LUT R25, R27, UR7, RZ, 0xc0, !PT ;  /* 0x000000071b197c12 */ /* 0x000fe4000f8ec0ff */
[----:B------:R-:W-:-:S02]  /*0c70*/  LOP3.LUT R30, R3, UR7, RZ, 0xc0, !PT ;  /* 0x00000007031e7c12 */ /* 0x000fc4000f8ec0ff */
[----:B------:R-:W-:Y:S02]  /*0c80*/  LOP3.LUT R13, R36, UR7, RZ, 0xc0, !PT ;  /* 0x00000007240d7c12 */ /* 0x000fe4000f8ec0ff */
[----:B------:R-:W-:Y:S02]  /*0c90*/  ISETP.GE.U32.AND.EX P2, PT, R40, R33, PT, P0 ;  /* 0x000000212800720c */ /* 0x000fe40003f46100 */
[----:B------:R-:W-:Y:S02]  /*0ca0*/  ISETP.GE.U32.AND.EX P3, PT, R38, R25, PT, P3 ;  /* 0x000000192600720c */ /* 0x000fe40003f66130 */
        /* <DEDUP_REMOVED lines=32> */
[----:B------:R-:W-:-:S02]  /*0eb0*/  SEL R27, R36, R3, !P0 ;  /* 0x00000003241b7207 */ /* 0x000fc40004000000 */
        /* <DEDUP_REMOVED lines=11> */
[----:B------:R-:W-:-:S02]  /*0f70*/  ISETP.GE.U32.AND P1, PT, R39, R38, PT ;  /* 0x000000262700720c */ /* 0x000fc40003f26070 */
        /* <DEDUP_REMOVED lines=16> */
[----:B------:R-:W-:Y:S02]  /*1080*/  ISETP.GE.U32.AND P4, PT, R38, R37, PT ;  /* 0x000000252600720c */ /* 0x000fe40003f86070 */
[----:B------:R-:W-:-:S02]  /*1090*/  LOP3.LUT R40, R36, UR7, RZ, 0xc0, !PT ;  /* 0x0000000724287c12 */ /* 0x000fc4000f8ec0ff */
[----:B------:R-:W-:Y:S02]  /*10a0*/  LOP3.LUT R39, R13, UR7, RZ, 0xc0, !PT ;  /* 0x000000070d277c12 */ /* 0x000fe4000f8ec0ff */
[----:B------:R-:W-:Y:S02]  /*10b0*/  LOP3.LUT R38, R32, UR7, RZ, 0xc0, !PT ;  /* 0x0000000720267c12 */ /* 0x000fe4000f8ec0ff */
[----:B------:R-:W-:Y:S02]  /*10c0*/  LOP3.LUT R37, R15, UR7, RZ, 0xc0, !PT ;  /* 0x000000070f257c12 */ /* 0x000fe4000f8ec0ff */
[----:B------:R-:W-:Y:S02]  /*10d0*/  LOP3.LUT R31, R27, UR7, RZ, 0xc0, !PT ;  /* 0x000000071b1f7c12 */ /* 0x000fe4000f8ec0ff */
[----:B------:R-:W-:Y:S02]  /*10e0*/  LOP3.LUT R26, R14, UR7, RZ, 0xc0, !PT ;  /* 0x000000070e1a7c12 */ /* 0x000fe4000f8ec0ff */
[----:B------:R-:W-:-:S02]  /*10f0*/  ISETP.GE.U32.AND.EX P2, PT, R40, R39, PT, P0 ;  /* 0x000000272800720c */ /* 0x000fc40003f46100 */
        /* <DEDUP_REMOVED lines=17> */
[----:B------:R-:W-:-:S02]  /*1210*/  LOP3.LUT R39, R35, UR6, RZ, 0xc0, !PT ;  /* 0x0000000623277c12 */ /* 0x000fc4000f8ec0ff */
[----:B------:R-:W-:Y:S02]  /*1220*/  LOP3.LUT R36, R26, UR6, RZ, 0xc0, !PT ;  /* 0x000000061a247c12 */ /* 0x000fe4000f8ec0ff */
[----:B------:R-:W-:Y:S02]  /*1230*/  ISETP.GE.U32.AND P2, PT, R32, R15, PT ;  /* 0x0000000f2000720c */ /* 0x000fe40003f46070 */
[----:B------:R-:W-:Y:S02]  /*1240*/  LOP3.LUT R32, R30, UR6, RZ, 0xc0, !PT ;  /* 0x000000061e207c12 */ /* 0x000fe4000f8ec0ff */
[----:B------:R-:W-:Y:S02]  /*1250*/  LOP3.LUT R15, R13, UR6, RZ, 0xc0, !PT ;  /* 0x000000060d0f7c12 */ /* 0x000fe4000f8ec0ff */
[----:B------:R-:W-:Y:S02]  /*1260*/  ISETP.GE.U32.AND P1, PT, R39, R36, PT ;  /* 0x000000242700720c */ /* 0x000fe40003f26070 */
[----:B------:R-:W-:-:S02]  /*1270*/  LOP3.LUT R39, R34, UR7, RZ, 0xc0, !PT ;  /* 0x0000000722277c12 */ /* 0x000fc4000f8ec0ff */
[----:B------:R-:W-:Y:S02]  /*1280*/  LOP3.LUT R36, R3, UR7, RZ, 0xc0, !PT ;  /* 0x0000000703247c12 */ /* 0x000fe4000f8ec0ff */
[----:B------:R-:W-:Y:S02]  /*1290*/  ISETP.GE.U32.AND P3, PT, R32, R15, PT ;  /* 0x0000000f2000720c */ /* 0x000fe40003f66070 */
[----:B------:R-:W-:Y:S02]  /*12a0*/  SEL R32, R27, R14, !P0 ;  /* 0x0000000e1b207207 */ /* 0x000fe40004000000 */
[----:B------:R-:W-:Y:S02]  /*12b0*/  SEL R28, R29, R28, !P0 ;  /* 0x0000001c1d1c7207 */ /* 0x000fe40004000000 */
[----:B------:R-:W-:Y:S02]  /*12c0*/  ISETP.GE.U32.AND.EX P1, PT, R39, R36, PT, P1 ;  /* 0x000000242700720c */ /* 0x000fe40003f26110 */
[----:B------:R-:W-:-:S02]  /*12d0*/  LOP3.LUT R38, R31, UR7, RZ, 0xc0, !PT ;  /* 0x000000071f267c12 */ /* 0x000fc4000f8ec0ff */
[----:B------:R-:W-:Y:S02]  /*12e0*/  LOP3.LUT R29, R12, UR7, RZ, 0xc0, !PT ;  /* 0x000000070c1d7c12 */ /* 0x000fe4000f8ec0ff */
[----:B------:R-:W-:Y:S02]  /*12f0*/  LOP3.LUT R36, R32, UR7, RZ, 0xc0, !PT ;  /* 0x0000000720247c12 */ /* 0x000fe4000f8ec0ff */
[----:B------:R-:W-:Y:S02]  /*1300*/  LOP3.LUT R15, R25, UR7, RZ, 0xc0, !PT ;  /* 0x00000007190f7c12 */ /* 0x000fe4000f8ec0ff */
[----:B------:R-:W-:Y:S02]  /*1310*/  SEL R27, R14, R27, !P0 ;  /* 0x0000001b0e1b7207 */ /* 0x000fe40004000000 */
[----:B------:R-:W-:Y:S02]  /*1320*/  ISETP.GE.U32.AND.EX P0, PT, R38, R29, PT, P2 ;  /* 0x0000001d2600720c */ /* 0x000fe40003f06120 */
[----:B------:R-:W-:-:S02]  /*1330*/  ISETP.GE.U32.AND.EX P2, PT, R36, R15, PT, P3 ;  /* 0x0000000f2400720c */ /* 0x000fc40003f46130 */
        /* <DEDUP_REMOVED lines=13> */
[----:B------:R-:W-:Y:S02]  /*1410*/  SEL R31, R31, R12, !P0 ;  /* 0x0000000c1f1f7207 */ /* 0x000fe40004000000 */
[----:B------:R-:W-:Y:S02]  /*1420*/  LOP3.LUT R29, R26, UR6, RZ, 0xc0, !PT ;  /* 0x000000061a1d7c12 */ /* 0x000fe4000f8ec0ff */
[----:B------:R-:W-:Y:S02]  /*1430*/  LOP3.LUT R12, R3, UR6, RZ, 0xc0, !PT ;  /* 0x00000006030c7c12 */ /* 0x000fe4000f8ec0ff */
[----:B------:R-:W-:Y:S02]  /*1440*/  SEL R13, R13, R30, !P2 ;  /* 0x0000001e0d0d7207 */ /* 0x000fe40005000000 */
[----:B------:R-:W-:-:S02]  /*1450*/  ISETP.GE.U32.AND P0, PT, R38, R37, PT ;  /* 0x000000252600720c */ /* 0x000fc40003f06070 */
[----:B------:R-:W-:Y:S02]  /*1460*/  LOP3.LUT R38, R33, UR7, RZ, 0xc0, !PT ;  /* 0x0000000721267c12 */ /* 0x000fe4000f8ec0ff */
[----:B------:R-:W-:Y:S02]  /*1470*/  LOP3.LUT R39, R34, UR7, RZ, 0xc0, !PT ;  /* 0x0000000722277c12 */ /* 0x000fe4000f8ec0ff */
[----:B------:R-:W-:Y:S02]  /*1480*/  ISETP.GE.U32.AND P3, PT, R29, R12, PT ;  /* 0x0000000c1d00720c */ /* 0x000fe40003f66070 */
[----:B------:R-:W-:Y:S02]  /*1490*/  LOP3.LUT R37, R28, UR6, RZ, 0xc0, !PT ;  /* 0x000000061c257c12 */ /* 0x000fe4000f8ec0ff */
[----:B------:R-:W-:Y:S02]  /*14a0*/  LOP3.LUT R30, R13, UR6, RZ, 0xc0, !PT ;  /* 0x000000060d1e7c12 */ /* 0x000fe4000f8ec0ff */
[----:B------:R-:W-:-:S02]  /*14b0*/  SEL R29, R32, R25, !P2 ;  /* 0x00000019201d7207 */ /* 0x000fc40005000000 */
[----:B------:R-:W-:Y:S02]  /*14c0*/  SEL R12, R25, R32, !P2 ;  /* 0x00000020190c7207 */ /* 0x000fe40005000000 */
[----:B------:R-:W-:Y:S02]  /*14d0*/  ISETP.GE.U32.AND.EX P1, PT, R39, R38, PT, P1 ;  /* 0x000000262700720c */ /* 0x000fe40003f26110 */
        /* <DEDUP_REMOVED lines=24> */
[----:B------:R-:W-:Y:S02]  /*1660*/  SEL R26, R29, R0, !P3 ;  /* 0x000000001d1a7207 */ /* 0x000fe40005800000 */
[----:B------:R-:W-:Y:S02]  /*1670*/  LOP3.LUT R37, R25, UR6, RZ, 0xc0, !PT ;  /* 0x0000000619257c12 */ /* 0x000fe4000f8ec0ff */
[----:B------:R-:W-:Y:S02]  /*1680*/  LOP3.LUT R32, R42, UR6, RZ, 0xc0, !PT ;  /* 0x000000062a207c12 */ /* 0x000fe4000f8ec0ff */
[----:B------:R-:W-:-:S02]  /*1690*/  LOP3.LUT R29, R3, UR6, RZ, 0xc0, !PT ;  /* 0x00000006031d7c12 */ /* 0x000fc4000f8ec0ff */
[----:B------:R-:W-:Y:S02]  /*16a0*/  LOP3.LUT R0, R34, UR6, RZ, 0xc0, !PT ;  /* 0x0000000622007c12 */ /* 0x000fe4000f8ec0ff */
[----:B------:R-:W-:Y:S02]  /*16b0*/  ISETP.GE.U32.AND P2, PT, R35, R30, PT ;  /* 0x0000001e2300720c */ /* 0x000fe40003f46070 */
[----:B------:R-:W-:Y:S02]  /*16c0*/  ISETP.GE.U32.AND P1, PT, R37, R32, PT ;  /* 0x000000202500720c */ /* 0x000fe40003f26070 */
[----:B------:R-:W-:Y:S02]  /*16d0*/  LOP3.LUT R35, R14, UR7, RZ, 0xc0, !PT ;  /* 0x000000070e237c12 */ /* 0x000fe4000f8ec0ff */
[----:B------:R-:W-:Y:S02]  /*16e0*/  LOP3.LUT R30, R43, UR7, RZ, 0xc0, !PT ;  /* 0x000000072b1e7c12 */ /* 0x000fe4000f8ec0ff */
[----:B------:R-:W-:-:S02]  /*16f0*/  ISETP.GE.U32.AND P3, PT, R29, R0, PT ;  /* 0x000000001d00720c */ /* 0x000fc40003f66070 */
[----:B------:R-:W-:Y:S02]  /*1700*/  SEL R0, R27, R12, !P0 ;  /* 0x0000000c1b007207 */ /* 0x000fe40004000000 */
[----:B------:R-:W-:Y:S02]  /*1710*/  LOP3.LUT R32, R26, UR7, RZ, 0xc0, !PT ;  /* 0x000000071a207c12 */ /* 0x000fe4000f8ec0ff */
[----:B------:R-:W-:Y:S02]  /*1720*/  LOP3.LUT R29, R39, UR7, RZ, 0xc0, !PT ;  /* 0x00000007271d7c12 */ /* 0x000fe4000f8ec0ff */
[----:B------:R-:W-:Y:S02]  /*1730*/  SEL R28, R13, R28, !P0 ;  /* 0x0000001c0d1c7207 */ /* 0x000fe40004000000 */
[----:B------:R-:W-:Y:S02]  /*1740*/  ISETP.GE.U32.AND.EX P1, PT, R35, R30, PT, P1 ;  /* 0x0000001e2300720c */ /* 0x000fe40003f26110 */
[----:B------:R-:W-:-:S02]  /*1750*/  LOP3.LUT R30, R0, UR7, RZ, 0xc0, !PT ;  /* 0x00000007001e7c12 */ /* 0x000fc4000f8ec0ff */
[----:B------:R-:W-:Y:S02]  /*1760*/  LOP3.LUT R13, R31, UR7, RZ, 0xc0, !PT ;  /* 0x000000071f0d7c12 */ /* 0x000fe4000f8ec0ff */
[----:B------:R-:W-:Y:S02]  /*1770*/  SEL R27, R12, R27, !P0 ;  /* 0x0000001b0c1b7207 */ /* 0x000fe40004000000 */
        /* <DEDUP_REMOVED lines=13> */
[----:B------:R-:W-:-:S07]  /*1850*/  SEL R31, R0, R31, !P2 ;  /* 0x0000001f001f7207 */ /* 0x000fce0005000000 */
.L_x_521:
[----:B------:R-:W0:Y:S01]  /*1860*/  S2R R29, SR_TID.X ;  /* 0x00000000001d7919 */ /* 0x000e220000002100 */
[----:B------:R-:W-:Y:S01]  /*1870*/  UIADD3 UR5, UPT, UPT, -UR4, URZ, URZ ;  /* 0x000000ff04057290 */ /* 0x000fe2000fffe1ff */
[----:B------:R-:W1:Y:S01]  /*1880*/  S2UR UR8, SR_CgaCtaId ;  /* 0x00000000000879c3 */ /* 0x000e620000008800 */
[----:B------:R-:W-:Y:S01]  /*1890*/  IMAD.U32 R3, RZ, RZ, UR4 ;  /* 0x00000004ff037e24 */ /* 0x000fe2000f8e00ff */
[----:B------:R-:W-:Y:S02]  /*18a0*/  UIADD3 UR9, UPT, UPT, UR4, -0x1, URZ ;  /* 0xffffffff04097890 */ /* 0x000fe4000fffe0ff */
[----:B------:R-:W-:-:S04]  /*18b0*/  IMAD.U32 R12, RZ, RZ, UR4 ;  /* 0x00000004ff0c7e24 */ /* 0x000fc8000f8e00ff */
[----:B------:R-:W-:Y:S01]  /*18c0*/  BAR.SYNC.DEFER_BLOCKING 0x0 ;  /* 0x0000000000007b1d */ /* 0x000fe20000010000 */
[----:B------:R-:W-:Y:S02]  /*18d0*/  IMAD.MOV.U32 R13, RZ, RZ, R33 ;  /* 0x000000ffff0d7224 */ /* 0x000fe400078e0021 */
[----:B--2---:R-:W-:-:S03]  /*18e0*/  IMAD.MOV.U32 R14, RZ, RZ, R42 ;  /* 0x000000ffff0e7224 */ /* 0x004fc600078e002a */
[----:B------:R-:W-:Y:S01]  /*18f0*/  BSSY.RECONVERGENT B0, `(.L_x_502) ;  /* 0x000003d000007945 */ /* 0x000fe20003800200 */
[----:B0-----:R-:W-:Y:S01]  /*1900*/  LOP3.LUT R0, R29, UR5, RZ, 0xc0, !PT ;  /* 0x000000051d007c12 */ /* 0x001fe2000f8ec0ff */
[----:B------:R-:W-:Y:S02]  /*1910*/  UMOV UR5, 0x400 ;  /* 0x0000040000057882 */ /* 0x000fe40000000000 */
[----:B-1----:R-:W-:Y:S02]  /*1920*/  ULEA UR5, UR8, UR5, 0x18 ;  /* 0x0000000508057291 */ /* 0x002fe4000f8ec0ff */
[----:B------:R-:W-:-:S05]  /*1930*/  IMAD.SHL.U32 R0, R0, 0x8, RZ ;  /* 0x0000000800007824 */ /* 0x000fca00078e00ff */
[----:B------:R-:W-:Y:S02]  /*1940*/  VIMNMX.U32 R30, PT, PT, R0, 0x800, PT ;  /* 0x00000800001e7848 */ /* 0x000fe40003fe0000 */
[C---:B------:R-:W-:Y:S02]  /*1950*/  LOP3.LUT R0, R29.reuse, UR9, RZ, 0xc0, !PT ;  /* 0x000000091d007c12 */ /* 0x040fe4000f8ec0ff */
[----:B------:R-:W-:Y:S01]  /*1960*/  LEA R29, R29, UR5, 0x6 ;  /* 0x000000051d1d7c11 */ /* 0x000fe2000f8e30ff */
[----:B------:R-:W-:Y:S02]  /*1970*/  IMAD R3, R3, 0x4, R30 ;  /* 0x0000000403037824 */ /* 0x000fe400078e021e */
[----:B------:R-:W-:-:S03]  /*1980*/  IMAD.SHL.U32 R32, R0, 0x8, RZ ;  /* 0x0000000800207824 */ /* 0x000fc600078e00ff */
[----:B------:R-:W-:Y:S02]  /*1990*/  VIMNMX.U32 R3, PT, PT, R3, 0x800, PT ;  /* 0x0000080003037848 */ /* 0x000fe40003fe0000 */
[----:B------:R-:W-:-:S03]  /*19a0*/  VIMNMX.U32 R32, PT, PT, R32, 0x800, PT ;  /* 0x0000080020207848 */ /* 0x000fc60003fe0000 */
[----:B------:R-:W-:Y:S01]  /*19b0*/  IMAD R12, R12, 0x4, R3 ;  /* 0x000000040c0c7824 */ /* 0x000fe200078e0203 */
[----:B------:R-:W-:-:S04]  /*19c0*/  VIADDMNMX R33, R3, -R30, R32, PT ;  /* 0x8000001e03217246 */ /* 0x000fc80003800120 */
[----:B------:R-:W-:Y:S01]  /*19d0*/  VIMNMX.U32 R0, PT, PT, R12, 0x800, PT ;  /* 0x000008000c007848 */ /* 0x000fe20003fe0000 */
[----:B------:R-:W-:-:S04]  /*19e0*/  IMAD.MOV.U32 R12, RZ, RZ, R44 ;  /* 0x000000ffff0c7224 */ /* 0x000fc800078e002c */
        /* <DEDUP_REMOVED lines=23> */
[----:B------:R-:W-:Y:S05]  /*1b60*/  @P0 BRA `(.L_x_503) ;  /* 0x0000000000540947 */ /* 0x000fea0003800000 */
[----:B------:R-:W-:-:S07]  /*1b70*/  IMAD.IADD R28, R32, 0x1, R3 ;  /* 0x00000001201c7824 */ /* 0x000fce00078e0203 */
.L_x_504:
        /* <DEDUP_REMOVED lines=20> */
.L_x_503:
[----:B------:R-:W-:Y:S05]  /*1cc0*/  BSYNC.RECONVERGENT B0 ;  /* 0x0000000000007941 */ /* 0x000fea0003800200 */
.L_x_502:
[----:B------:R-:W-:Y:S01]  /*1cd0*/  IMAD.IADD R30, R30, 0x1, R35 ;  /* 0x000000011e1e7824 */ /* 0x000fe200078e0223 */
[----:B------:R-:W-:Y:S01]  /*1ce0*/  IADD3 R35, PT, PT, -R35, R3, R32 ;  /* 0x0000000323237210 */ /* 0x000fe20007ffe120 */
[----:B------:R-:W-:Y:S01]  /*1cf0*/  BSSY.RECONVERGENT B0, `(.L_x_505) ;  /* 0x0000011000007945 */ /* 0x000fe20003800200 */
[----:B------:R-:W-:Y:S02]  /*1d00*/  PLOP3.LUT P0, PT, PT, PT, PT, 0x8, 0x80 ;  /* 0x000000000080781c */ /* 0x000fe40003f0e170 */
[----:B0-----:R-:W-:Y:S02]  /*1d10*/  LEA R29, R30, UR5, 0x3 ;  /* 0x000000051e1d7c11 */ /* 0x001fe4000f8e18ff */
[C---:B------:R-:W-:Y:S02]  /*1d20*/  LEA R31, R35.reuse, UR5, 0x3 ;  /* 0x00000005231f7c11 */ /* 0x040fe4000f8e18ff */
        /* <DEDUP_REMOVED lines=13> */
.L_x_506:
[----:B------:R-:W-:Y:S05]  /*1e00*/  BSYNC.RECONVERGENT B0 ;  /* 0x0000000000007941 */ /* 0x000fea0003800200 */
.L_x_505:
[----:B------:R-:W-:Y:S01]  /*1e10*/  VIADD R25, R35, 0x1 ;  /* 0x0000000123197836 */ /* 0x000fe20000000000 */
[----:B------:R-:W-:Y:S01]  /*1e20*/  BSSY.RECONVERGENT B0, `(.L_x_507) ;  /* 0x0000016000007945 */ /* 0x000fe20003800200 */
[----:B------:R-:W-:Y:S01]  /*1e30*/  @!P0 IMAD.MOV R25, RZ, RZ, R35 ;  /* 0x000000ffff198224 */ /* 0x000fe200078e0223 */
[----:B-12---:R-:W-:Y:S01]  /*1e40*/  SEL R44, R14, R12, P0 ;  /* 0x0000000c0e2c7207 */ /* 0x006fe20000000000 */
[----:B------:R-:W-:Y:S01]  /*1e50*/  VIADD R26, R30, 0x1 ;  /* 0x000000011e1a7836 */ /* 0x000fe20000000000 */
[----:B------:R-:W-:Y:S01]  /*1e60*/  SEL R33, R15, R13, P0 ;  /* 0x0000000d0f217207 */ /* 0x000fe20000000000 */
[----:B------:R-:W-:Y:S01]  /*1e70*/  @P0 IMAD.MOV R26, RZ, RZ, R30 ;  /* 0x000000ffff1a0224 */ /* 0x000fe200078e021e */
[C---:B------:R-:W-:Y:S01]  /*1e80*/  ISETP.GE.AND P1, PT, R25.reuse, R0, PT ;  /* 0x000000001900720c */ /* 0x040fe20003f26270 */
[----:B------:R0:W1:Y:S01]  /*1e90*/  @P0 LDS.64 R14, [R31+0x8] ;  /* 0x000008001f0e0984 */ /* 0x0000620000000a00 */
[----:B------:R-:W-:Y:S02]  /*1ea0*/  VIADD R27, R25, 0x1 ;  /* 0x00000001191b7836 */ /* 0x000fe40000000000 */
[----:B------:R-:W-:Y:S01]  /*1eb0*/  VIADD R28, R26, 0x1 ;  /* 0x000000011a1c7836 */ /* 0x000fe20000000000 */
[----:B------:R0:W2:Y:S01]  /*1ec0*/  @!P0 LDS.64 R12, [R29+0x8] ;  /* 0x000008001d0c8984 */ /* 0x0000a20000000a00 */
[----:B------:R-:W-:-:S07]  /*1ed0*/  PLOP3.LUT P0, PT, PT, PT, PT, 0x8, 0x80 ;  /* 0x000000000080781c */ /* 0x000fce0003f0e170 */
[----:B0-----:R-:W-:Y:S06]  /*1ee0*/  @P1 BRA `(.L_x_508) ;  /* 0x0000000000241947 */ /* 0x001fec0003800000 */
[----:B------:R-:W-:-:S13]  /*1ef0*/  ISETP.GE.AND P2, PT, R26, R3, PT ;  /* 0x000000031a00720c */ /* 0x000fda0003f46270 */
[----:B-1----:R-:W-:Y:S02]  /*1f00*/  @!P2 LOP3.LUT R29, R14, UR6, RZ, 0xc0, !PT ;  /* 0x000000060e1dac12 */ /* 0x002fe4000f8ec0ff */
[----:B--2---:R-:W-:Y:S02]  /*1f10*/  @!P2 LOP3.LUT R32, R12, UR6, RZ, 0xc0, !PT ;  /* 0x000000060c20ac12 */ /* 0x004fe4000f8ec0ff */
[----:B------:R-:W-:Y:S02]  /*1f20*/  @!P2 LOP3.LUT R30, R15, UR7, RZ, 0xc0, !PT ;  /* 0x000000070f1eac12 */ /* 0x000fe4000f8ec0ff */
[----:B------:R-:W-:Y:S02]  /*1f30*/  @!P2 LOP3.LUT R31, R13, UR7, RZ, 0xc0, !PT ;  /* 0x000000070d1fac12 */ /* 0x000fe4000f8ec0ff */
[----:B------:R-:W-:-:S04]  /*1f40*/  @!P2 ISETP.GE.U32.AND P0, PT, R29, R32, PT ;  /* 0x000000201d00a20c */ /* 0x000fc80003f06070 */
[----:B------:R-:W-:Y:S02]  /*1f50*/  @!P2 ISETP.GE.U32.AND.EX P1, PT, R30, R31, PT, P0 ;  /* 0x0000001f1e00a20c */ /* 0x000fe40003f26100 */
[----:B------:R-:W-:Y:S02]  /*1f60*/  PLOP3.LUT P0, PT, PT, PT, PT, 0x80, 0x8 ;  /* 0x000000000008781c */ /* 0x000fe40003f0f070 */
[----:B------:R-:W-:-:S13]  /*1f70*/  @!P2 PLOP3.LUT P0, PT, P1, PT, PT, 0x8, 0x80 ;  /* 0x000000000080a81c */ /* 0x000fda0000f0e170 */
.L_x_508:
[----:B------:R-:W-:Y:S05]  /*1f80*/  BSYNC.RECONVERGENT B0 ;  /* 0x0000000000007941 */ /* 0x000fea0003800200 */
.L_x_507:
[----:B------:R-:W-:Y:S01]  /*1f90*/  @!P0 IMAD.MOV R27, RZ, RZ, R25 ;  /* 0x000000ffff1b8224 */ /* 0x000fe200078e0219 */
[----:B------:R-:W-:Y:S01]  /*1fa0*/  BSSY.RECONVERGENT B0, `(.L_x_509) ;  /* 0x0000016000007945 */ /* 0x000fe20003800200 */
[----:B------:R-:W-:Y:S01]  /*1fb0*/  @P0 IMAD.MOV R28, RZ, RZ, R26 ;  /* 0x000000ffff1c0224 */ /* 0x000fe200078e021a */
[----:B-12---:R-:W-:Y:S01]  /*1fc0*/  SEL R42, R14, R12, P0 ;  /* 0x0000000c0e2a7207 */ /* 0x006fe20000000000 */
[C---:B------:R-:W-:Y:S01]  /*1fd0*/  VIADD R25, R27.reuse, 0x1 ;  /* 0x000000011b197836 */ /* 0x040fe20000000000 */
[C---:B------:R-:W-:Y:S01]  /*1fe0*/  ISETP.GE.AND P1, PT, R27.reuse, R0, PT ;  /* 0x000000001b00720c */ /* 0x040fe20003f26270 */
        /* <DEDUP_REMOVED lines=8> */
[----:B------:R-:W-:-:S13]  /*2070*/  ISETP.GE.AND P2, PT, R28, R3, PT ;  /* 0x000000031c00720c */ /* 0x000fda0003f46270 */
[----:B0-2---:R-:W-:Y:S02]  /*2080*/  @!P2 LOP3.LUT R29, R14, UR6, RZ, 0xc0, !PT ;  /* 0x000000060e1dac12 */ /* 0x005fe4000f8ec0ff */
[----:B-1----:R-:W-:Y:S02]  /*2090*/  @!P2 LOP3.LUT R32, R12, UR6, RZ, 0xc0, !PT ;  /* 0x000000060c20ac12 */ /* 0x002fe4000f8ec0ff */
[----:B------:R-:W-:Y:S02]  /*20a0*/  @!P2 LOP3.LUT R30, R15, UR7, RZ, 0xc0, !PT ;  /* 0x000000070f1eac12 */ /* 0x000fe4000f8ec0ff */
[----:B------:R-:W-:Y:S02]  /*20b0*/  @!P2 LOP3.LUT R31, R13, UR7, RZ, 0xc0, !PT ;  /* 0x000000070d1fac12 */ /* 0x000fe4000f8ec0ff */
[----:B------:R-:W-:-:S04]  /*20c0*/  @!P2 ISETP.GE.U32.AND P0, PT, R29, R32, PT ;  /* 0x000000201d00a20c */ /* 0x000fc80003f06070 */
[----:B------:R-:W-:Y:S02]  /*20d0*/  @!P2 ISETP.GE.U32.AND.EX P1, PT, R30, R31, PT, P0 ;  /* 0x0000001f1e00a20c */ /* 0x000fe40003f26100 */
[----:B------:R-:W-:Y:S02]  /*20e0*/  PLOP3.LUT P0, PT, PT, PT, PT, 0x80, 0x8 ;  /* 0x000000000008781c */ /* 0x000fe40003f0f070 */
[----:B------:R-:W-:-:S13]  /*20f0*/  @!P2 PLOP3.LUT P0, PT, P1, PT, PT, 0x8, 0x80 ;  /* 0x000000000080a81c */ /* 0x000fda0000f0e170 */
.L_x_510:
[----:B------:R-:W-:Y:S05]  /*2100*/  BSYNC.RECONVERGENT B0 ;  /* 0x0000000000007941 */ /* 0x000fea0003800200 */
.L_x_509:
[----:B------:R-:W-:Y:S01]  /*2110*/  @!P0 IMAD.MOV R25, RZ, RZ, R27 ;  /* 0x000000ffff198224 */ /* 0x000fe200078e021b */
[----:B------:R-:W-:Y:S01]  /*2120*/  BSSY.RECONVERGENT B0, `(.L_x_511) ;  /* 0x0000016000007945 */ /* 0x000fe20003800200 */
[----:B------:R-:W-:Y:S01]  /*2130*/  @P0 IMAD.MOV R26, RZ, RZ, R28 ;  /* 0x000000ffff1a0224 */ /* 0x000fe200078e021c */
[----:B-12---:R-:W-:Y:S01]  /*2140*/  SEL R40, R14, R12, P0 ;  /* 0x0000000c0e287207 */ /* 0x006fe20000000000 */
[C---:B------:R-:W-:Y:S01]  /*2150*/  VIADD R27, R25.reuse, 0x1 ;  /* 0x00000001191b7836 */ /* 0x040fe20000000000 */
[C---:B------:R-:W-:Y:S01]  /*2160*/  ISETP.GE.AND P1, PT, R25.reuse, R0, PT ;  /* 0x000000001900720c */ /* 0x040fe20003f26270 */
[C---:B------:R-:W-:Y:S01]  /*2170*/  VIADD R28, R26.reuse, 0x1 ;  /* 0x000000011a1c7836 */ /* 0x040fe20000000000 */
[----:B0-----:R-:W-:Y:S02]  /*2180*/  @!P0 LEA R29, R26, UR5, 0x3 ;  /* 0x000000051a1d8c11 */ /* 0x001fe4000f8e18ff */
        /* <DEDUP_REMOVED lines=15> */
.L_x_512:
[----:B------:R-:W-:Y:S05]  /*2280*/  BSYNC.RECONVERGENT B0 ;  /* 0x0000000000007941 */ /* 0x000fea0003800200 */
.L_x_511:
        /* <DEDUP_REMOVED lines=18> */
[----:B------:R-:W-:Y:S02]  /*23b0*/  @!P2 ISETP.GE.U32.AND P0, PT, R29, R32, PT ;  /* 0x000000201d00a20c */ /* 0x000fe40003f06070 */
[----:B------:R-:W-:-:S04]  /*23c0*/  @!P2 LOP3.LUT R29, R13, UR7, RZ, 0xc0, !PT ;  /* 0x000000070d1dac12 */ /* 0x000fc8000f8ec0ff */
[----:B------:R-:W-:Y:S02]  /*23d0*/  @!P2 ISETP.GE.U32.AND.EX P1, PT, R30, R29, PT, P0 ;  /* 0x0000001d1e00a20c */ /* 0x000fe40003f26100 */
[----:B------:R-:W-:Y:S02]  /*23e0*/  PLOP3.LUT P0, PT, PT, PT, PT, 0x80, 0x8 ;  /* 0x000000000008781c */ /* 0x000fe40003f0f070 */
[----:B------:R-:W-:-:S13]  /*23f0*/  @!P2 PLOP3.LUT P0, PT, P1, PT, PT, 0x8, 0x80 ;  /* 0x000000000080a81c */ /* 0x000fda0000f0e170 */
.L_x_514:
[----:B------:R-:W-:Y:S05]  /*2400*/  BSYNC.RECONVERGENT B0 ;  /* 0x0000000000007941 */ /* 0x000fea0003800200 */
.L_x_513:
        /* <DEDUP_REMOVED lines=16> */
[----:B-1----:R-:W-:-:S04]  /*2510*/  @!P2 LOP3.LUT R30, R12, UR6, RZ, 0xc0, !PT ;  /* 0x000000060c1eac12 */ /* 0x002fc8000f8ec0ff */
[----:B------:R-:W-:Y:S02]  /*2520*/  @!P2 ISETP.GE.U32.AND P0, PT, R29, R30, PT ;  /* 0x0000001e1d00a20c */ /* 0x000fe40003f06070 */
[----:B------:R-:W-:Y:S02]  /*2530*/  @!P2 LOP3.LUT R29, R15, UR7, RZ, 0xc0, !PT ;  /* 0x000000070f1dac12 */ /* 0x000fe4000f8ec0ff */
[----:B------:R-:W-:-:S04]  /*2540*/  @!P2 LOP3.LUT R30, R13, UR7, RZ, 0xc0, !PT ;  /* 0x000000070d1eac12 */ /* 0x000fc8000f8ec0ff */
[----:B------:R-:W-:Y:S02]  /*2550*/  @!P2 ISETP.GE.U32.AND.EX P1, PT, R29, R30, PT, P0 ;  /* 0x0000001e1d00a20c */ /* 0x000fe40003f26100 */
[----:B------:R-:W-:Y:S02]  /*2560*/  PLOP3.LUT P0, PT, PT, PT, PT, 0x80, 0x8 ;  /* 0x000000000008781c */ /* 0x000fe40003f0f070 */
[----:B------:R-:W-:-:S13]  /*2570*/  @!P2 PLOP3.LUT P0, PT, P1, PT, PT, 0x8, 0x80 ;  /* 0x000000000080a81c */ /* 0x000fda0000f0e170 */
.L_x_516:
[----:B------:R-:W-:Y:S05]  /*2580*/  BSYNC.RECONVERGENT B0 ;  /* 0x0000000000007941 */ /* 0x000fea0003800200 */
.L_x_515:
[----:B------:R-:W-:Y:S01]  /*2590*/  @!P0 IMAD.MOV R27, RZ, RZ, R25 ;  /* 0x000000ffff1b8224 */ /* 0x000fe200078e0219 */
[----:B------:R-:W-:Y:S01]  /*25a0*/  BSSY.RECONVERGENT B0, `(.L_x_517) ;  /* 0x0000015000007945 */ /* 0x000fe20003800200 */
[----:B------:R-:W-:Y:S01]  /*25b0*/  @P0 IMAD.MOV R28, RZ, RZ, R26 ;  /* 0x000000ffff1c0224 */ /* 0x000fe200078e021a */
[----:B-12---:R-:W-:Y:S02]  /*25c0*/  SEL R34, R14, R12, P0 ;  /* 0x0000000c0e227207 */ /* 0x006fe40000000000 */
[C---:B------:R-:W-:Y:S01]  /*25d0*/  ISETP.GE.AND P1, PT, R27.reuse, R0, PT ;  /* 0x000000001b00720c */ /* 0x040fe20003f26270 */
        /* <DEDUP_REMOVED lines=17> */
.L_x_518:
[----:B------:R-:W-:Y:S05]  /*26f0*/  BSYNC.RECONVERGENT B0 ;  /* 0x0000000000007941 */ /* 0x000fea0003800200 */
.L_x_517:
[----:B------:R-:W-:Y:S01]  /*2700*/  @P0 IMAD.MOV R30, RZ, RZ, R28 ;  /* 0x000000ffff1e0224 */ /* 0x000fe200078e021c */
[----:B012---:R-:W-:Y:S01]  /*2710*/  SEL R26, R14, R12, P0 ;  /* 0x0000000c0e1a7207 */ /* 0x007fe20000000000 */
[----:B------:R-:W-:Y:S01]  /*2720*/  VIADD R29, R27, 0x1 ;  /* 0x000000011b1d7836 */ /* 0x000fe20000000000 */
[----:B------:R-:W-:Y:S01]  /*2730*/  SEL R25, R15, R13, P0 ;  /* 0x0000000d0f197207 */ /* 0x000fe20000000000 */
[----:B------:R-:W-:Y:S01]  /*2740*/  @!P0 IMAD.MOV R29, RZ, RZ, R27 ;  /* 0x000000ffff1d8224 */ /* 0x000fe200078e021b */
[----:B------:R-:W-:Y:S01]  /*2750*/  @!P0 LEA R32, R30, UR5, 0x3 ;  /* 0x000000051e208c11 */ /* 0x000fe2000f8e18ff */
[----:B------:R-:W-:Y:S03]  /*2760*/  BSSY.RECONVERGENT B0, `(.L_x_519) ;  /* 0x0000013000007945 */ /* 0x000fe60003800200 */
[C---:B------:R-:W-:Y:S01]  /*2770*/  @P0 LEA R35, R29.reuse, UR5, 0x3 ;  /* 0x000000051d230c11 */ /* 0x040fe2000f8e18ff */
[----:B------:R-:W0:Y:S04]  /*2780*/  @!P0 LDS.64 R12, [R32] ;  /* 0x00000000200c8984 */ /* 0x000e280000000a00 */
[----:B------:R1:W2:Y:S01]  /*2790*/  @P0 LDS.64 R14, [R35] ;  /* 0x00000000230e0984 */ /* 0x0002a20000000a00 */
[----:B------:R-:W-:Y:S01]  /*27a0*/  ISETP.GE.AND P0, PT, R29, R0, PT ;  /* 0x000000001d00720c */ /* 0x000fe20003f06270 */
[----:B0-----:R-:W-:-:S02]  /*27b0*/  IMAD.MOV.U32 R28, RZ, RZ, R12 ;  /* 0x000000ffff1c7224 */ /* 0x001fc400078e000c */
[----:B------:R-:W-:-:S10]  /*27c0*/  IMAD.MOV.U32 R27, RZ, RZ, R13 ;  /* 0x000000ffff1b7224 */ /* 0x000fd400078e000d */
[----:B-1----:R-:W-:Y:S05]  /*27d0*/  @P0 BRA `(.L_x_520) ;  /* 0x00000000002c0947 */ /* 0x002fea0003800000 */
[----:B------:R-:W-:Y:S01]  /*27e0*/  ISETP.GE.AND P1, PT, R30, R3, PT ;  /* 0x000000031e00720c */ /* 0x000fe20003f26270 */
[----:B--2---:R-:W-:-:S12]  /*27f0*/  IMAD.MOV.U32 R28, RZ, RZ, R14 ;  /* 0x000000ffff1c7224 */ /* 0x004fd800078e000e */
[----:B------:R-:W-:Y:S02]  /*2800*/  @!P1 LOP3.LUT R3, R14, UR6, RZ, 0xc0, !PT ;  /* 0x000000060e039c12 */ /* 0x000fe4000f8ec0ff */
[----:B------:R-:W-:Y:S02]  /*2810*/  @!P1 LOP3.LUT R0, R12, UR6, RZ, 0xc0, !PT ;  /* 0x000000060c009c12 */ /* 0x000fe4000f8ec0ff */
[----:B------:R-:W-:Y:S02]  /*2820*/  @!P1 LOP3.LUT R27, R15, UR7, RZ, 0xc0, !PT ;  /* 0x000000070f1b9c12 */ /* 0x000fe4000f8ec0ff */
[----:B------:R-:W-:Y:S02]  /*2830*/  @!P1 ISETP.GE.U32.AND P0, PT, R3, R0, PT ;  /* 0x000000000300920c */ /* 0x000fe40003f06070 */
[----:B------:R-:W-:-:S04]  /*2840*/  @!P1 LOP3.LUT R0, R13, UR7, RZ, 0xc0, !PT ;  /* 0x000000070d009c12 */ /* 0x000fc8000f8ec0ff */
[----:B------:R-:W-:Y:S01]  /*2850*/  @!P1 ISETP.GE.U32.AND.EX P0, PT, R27, R0, PT, P0 ;  /* 0x000000001b00920c */ /* 0x000fe20003f06100 */
[----:B------:R-:W-:-:S03]  /*2860*/  IMAD.MOV.U32 R27, RZ, RZ, R15 ;  /* 0x000000ffff1b7224 */ /* 0x000fc600078e000f */
[----:B------:R-:W-:Y:S02]  /*2870*/  @!P1 SEL R28, R14, R12, !P0 ;  /* 0x0000000c0e1c9207 */ /* 0x000fe40004000000 */
[----:B------:R-:W-:-:S07]  /*2880*/  @!P1 SEL R27, R15, R13, !P0 ;  /* 0x0000000d0f1b9207 */ /* 0x000fce0004000000 */
.L_x_520:
[----:B------:R-:W-:Y:S05]  /*2890*/  BSYNC.RECONVERGENT B0 ;  /* 0x0000000000007941 */ /* 0x000fea0003800200 */
.L_x_519:
[----:B------:R-:W-:Y:S02]  /*28a0*/  UISETP.GE.U32.AND UP0, UPT, UR4, 0x81, UPT ;  /* 0x000000810400788c */ /* 0x000fe4000bf06070 */
[----:B------:R-:W-:-:S07]  /*28b0*/  USHF.L.U32 UR5, UR4, 0x1, URZ ;  /* 0x0000000104057899 */ /* 0x000fce00080006ff */
[----:B------:R-:W-:Y:S01]  /*28c0*/  UMOV UR4, UR5 ;  /* 0x0000000500047c82 */ /* 0x000fe20008000000 */
[----:B------:R-:W-:Y:S05]  /*28d0*/  BRA.U !UP0, `(.L_x_521) ;  /* 0xffffffed08e07547 */ /* 0x000fea000b83ffff */
[----:B------:R-:W0:Y:S02]  /*28e0*/  LDCU.U8 UR4, c[0x0][0x380] ;  /* 0x00007000ff0477ac */ /* 0x000e240008000000 */
[----:B0-----:R-:W-:-:S04]  /*28f0*/  UPRMT UR4, UR4, 0x8880, URZ ;  /* 0x0000888004047896 */ /* 0x001fc800080000ff */
[----:B------:R-:W-:Y:S01]  /*2900*/  UISETP.NE.AND UP0, UPT, UR4, URZ, UPT ;  /* 0x000000ff0400728c */ /* 0x000fe2000bf05270 */
[----:B------:R-:W-:Y:S08]  /*2910*/  BAR.SYNC.DEFER_BLOCKING 0x0 ;  /* 0x0000000000007b1d */ /* 0x000ff00000010000 */
[----:B------:R-:W-:Y:S05]  /*2920*/  BRA.U !UP0, `(.L_x_522) ;  /* 0x0000000108ac7547 */ /* 0x000fea000b800000 */
[----:B------:R-:W0:Y:S01]  /*2930*/  S2R R0, SR_TID.X ;  /* 0x0000000000007919 */ /* 0x000e220000002100 */
[----:B------:R-:W-:Y:S01]  /*2940*/  IMAD.MOV.U32 R12, RZ, RZ, R44 ;  /* 0x000000ffff0c7224 */ /* 0x000fe200078e002c */
[----:B------:R-:W1:Y:S01]  /*2950*/  LDCU.64 UR4, c[0x0][0x398] ;  /* 0x00007300ff0477ac */ /* 0x000e620008000a00 */
[----:B------:R-:W-:Y:S01]  /*2960*/  IMAD.MOV.U32 R13, RZ, RZ, R33 ;  /* 0x000000ffff0d7224 */ /* 0x000fe200078e0021 */
[----:B------:R-:W3:Y:S01]  /*2970*/  S2R R3, SR_CTAID.X ;  /* 0x0000000000037919 */ /* 0x000ee20000002500 */
[----:B------:R-:W-:Y:S02]  /*2980*/  IMAD.MOV.U32 R35, RZ, RZ, R31 ;  /* 0x000000ffff237224 */ /* 0x000fe400078e001f */
[----:B------:R-:W-:Y:S01]  /*2990*/  IMAD.MOV.U32 R30, RZ, RZ, R26 ;  /* 0x000000ffff1e7224 */ /* 0x000fe200078e001a */
[----:B------:R0:W-:Y:S01]  /*29a0*/  STS.64 [R10], R12 ;  /* 0x0000000c0a007388 */ /* 0x0001e20000000a00 */
[----:B------:R-:W-:Y:S02]  /*29b0*/  IMAD.MOV.U32 R31, RZ, RZ, R25 ;  /* 0x000000ffff1f7224 */ /* 0x000fe400078e0019 */
[----:B------:R-:W-:Y:S01]  /*29c0*/  IMAD.MOV.U32 R29, RZ, RZ, R27 ;  /* 0x000000ffff1d7224 */ /* 0x000fe200078e001b */
[----:B------:R-:W-:Y:S04]  /*29d0*/  STS.64 [R9+0x8], R42 ;  /* 0x0000082a09007388 */ /* 0x000fe80000000a00 */
[----:B------:R-:W-:Y:S04]  /*29e0*/  STS.64 [R8+0x10], R40 ;  /* 0x0000102808007388 */ /* 0x000fe80000000a00 */
[----:B------:R-:W-:Y:S04]  /*29f0*/  STS.64 [R7+0x18], R38 ;  /* 0x0000182607007388 */ /* 0x000fe80000000a00 */
[----:B------:R-:W-:Y:S04]  /*2a00*/  STS.64 [R6+0x20], R36 ;  /* 0x0000202406007388 */ /* 0x000fe80000000a00 */
[----:B------:R-:W-:Y:S04]  /*2a10*/  STS.64 [R5+0x28], R34 ;  /* 0x0000282205007388 */ /* 0x000fe80000000a00 */
[----:B------:R-:W-:Y:S01]  /*2a20*/  STS.64 [R4+0x30], R30 ;  /* 0x0000301e04007388 */ /* 0x000fe20000000a00 */
[----:B0-----:R-:W-:-:S03]  /*2a30*/  IMAD.SHL.U32 R10, R0, 0x8, RZ ;  /* 0x00000008000a7824 */ /* 0x001fc600078e00ff */
[----:B------:R3:W-:Y:S01]  /*2a40*/  STS.64 [R2+0x38], R28 ;  /* 0x0000381c02007388 */ /* 0x0007e20000000a00 */
[----:B------:R-:W-:-:S03]  /*2a50*/  NOP ;  /* 0x0000000000007918 */ /* 0x000fc60000000000 */
[----:B------:R-:W0:Y:S04]  /*2a60*/  LDS.64 R22, [R22] ;  /* 0x0000000016167984 */ /* 0x000e280000000a00 */
[----:B------:R-:W4:Y:S01]  /*2a70*/  LDS.64 R8, [R21+0x100] ;  /* 0x0001000015087984 */ /* 0x000f220000000a00 */
[----:B---3--:R-:W-:Y:S01]  /*2a80*/  IMAD.WIDE.U32 R2, R3, 0x800, RZ ;  /* 0x0000080003027825 */ /* 0x008fe200078e00ff */
[----:B------:R-:W-:Y:S02]  /*2a90*/  LOP3.LUT R29, R10, 0x1f00, RZ, 0xc0, !PT ;  /* 0x00001f000a1d7812 */ /* 0x000fe400078ec0ff */
[----:B------:R-:W3:Y:S01]  /*2aa0*/  LDS.64 R12, [R20+0x200] ;  /* 0x00020000140c7984 */ /* 0x000ee20000000a00 */
[----:B------:R-:W-:-:S03]  /*2ab0*/  LOP3.LUT R0, R2, 0x1f, R0, 0xf8, !PT ;  /* 0x0000001f02007812 */ /* 0x000fc600078ef800 */
[----:B------:R-:W5:Y:S01]  /*2ac0*/  LDS.64 R6, [R19+0x300] ;  /* 0x0003000013067984 */ /* 0x000f620000000a00 */
[----:B------:R-:W-:-:S03]  /*2ad0*/  IADD3 R0, P0, PT, R29, R0, RZ ;  /* 0x000000001d007210 */ /* 0x000fc60007f1e0ff */
[----:B--2---:R-:W2:Y:S02]  /*2ae0*/  LDS.64 R14, [R18+0x400] ;  /* 0x00040000120e7984 */ /* 0x004ea40000000a00 */
[----:B------:R-:W-:Y:S02]  /*2af0*/  IMAD.X R3, RZ, RZ, R3, P0 ;  /* 0x000000ffff037224 */ /* 0x000fe400000e0603 */
[----:B------:R-:W2:Y:S01]  /*2b00*/  LDS.64 R24, [R17+0x500] ;  /* 0x0005000011187984 */ /* 0x000ea20000000a00 */
[----:B-1----:R-:W-:-:S03]  /*2b10*/  LEA R2, P0, R0, UR4, 0x3 ;  /* 0x0000000400027c11 */ /* 0x002fc6000f8018ff */
[----:B------:R-:W1:Y:S01]  /*2b20*/  LDS.64 R26, [R16+0x600] ;  /* 0x00060000101a7984 */ /* 0x000e620000000a00 */
[----:B------:R-:W-:-:S03]  /*2b30*/  LEA.HI.X R3, R0, UR5, R3, 0x3, P0 ;  /* 0x0000000500037c11 */ /* 0x000fc600080f1c03 */
[----:B------:R-:W1:Y:S04]  /*2b40*/  LDS.64 R4, [R11+0x700] ;  /* 0x000700000b047984 */ /* 0x000e680000000a00 */
[----:B0-----:R-:W-:Y:S04]  /*2b50*/  STG.E.64 desc[UR10][R2.64], R22 ;  /* 0x0000001602007986 */ /* 0x001fe8000c101b0a */
[----:B----4-:R-:W-:Y:S04]  /*2b60*/  STG.E.64 desc[UR10][R2.64+0x100], R8 ;  /* 0x0001000802007986 */ /* 0x010fe8000c101b0a */
[----:B---3--:R-:W-:Y:S04]  /*2b70*/  STG.E.64 desc[UR10][R2.64+0x200], R12 ;  /* 0x0002000c02007986 */ /* 0x008fe8000c101b0a */
[----:B-----5:R-:W-:Y:S04]  /*2b80*/  STG.E.64 desc[UR10][R2.64+0x300], R6 ;  /* 0x0003000602007986 */ /* 0x020fe8000c101b0a */
[----:B--2---:R-:W-:Y:S04]  /*2b90*/  STG.E.64 desc[UR10][R2.64+0x400], R14 ;  /* 0x0004000e02007986 */ /* 0x004fe8000c101b0a */
[----:B------:R-:W-:Y:S04]  /*2ba0*/  STG.E.64 desc[UR10][R2.64+0x500], R24 ;  /* 0x0005001802007986 */ /* 0x000fe8000c101b0a */
[----:B-1----:R-:W-:Y:S04]  /*2bb0*/  STG.E.64 desc[UR10][R2.64+0x600], R26 ;  /* 0x0006001a02007986 */ /* 0x002fe8000c101b0a */
[----:B------:R-:W-:Y:S01]  /*2bc0*/  STG.E.64 desc[UR10][R2.64+0x700], R4 ;  /* 0x0007000402007986 */ /* 0x000fe2000c101b0a */
[----:B------:R-:W-:Y:S05]  /*2bd0*/  EXIT ;  /* 0x000000000000794d */ /* 0x000fea0003800000 */
.L_x_522:
[----:B--2---:R-:W-:Y:S01]  /*2be0*/  IMAD.MOV.U32 R14, RZ, RZ, R44 ;  /* 0x000000ffff0e7224 */ /* 0x004fe200078e002c */
[----:B------:R-:W0:Y:S01]  /*2bf0*/  LDCU.64 UR4, c[0x0][0x3b0] ;  /* 0x00007600ff0477ac */ /* 0x000e220008000a00 */
[----:B------:R-:W-:Y:S02]  /*2c00*/  IMAD.MOV.U32 R15, RZ, RZ, R33 ;  /* 0x000000ffff0f7224 */ /* 0x000fe400078e0021 */
[----:B------:R-:W-:Y:S02]  /*2c10*/  IMAD.MOV.U32 R12, RZ, RZ, R42 ;  /* 0x000000ffff0c7224 */ /* 0x000fe400078e002a */
[----:B------:R-:W-:Y:S01]  /*2c20*/  IMAD.MOV.U32 R13, RZ, RZ, R43 ;  /* 0x000000ffff0d7224 */ /* 0x000fe200078e002b */
[----:B------:R-:W-:Y:S01]  /*2c30*/  STS.64 [R10], R14 ;  /* 0x0000000e0a007388 */ /* 0x000fe20000000a00 */
[----:B------:R-:W-:Y:S02]  /*2c40*/  IMAD.MOV.U32 R35, RZ, RZ, R31 ;  /* 0x000000ffff237224 */ /* 0x000fe400078e001f */
[----:B------:R-:W-:Y:S01]  /*2c50*/  IMAD.MOV.U32 R32, RZ, RZ, R26 ;  /* 0x000000ffff207224 */ /* 0x000fe200078e001a */
[----:B------:R-:W-:Y:S01]  /*2c60*/  STS.64 [R9+0x8], R12 ;  /* 0x0000080c09007388 */ /* 0x000fe20000000a00 */
[----:B------:R-:W-:-:S03]  /*2c70*/  IMAD.MOV.U32 R33, RZ, RZ, R25 ;  /* 0x000000ffff217224 */ /* 0x000fc600078e0019 */
[----:B------:R-:W-:Y:S04]  /*2c80*/  STS.64 [R8+0x10], R40 ;  /* 0x0000102808007388 */ /* 0x000fe80000000a00 */
[----:B------:R-:W-:Y:S01]  /*2c90*/  STS.64 [R7+0x18], R38 ;  /* 0x0000182607007388 */ /* 0x000fe20000000a00 */
[----:B0-----:R-:W-:-:S03]  /*2ca0*/  IADD3 R24, P0, PT, R24, UR4, RZ ;  /* 0x0000000418187c10 */ /* 0x001fc6000ff1e0ff */
[----:B------:R0:W-:Y:S01]  /*2cb0*/  STS.64 [R6+0x20], R36 ;  /* 0x0000202406007388 */ /* 0x0001e20000000a00 */
[----:B------:R-:W-:-:S03]  /*2cc0*/  IADD3.X R25, PT, PT, R23, UR5, RZ, P0, !PT ;  /* 0x0000000517197c10 */ /* 0x000fc600087fe4ff */
[----:B------:R-:W-:Y:S04]  /*2cd0*/  STS.64 [R5+0x28], R34 ;  /* 0x0000282205007388 */ /* 0x000fe80000000a00 */
[----:B------:R-:W-:Y:S01]  /*2ce0*/  STS.64 [R4+0x30], R32 ;  /* 0x0000302004007388 */ /* 0x000fe20000000a00 */
[----:B0-----:R-:W-:Y:S02]  /*2cf0*/  IMAD.MOV.U32 R36, RZ, RZ, R28 ;  /* 0x000000ffff247224 */ /* 0x001fe400078e001c */
[----:B------:R-:W-:-:S05]  /*2d00*/  IMAD.MOV.U32 R37, RZ, RZ, R27 ;  /* 0x000000ffff257224 */ /* 0x000fca00078e001b */
[----:B------:R-:W-:Y:S01]  /*2d10*/  STS.64 [R2+0x38], R36 ;  /* 0x0000382402007388 */ /* 0x000fe20000000a00 */
[----:B------:R-:W-:-:S03]  /*2d20*/  NOP ;  /* 0x0000000000007918 */ /* 0x000fc60000000000 */
[----:B------:R-:W0:Y:S04]  /*2d30*/  LDS.64 R12, [R22] ;  /* 0x00000000160c7984 */ /* 0x000e280000000a00 */
        /* <DEDUP_REMOVED lines=16> */
.L_x_501:
[----:B------:R-:W0:Y:S01]  /*2e40*/  LDC.64 R2, c[0x0][0x388] ;  /* 0x0000e200ff027b82 */ /* 0x000e220000000a00 */
[----:B------:R-:W-:Y:S01]  /*2e50*/  ACQBULK ;  /* 0x000000000000782e */ /* 0x000fe20000000000 */
[----:B------:R-:W1:Y:S06]  /*2e60*/  S2R R31, SR_TID.X ;  /* 0x00000000001f7919 */ /* 0x000e6c0000002100 */
[----:B------:R-:W2:Y:S01]  /*2e70*/  LDC R0, c[0x0][0x3a8] ;  /* 0x0000ea00ff007b82 */ /* 0x000ea20000000800 */
[----:B0-----:R-:W-:-:S05]  /*2e80*/  IMAD.WIDE.U32 R2, R5, 0x4000, R2 ;  /* 0x0000400005027825 */ /* 0x001fca00078e0002 */
[----:B------:R0:W3:Y:S01]  /*2e90*/  LDG.E.64 R6, desc[UR10][R2.64] ;  /* 0x0000000a02067981 */ /* 0x0000e2000c1e1b00 */
[----:B------:R-:W-:Y:S02]  /*2ea0*/  IMAD.U32 R5, R5, -0x800, RZ ;  /* 0xfffff80005057824 */ /* 0x000fe400078e00ff */
[----:B-1----:R-:W-:-:S03]  /*2eb0*/  IMAD.SHL.U32 R41, R31, 0x8, RZ ;  /* 0x000000081f297824 */ /* 0x002fc600078e00ff */
[----:B--2---:R-:W-:Y:S02]  /*2ec0*/  VIADDMNMX R0, R5, R0, 0x800, PT ;  /* 0x0000080005007446 */ /* 0x004fe40003800100 */
[----:B------:R-:W-:Y:S02]  /*2ed0*/  LOP3.LUT R18, R41, 0x1f00, RZ, 0xc0, !PT ;  /* 0x00001f0029127812 */ /* 0x000fe400078ec0ff */
[----:B------:R-:W-:Y:S02]  /*2ee0*/  R2UR UR9, R0 ;  /* 0x00000000000972ca */ /* 0x000fe400000e0000 */
[----:B------:R-:W-:-:S04]  /*2ef0*/  LOP3.LUT R5, R18, 0x1f, R31, 0xf8, !PT ;  /* 0x0000001f12057812 */ /* 0x000fc800078ef81f */
[C---:B0-----:R-:W-:Y:S01]  /*2f00*/  LEA R2, P5, R5.reuse, R2, 0x3 ;  /* 0x0000000205027211 */ /* 0x041fe200078a18ff */
[C---:B------:R-:W-:Y:S02]  /*2f10*/  VIADD R0, R5.reuse, 0x20 ;  /* 0x0000002005007836 */ /* 0x040fe40000000000 */
[C---:B------:R-:W-:Y:S02]  /*2f20*/  VIADD R4, R5.reuse, 0x40 ;  /* 0x0000004005047836 */ /* 0x040fe40000000000 */
[C---:B------:R-:W-:Y:S02]  /*2f30*/  VIADD R8, R5.reuse, 0x80 ;  /* 0x0000008005087836 */ /* 0x040fe40000000000 */
[----:B------:R-:W-:Y:S01]  /*2f40*/  ISETP.GE.AND P1, PT, R0, UR9, PT ;  /* 0x0000000900007c0c */ /* 0x000fe2000bf26270 */
[C---:B------:R-:W-:Y:S01]  /*2f50*/  VIADD R0, R5.reuse, 0x60 ;  /* 0x0000006005007836 */ /* 0x040fe20000000000 */
[----:B------:R-:W-:Y:S01]  /*2f60*/  ISETP.GE.AND P0, PT, R5, UR9, PT ;  /* 0x0000000905007c0c */ /* 0x000fe2000bf06270 */
[----:B------:R-:W-:Y:S01]  /*2f70*/  IMAD.X R3, RZ, RZ, R3, P5 ;  /* 0x000000ffff037224 */ /* 0x000fe200028e0603 */
[----:B------:R-:W-:-:S02]  /*2f80*/  ISETP.GE.AND P2, PT, R4, UR9, PT ;  /* 0x0000000904007c0c */ /* 0x000fc4000bf46270 */
[----:B------:R-:W-:Y:S02]  /*2f90*/  ISETP.GE.AND P3, PT, R0, UR9, PT ;  /* 0x0000000900007c0c */ /* 0x000fe4000bf66270 */
[----:B------:R-:W-:Y:S01]  /*2fa0*/  ISETP.GE.AND P4, PT, R8, UR9, PT ;  /* 0x0000000908007c0c */ /* 0x000fe2000bf86270 */
[C---:B------:R-:W-:Y:S02]  /*2fb0*/  VIADD R0, R5.reuse, 0xa0 ;  /* 0x000000a005007836 */ /* 0x040fe40000000000 */
[C---:B------:R-:W-:Y:S02]  /*2fc0*/  VIADD R4, R5.reuse, 0xc0 ;  /* 0x000000c005047836 */ /* 0x040fe40000000000 */
[----:B------:R-:W-:Y:S02]  /*2fd0*/  VIADD R5, R5, 0xe0 ;  /* 0x000000e005057836 */ /* 0x000fe40000000000 */
[----:B---3--:R-:W-:Y:S02]  /*2fe0*/  IMAD.MOV.U32 R12, RZ, RZ, R6 ;  /* 0x000000ffff0c7224 */ /* 0x008fe400078e0006 */
[----:B------:R-:W-:-:S02]  /*2ff0*/  IMAD.MOV.U32 R13, RZ, RZ, R7 ;  /* 0x000000ffff0d7224 */ /* 0x000fc400078e0007 */
[--C-:B------:R-:W-:Y:S01]  /*3000*/  IMAD.MOV.U32 R16, RZ, RZ, R12.reuse ;  /* 0x000000ffff107224 */ /* 0x100fe200078e000c */
[----:B------:R-:W2:Y:S01]  /*3010*/  @!P0 LDG.E.64 R6, desc[UR10][R2.64] ;  /* 0x0000000a02068981 */ /* 0x000ea2000c1e1b00 */
[--C-:B------:R-:W-:Y:S02]  /*3020*/  IMAD.MOV.U32 R17, RZ, RZ, R13.reuse ;  /* 0x000000ffff117224 */ /* 0x100fe400078e000d */
[--C-:B------:R-:W-:Y:S02]  /*3030*/  IMAD.MOV.U32 R14, RZ, RZ, R12.reuse ;  /* 0x000000ffff0e7224 */ /* 0x100fe400078e000c */
[--C-:B------:R-:W-:Y:S01]  /*3040*/  IMAD.MOV.U32 R15, RZ, RZ, R13.reuse ;  /* 0x000000ffff0f7224 */ /* 0x100fe200078e000d */
[----:B------:R-:W-:Y:S01]  /*3050*/  ISETP.GE.AND P0, PT, R0, UR9, PT ;  /* 0x0000000900007c0c */ /* 0x000fe2000bf06270 */
[--C-:B------:R-:W-:Y:S01]  /*3060*/  IMAD.MOV.U32 R10, RZ, RZ, R12.reuse ;  /* 0x000000ffff0a7224 */ /* 0x100fe200078e000c */
[----:B------:R-:W3:Y:S01]  /*3070*/  @!P1 LDG.E.64 R16, desc[UR10][R2.64+0x100] ;  /* 0x0001000a02109981 */ /* 0x000ee2000c1e1b00 */
[--C-:B------:R-:W-:Y:S01]  /*3080*/  IMAD.MOV.U32 R11, RZ, RZ, R13.reuse ;  /* 0x000000ffff0b7224 */ /* 0x100fe200078e000d */
[----:B------:R-:W-:Y:S01]  /*3090*/  ISETP.GE.AND P1, PT, R4, UR9, PT ;  /* 0x0000000904007c0c */ /* 0x000fe2000bf26270 */
[----:B------:R-:W-:Y:S01]  /*30a0*/  IMAD.MOV.U32 R8, RZ, RZ, R12 ;  /* 0x000000ffff087224 */ /* 0x000fe200078e000c */
[----:B------:R-:W4:Y:S01]  /*30b0*/  @!P2 LDG.E.64 R14, desc[UR10][R2.64+0x200] ;  /* 0x0002000a020ea981 */ /* 0x000f22000c1e1b00 */
[----:B------:R-:W-:Y:S01]  /*30c0*/  IMAD.MOV.U32 R9, RZ, RZ, R13 ;  /* 0x000000ffff097224 */ /* 0x000fe200078e000d */
[----:B------:R-:W-:-:S02]  /*30d0*/  ISETP.GE.AND P2, PT, R5, UR9, PT ;  /* 0x0000000905007c0c */ /* 0x000fc4000bf46270 */
[----:B------:R-:W5:Y:S01]  /*30e0*/  @!P3 LDG.E.64 R10, desc[UR10][R2.64+0x300] ;  /* 0x0003000a020ab981 */ /* 0x000f62000c1e1b00 */
[--C-:B------:R-:W-:Y:S02]  /*30f0*/  IMAD.MOV.U32 R20, RZ, RZ, R12.reuse ;  /* 0x000000ffff147224 */ /* 0x100fe400078e000c */
[--C-:B------:R-:W-:Y:S01]  /*3100*/  IMAD.MOV.U32 R21, RZ, RZ, R13.reuse ;  /* 0x000000ffff157224 */ /* 0x100fe200078e000d */
[----:B------:R-:W5:Y:S01]  /*3110*/  @!P4 LDG.E.64 R8, desc[UR10][R2.64+0x400] ;  /* 0x0004000a0208c981 */ /* 0x000f62000c1e1b00 */
[----:B------:R-:W-:Y:S02]  /*3120*/  IMAD.MOV.U32 R22, RZ, RZ, R12 ;  /* 0x000000ffff167224 */ /* 0x000fe400078e000c */
[----:B------:R-:W-:Y:S02]  /*3130*/  IMAD.MOV.U32 R23, RZ, RZ, R13 ;  /* 0x000000ffff177224 */ /* 0x000fe400078e000d */
[----:B------:R-:W5:Y:S04]  /*3140*/  @!P0 LDG.E.64 R20, desc[UR10][R2.64+0x500] ;  /* 0x0005000a02148981 */ /* 0x000f68000c1e1b00 */
[----:B------:R-:W5:Y:S04]  /*3150*/  @!P1 LDG.E.64 R22, desc[UR10][R2.64+0x600] ;  /* 0x0006000a02169981 */ /* 0x000f68000c1e1b00 */
[----:B------:R0:W5:Y:S01]  /*3160*/  @!P2 LDG.E.64 R12, desc[UR10][R2.64+0x700] ;  /* 0x0007000a020ca981 */ /* 0x000162000c1e1b00 */
        /* <DEDUP_REMOVED lines=9> */
[C---:B------:R-:W-:Y:S01]  /*3200*/  LEA.HI.SX32 R30, R0.reuse, R0, 0x1b ;  /* 0x00000000001e7211 */ /* 0x040fe200078fdaff */
[C---:B------:R-:W-:Y:S02]  /*3210*/  VIADD R27, R0.reuse, 0x80 ;  /* 0x00000080001b7836 */ /* 0x040fe40000000000 */
[----:B------:R-:W-:-:S02]  /*3220*/  VIADD R29, R0, 0xa0 ;  /* 0x000000a0001d7836 */ /* 0x000fc40000000000 */
[C---:B------:R-:W-:Y:S02]  /*3230*/  VIADD R33, R0.reuse, 0xc0 ;  /* 0x000000c000217836 */ /* 0x040fe40000000000 */
[----:B------:R-:W-:Y:S01]  /*3240*/  VIADD R35, R0, 0xe0 ;  /* 0x000000e000237836 */ /* 0x000fe20000000000 */
[-C--:B------:R-:W-:Y:S02]  /*3250*/  LEA.HI.SX32 R5, R5, R0.reuse, 0x1b ;  /* 0x0000000005057211 */ /* 0x080fe400078fdaff */
[-C--:B------:R-:W-:Y:S02]  /*3260*/  LEA.HI.SX32 R2, R19, R0.reuse, 0x1b ;  /* 0x0000000013027211 */ /* 0x080fe400078fdaff */
[-C--:B------:R-:W-:Y:S02]  /*3270*/  LEA.HI.SX32 R3, R25, R0.reuse, 0x1b ;  /* 0x0000000019037211 */ /* 0x080fe400078fdaff */
[-C--:B------:R-:W-:Y:S02]  /*3280*/  LEA.HI.SX32 R4, R27, R0.reuse, 0x1b ;  /* 0x000000001b047211 */ /* 0x080fe400078fdaff */
[----:B------:R-:W-:-:S02]  /*3290*/  LEA.HI.SX32 R29, R29, R0, 0x1b ;  /* 0x000000001d1d7211 */ /* 0x000fc400078fdaff */
[-C--:B------:R-:W-:Y:S02]  /*32a0*/  LEA.HI.SX32 R33, R33, R0.reuse, 0x1b ;  /* 0x0000000021217211 */ /* 0x080fe400078fdaff */
[----:B------:R-:W-:Y:S02]  /*32b0*/  LEA.HI.SX32 R35, R35, R0, 0x1b ;  /* 0x0000000023237211 */ /* 0x000fe400078fdaff */
[----:B------:R-:W-:Y:S02]  /*32c0*/  LEA R30, R30, UR4, 0x3 ;  /* 0x000000041e1e7c11 */ /* 0x000fe4000f8e18ff */
[----:B------:R-:W-:Y:S02]  /*32d0*/  LEA R0, R5, UR4, 0x3 ;  /* 0x0000000405007c11 */ /* 0x000fe4000f8e18ff */
[----:B------:R-:W-:Y:S02]  /*32e0*/  LEA R2, R2, UR4, 0x3 ;  /* 0x0000000402027c11 */ /* 0x000fe4000f8e18ff */
[----:B------:R-:W-:Y:S01]  /*32f0*/  LEA R3, R3, UR4, 0x3 ;  /* 0x0000000403037c11 */ /* 0x000fe2000f8e18ff */
[----:B------:R-:W-:Y:S01]  /*3300*/  VIADD R19, R18, 0x1 ;  /* 0x0000000112137836 */ /* 0x000fe20000000000 */
[----:B------:R-:W-:Y:S01]  /*3310*/  LEA R4, R4, UR4, 0x3 ;  /* 0x0000000404047c11 */ /* 0x000fe2000f8e18ff */
[----:B------:R-:W-:-:S02]  /*3320*/  VIADD R25, R18, 0x2 ;  /* 0x0000000212197836 */ /* 0x000fc40000000000 */
[C---:B------:R-:W-:Y:S02]  /*3330*/  VIADD R27, R18.reuse, 0x3 ;  /* 0x00000003121b7836 */ /* 0x040fe40000000000 */
[C---:B------:R-:W-:Y:S02]  /*3340*/  VIADD R37, R18.reuse, 0x4 ;  /* 0x0000000412257836 */ /* 0x040fe40000000000 */
[C---:B------:R-:W-:Y:S02]  /*3350*/  VIADD R39, R18.reuse, 0x5 ;  /* 0x0000000512277836 */ /* 0x040fe40000000000 */
[C---:B------:R-:W-:Y:S02]  /*3360*/  VIADD R43, R18.reuse, 0x6 ;  /* 0x00000006122b7836 */ /* 0x040fe40000000000 */
[----:B------:R-:W-:Y:S01]  /*3370*/  VIADD R45, R18, 0x7 ;  /* 0x00000007122d7836 */ /* 0x000fe20000000000 */
[----:B------:R-:W-:Y:S02]  /*3380*/  LEA R5, R29, UR4, 0x3 ;  /* 0x000000041d057c11 */ /* 0x000fe4000f8e18ff */
[----:B------:R-:W-:Y:S01]  /*3390*/  LEA.HI.SX32 R43, R43, R18, 0x1b ;  /* 0x000000122b2b7211 */ /* 0x000fe200078fdaff */
[----:B--2---:R0:W-:Y:S04]  /*33a0*/  STS.64 [R30], R6 ;  /* 0x000000061e007388 */ /* 0x0041e80000000a00 */
[----:B---3--:R1:W-:Y:S04]  /*33b0*/  STS.64 [R0+0x100], R16 ;  /* 0x0001001000007388 */ /* 0x0083e80000000a00 */
[----:B----4-:R-:W-:Y:S04]  /*33c0*/  STS.64 [R2+0x200], R14 ;  /* 0x0002000e02007388 */ /* 0x010fe80000000a00 */
[----:B-----5:R2:W-:Y:S01]  /*33d0*/  STS.64 [R3+0x300], R10 ;  /* 0x0003000a03007388 */ /* 0x0205e20000000a00 */
[----:B0-----:R-:W-:-:S03]  /*33e0*/  LEA R6, R33, UR4, 0x3 ;  /* 0x0000000421067c11 */ /* 0x001fc6000f8e18ff */
[----:B------:R0:W-:Y:S01]  /*33f0*/  STS.64 [R4+0x400], R8 ;  /* 0x0004000804007388 */ /* 0x0001e20000000a00 */
[-C--:B-1----:R-:W-:Y:S02]  /*3400*/  LEA.HI.SX32 R16, R37, R18.reuse, 0x1b ;  /* 0x0000001225107211 */ /* 0x082fe400078fdaff */
[-C--:B------:R-:W-:Y:S02]  /*3410*/  LEA.HI.SX32 R17, R39, R18.reuse, 0x1b ;  /* 0x0000001227117211 */ /* 0x080fe400078fdaff */
[----:B------:R-:W-:Y:S02]  /*3420*/  LEA R7, R35, UR4, 0x3 ;  /* 0x0000000423077c11 */ /* 0x000fe4000f8e18ff */
[-C--:B--2---:R-:W-:Y:S02]  /*3430*/  LEA.HI.SX32 R10, R25, R18.reuse, 0x1b ;  /* 0x00000012190a7211 */ /* 0x084fe400078fdaff */
[-C--:B------:R-:W-:Y:S02]  /*3440*/  LEA.HI.SX32 R11, R27, R18.reuse, 0x1b ;  /* 0x000000121b0b7211 */ /* 0x080fe400078fdaff */
[----:B0-----:R-:W-:-:S02]  /*3450*/  LEA.HI.SX32 R9, R19, R18, 0x1b ;  /* 0x0000001213097211 */ /* 0x001fc400078fdaff */
[-C--:B------:R-:W-:Y:S02]  /*3460*/  LEA.HI.SX32 R19, R45, R18.reuse, 0x1b ;  /* 0x000000122d137211 */ /* 0x080fe400078fdaff */
[----:B------:R-:W-:Y:S01]  /*3470*/  LEA.HI.SX32 R8, R18, R18, 0x1b ;  /* 0x0000001212087211 */ /* 0x000fe200078fdaff */
[----:B------:R-:W-:Y:S01]  /*3480*/  STS.64 [R5+0x500], R20 ;  /* 0x0005001405007388 */ /* 0x000fe20000000a00 */
[----:B------:R-:W-:Y:S02]  /*3490*/  LEA R9, R9, UR4, 0x3 ;  /* 0x0000000409097c11 */ /* 0x000fe4000f8e18ff */
[----:B------:R-:W-:Y:S02]  /*34a0*/  LEA R8, R8, UR4, 0x3 ;  /* 0x0000000408087c11 */ /* 0x000fe4000f8e18ff */
[----:B------:R-:W-:Y:S02]  /*34b0*/  LEA R10, R10, UR4, 0x3 ;  /* 0x000000040a0a7c11 */ /* 0x000fe4000f8e18ff */
[----:B------:R-:W-:-:S02]  /*34c0*/  LEA R11, R11, UR4, 0x3 ;  /* 0x000000040b0b7c11 */ /* 0x000fc4000f8e18ff */
[----:B------:R-:W-:Y:S02]  /*34d0*/  LEA R16, R16, UR4, 0x3 ;  /* 0x0000000410107c11 */ /* 0x000fe4000f8e18ff */
[----:B------:R-:W-:Y:S02]  /*34e0*/  LEA R17, R17, UR4, 0x3 ;  /* 0x0000000411117c11 */ /* 0x000fe4000f8e18ff */
[----:B------:R-:W-:Y:S02]  /*34f0*/  LEA R18, R43, UR4, 0x3 ;  /* 0x000000042b127c11 */ /* 0x000fe4000f8e18ff */
[----:B------:R-:W-:Y:S01]  /*3500*/  LEA R19, R19, UR4, 0x3 ;  /* 0x0000000413137c11 */ /* 0x000fe2000f8e18ff */
        /* <DEDUP_REMOVED lines=13> */
[C---:B------:R-:W-:Y:S01]  /*35e0*/  VIADD R32, R41.reuse, 0x1 ;  /* 0x0000000129207836 */ /* 0x040fe20000000000 */
[----:B------:R-:W-:Y:S01]  /*35f0*/  PREEXIT ;  /* 0x000000000000782d */ /* 0x000fe20000000000 */
[C---:B------:R-:W-:Y:S01]  /*3600*/  VIADD R34, R41.reuse, 0x2 ;  /* 0x0000000229227836 */ /* 0x040fe20000000000 */
[----:B------:R-:W-:Y:S01]  /*3610*/  UMOV UR6, 0xffffffff ;  /* 0xffffffff00067882 */ /* 0x000fe20000000000 */
[--C-:B0-----:R-:W-:Y:S01]  /*3620*/  IMAD.MOV.U32 R39, RZ, RZ, R12.reuse ;  /* 0x000000ffff277224 */ /* 0x101fe200078e000c */
[----:B------:R-:W-:Y:S01]  /*3630*/  ISETP.GE.U32.AND P4, PT, R32, UR9, PT ;  /* 0x0000000920007c0c */ /* 0x000fe2000bf86070 */
[----:B------:R-:W-:Y:S01]  /*3640*/  IMAD.MOV.U32 R38, RZ, RZ, R13 ;  /* 0x000000ffff267224 */ /* 0x000fe200078e000d */
[----:B------:R-:W-:Y:S01]  /*3650*/  ISETP.GE.U32.AND P1, PT, R34, UR9, PT ;  /* 0x0000000922007c0c */ /* 0x000fe2000bf26070 */
[----:B------:R-:W-:Y:S01]  /*3660*/  VIADD R34, R41, 0x3 ;  /* 0x0000000329227836 */ /* 0x000fe20000000000 */
[----:B------:R-:W-:Y:S01]  /*3670*/  BSSY.RECONVERGENT B0, `(.L_x_523) ;  /* 0x0000174000007945 */ /* 0x000fe20003800200 */
[----:B------:R-:W-:-:S02]  /*3680*/  IMAD.MOV.U32 R40, RZ, RZ, R12 ;  /* 0x000000ffff287224 */ /* 0x000fc400078e000c */
[----:B------:R-:W-:Y:S01]  /*3690*/  IMAD.MOV.U32 R43, RZ, RZ, R13 ;  /* 0x000000ffff2b7224 */ /* 0x000fe200078e000d */
[----:B------:R-:W-:Y:S01]  /*36a0*/  ISETP.GE.U32.AND P2, PT, R34, UR9, PT ;  /* 0x0000000922007c0c */ /* 0x000fe2000bf46070 */
[----:B-1----:R-:W-:-:S04]  /*36b0*/  UIADD3 UR5, UPT, UPT, -UR7, 0x40, URZ ;  /* 0x0000004007057890 */ /* 0x002fc8000fffe1ff */
[----:B------:R-:W-:Y:S01]  /*36c0*/  @!P4 IMAD.MOV.U32 R40, RZ, RZ, R14 ;  /* 0x000000ffff28c224 */ /* 0x000fe200078e000e */
[----:B------:R-:W-:Y:S01]  /*36d0*/  UISETP.GE.AND UP0, UPT, UR7, 0x40, UPT ;  /* 0x000000400700788c */ /* 0x000fe2000bf06270 */
[----:B------:R-:W-:Y:S01]  /*36e0*/  @!P4 IMAD.MOV.U32 R43, RZ, RZ, R15 ;  /* 0x000000ffff2bc224 */ /* 0x000fe200078e000f */
        /* <DEDUP_REMOVED lines=8> */
[----:B------:R-:W-:-:S04]  /*3770*/  @!P4 LOP3.LUT R32, R15, UR6, RZ, 0xc0, !PT ;  /* 0x000000060f20cc12 */ /* 0x000fc8000f8ec0ff */
[----:B------:R-:W-:Y:S02]  /*3780*/  @!P4 ISETP.GE.U32.AND.EX P0, PT, R35, R32, PT, P0 ;  /* 0x000000202300c20c */ /* 0x000fe40003f06100 */
[----:B--2---:R-:W-:Y:S02]  /*3790*/  @!P1 LOP3.LUT R32, R20, UR7, RZ, 0xc0, !PT ;  /* 0x0000000714209c12 */ /* 0x004fe4000f8ec0ff */
[----:B------:R-:W-:Y:S02]  /*37a0*/  @!P4 SEL R39, R14, R12, !P0 ;  /* 0x0000000c0e27c207 */ /* 0x000fe40004000000 */
[----:B------:R-:W-:Y:S02]  /*37b0*/  @!P4 SEL R38, R15, R13, !P0 ;  /* 0x0000000d0f26c207 */ /* 0x000fe40004000000 */
[----:B------:R-:W-:Y:S01]  /*37c0*/  @!P1 LOP3.LUT R33, R39, UR7, RZ, 0xc0, !PT ;  /* 0x0000000727219c12 */ /* 0x000fe2000f8ec0ff */
[----:B------:R-:W-:Y:S02]  /*37d0*/  IMAD.MOV.U32 R34, RZ, RZ, R39 ;  /* 0x000000ffff227224 */ /* 0x000fe400078e0027 */
[----:B------:R-:W-:Y:S01]  /*37e0*/  IMAD.MOV.U32 R35, RZ, RZ, R38 ;  /* 0x000000ffff237224 */ /* 0x000fe200078e0026 */
[----:B------:R-:W-:-:S02]  /*37f0*/  @!P1 ISETP.GE.U32.AND P0, PT, R33, R32, PT ;  /* 0x000000202100920c */ /* 0x000fc40003f06070 */
[----:B------:R-:W-:Y:S02]  /*3800*/  @!P1 LOP3.LUT R32, R21, UR6, RZ, 0xc0, !PT ;  /* 0x0000000615209c12 */ /* 0x000fe4000f8ec0ff */
[----:B------:R-:W-:-:S04]  /*3810*/  @!P1 LOP3.LUT R33, R38, UR6, RZ, 0xc0, !PT ;  /* 0x0000000626219c12 */ /* 0x000fc8000f8ec0ff */
[----:B------:R-:W-:Y:S02]  /*3820*/  @!P1 ISETP.GE.U32.AND.EX P0, PT, R33, R32, PT, P0 ;  /* 0x000000202100920c */ /* 0x000fe40003f06100 */
[----:B---3--:R-:W-:Y:S02]  /*3830*/  @!P2 LOP3.LUT R32, R22, UR7, RZ, 0xc0, !PT ;  /* 0x000000071620ac12 */ /* 0x008fe4000f8ec0ff */
[----:B------:R-:W-:Y:S01]  /*3840*/  @!P1 SEL R34, R20, R39, !P0 ;  /* 0x0000002714229207 */ /* 0x000fe20004000000 */
[----:B------:R-:W-:Y:S01]  /*3850*/  @!P1 IMAD.MOV.U32 R39, RZ, RZ, R20 ;  /* 0x000000ffff279224 */ /* 0x000fe200078e0014 */
[----:B------:R-:W-:Y:S01]  /*3860*/  @!P1 SEL R35, R21, R38, !P0 ;  /* 0x0000002615239207 */ /* 0x000fe20004000000 */
[----:B------:R-:W-:Y:S01]  /*3870*/  @!P1 IMAD.MOV.U32 R38, RZ, RZ, R21 ;  /* 0x000000ffff269224 */ /* 0x000fe200078e0015 */
[----:B------:R-:W-:-:S03]  /*3880*/  @!P2 LOP3.LUT R33, R34, UR7, RZ, 0xc0, !PT ;  /* 0x000000072221ac12 */ /* 0x000fc6000f8ec0ff */
[----:B------:R-:W-:Y:S01]  /*3890*/  IMAD.MOV.U32 R37, RZ, RZ, R35 ;  /* 0x000000ffff257224 */ /* 0x000fe200078e0023 */
[----:B------:R-:W-:Y:S01]  /*38a0*/  @!P2 ISETP.GE.U32.AND P5, PT, R33, R32, PT ;  /* 0x000000202100a20c */ /* 0x000fe20003fa6070 */
[----:B------:R-:W-:Y:S01]  /*38b0*/  VIADD R32, R41, 0x4 ;  /* 0x0000000429207836 */ /* 0x000fe20000000000 */
[----:B------:R-:W-:-:S04]  /*38c0*/  @!P2 LOP3.LUT R33, R35, UR6, RZ, 0xc0, !PT ;  /* 0x000000062321ac12 */ /* 0x000fc8000f8ec0ff */
[----:B------:R-:W-:Y:S02]  /*38d0*/  ISETP.GE.U32.AND P3, PT, R32, UR9, PT ;  /* 0x0000000920007c0c */ /* 0x000fe4000bf66070 */
[----:B------:R-:W-:-:S04]  /*38e0*/  @!P2 LOP3.LUT R32, R23, UR6, RZ, 0xc0, !PT ;  /* 0x000000061720ac12 */ /* 0x000fc8000f8ec0ff */
[----:B------:R-:W-:Y:S01]  /*38f0*/  @!P2 ISETP.GE.U32.AND.EX P0, PT, R33, R32, PT, P5 ;  /* 0x000000202100a20c */ /* 0x000fe20003f06150 */
[----:B------:R-:W-:-:S03]  /*3900*/  IMAD.MOV.U32 R32, RZ, RZ, R34 ;  /* 0x000000ffff207224 */ /* 0x000fc600078e0022 */
[----:B------:R-:W-:Y:S01]  /*3910*/  @!P2 SEL R32, R22, R34, !P0 ;  /* 0x000000221620a207 */ /* 0x000fe20004000000 */
[----:B------:R-:W-:Y:S01]  /*3920*/  @!P2 IMAD.MOV.U32 R34, RZ, RZ, R22 ;  /* 0x000000ffff22a224 */ /* 0x000fe200078e0016 */
[----:B------:R-:W-:Y:S01]  /*3930*/  @!P2 SEL R37, R23, R35, !P0 ;  /* 0x000000231725a207 */ /* 0x000fe20004000000 */
[----:B------:R-:W-:Y:S01]  /*3940*/  @!P2 IMAD.MOV.U32 R35, RZ, RZ, R23 ;  /* 0x000000ffff23a224 */ /* 0x000fe200078e0017 */
[----:B----4-:R-:W-:Y:S02]  /*3950*/  @!P3 LOP3.LUT R33, R24, UR7, RZ, 0xc0, !PT ;  /* 0x000000071821bc12 */ /* 0x010fe4000f8ec0ff */
[----:B------:R-:W-:Y:S02]  /*3960*/  @!P3 LOP3.LUT R36, R32, UR7, RZ, 0xc0, !PT ;  /* 0x000000072024bc12 */ /* 0x000fe4000f8ec0ff */
[----:B------:R-:W-:Y:S02]  /*3970*/  @!P3 LOP3.LUT R14, R25, UR6, RZ, 0xc0, !PT ;  /* 0x00000006190ebc12 */ /* 0x000fe4000f8ec0ff */
[----:B------:R-:W-:Y:S01]  /*3980*/  @!P3 ISETP.GE.U32.AND P5, PT, R36, R33, PT ;  /* 0x000000212400b20c */ /* 0x000fe20003fa6070 */
[----:B------:R-:W-:Y:S01]  /*3990*/  IMAD.MOV.U32 R33, RZ, RZ, R32 ;  /* 0x000000ffff217224 */ /* 0x000fe200078e0020 */
[----:B------:R-:W-:Y:S01]  /*39a0*/  @!P3 LOP3.LUT R15, R37, UR6, RZ, 0xc0, !PT ;  /* 0x00000006250fbc12 */ /* 0x000fe2000f8ec0ff */
[----:B------:R-:W-:Y:S01]  /*39b0*/  IMAD.MOV.U32 R36, RZ, RZ, R37 ;  /* 0x000000ffff247224 */ /* 0x000fe200078e0025 */
[----:B------:R-:W-:-:S02]  /*39c0*/  ISETP.GE.U32.AND P2, PT, R41, UR9, PT ;  /* 0x0000000929007c0c */ /* 0x000fc4000bf46070 */
[----:B------:R-:W-:Y:S01]  /*39d0*/  @!P3 ISETP.GE.U32.AND.EX P0, PT, R15, R14, PT, P5 ;  /* 0x0000000e0f00b20c */ /* 0x000fe20003f06150 */
[----:B------:R-:W-:-:S03]  /*39e0*/  VIADD R14, R41, 0x5 ;  /* 0x00000005290e7836 */ /* 0x000fc60000000000 */
[----:B------:R-:W-:Y:S01]  /*39f0*/  @!P3 SEL R33, R24, R32, !P0 ;  /* 0x000000201821b207 */ /* 0x000fe20004000000 */
[----:B------:R-:W-:Y:S01]  /*3a00*/  @!P3 IMAD.MOV.U32 R32, RZ, RZ, R24 ;  /* 0x000000ffff20b224 */ /* 0x000fe200078e0018 */
[----:B------:R-:W-:Y:S02]  /*3a10*/  ISETP.GE.U32.AND P4, PT, R14, UR9, PT ;  /* 0x000000090e007c0c */ /* 0x000fe4000bf86070 */
[----:B------:R-:W-:Y:S01]  /*3a20*/  @!P3 SEL R36, R25, R37, !P0 ;  /* 0x000000251924b207 */ /* 0x000fe20004000000 */
[----:B------:R-:W-:Y:S02]  /*3a30*/  IMAD.MOV.U32 R22, RZ, RZ, R33 ;  /* 0x000000ffff167224 */ /* 0x000fe400078e0021 */
[----:B------:R-:W-:Y:S02]  /*3a40*/  @!P3 IMAD.MOV.U32 R37, RZ, RZ, R25 ;  /* 0x000000ffff25b224 */ /* 0x000fe400078e0019 */
[----:B------:R-:W-:-:S06]  /*3a50*/  IMAD.MOV.U32 R23, RZ, RZ, R36 ;  /* 0x000000ffff177224 */ /* 0x000fcc00078e0024 */
[----:B-----5:R-:W-:Y:S02]  /*3a60*/  @!P4 LOP3.LUT R14, R26, UR7, RZ, 0xc0, !PT ;  /* 0x000000071a0ecc12 */ /* 0x020fe4000f8ec0ff */
[----:B------:R-:W-:-:S04]  /*3a70*/  @!P4 LOP3.LUT R15, R33, UR7, RZ, 0xc0, !PT ;  /* 0x00000007210fcc12 */ /* 0x000fc8000f8ec0ff */
[----:B------:R-:W-:Y:S02]  /*3a80*/  @!P4 ISETP.GE.U32.AND P5, PT, R15, R14, PT ;  /* 0x0000000e0f00c20c */ /* 0x000fe40003fa6070 */
[----:B------:R-:W-:Y:S02]  /*3a90*/  @!P4 LOP3.LUT R14, R27, UR6, RZ, 0xc0, !PT ;  /* 0x000000061b0ecc12 */ /* 0x000fe4000f8ec0ff */
[----:B------:R-:W-:-:S04]  /*3aa0*/  @!P4 LOP3.LUT R15, R36, UR6, RZ, 0xc0, !PT ;  /* 0x00000006240fcc12 */ /* 0x000fc8000f8ec0ff */
[----:B------:R-:W-:Y:S01]  /*3ab0*/  @!P4 ISETP.GE.U32.AND.EX P1, PT, R15, R14, PT, P5 ;  /* 0x0000000e0f00c20c */ /* 0x000fe20003f26150 */
[C---:B------:R-:W-:Y:S02]  /*3ac0*/  VIADD R14, R41.reuse, 0x6 ;  /* 0x00000006290e7836 */ /* 0x040fe40000000000 */
[----:B------:R-:W-:Y:S01]  /*3ad0*/  VIADD R41, R41, 0x7 ;  /* 0x0000000729297836 */ /* 0x000fe20000000000 */
[----:B------:R-:W-:Y:S01]  /*3ae0*/  @!P4 SEL R22, R26, R33, !P1 ;  /* 0x000000211a16c207 */ /* 0x000fe20004800000 */
[----:B------:R-:W-:Y:S01]  /*3af0*/  @!P4 IMAD.MOV.U32 R33, RZ, RZ, R26 ;  /* 0x000000ffff21c224 */ /* 0x000fe200078e001a */
[----:B------:R-:W-:Y:S02]  /*3b00*/  ISETP.GE.U32.AND P5, PT, R14, UR9, PT ;  /* 0x000000090e007c0c */ /* 0x000fe4000bfa6070 */
[----:B------:R-:W-:Y:S01]  /*3b10*/  @!P4 SEL R23, R27, R36, !P1 ;  /* 0x000000241b17c207 */ /* 0x000fe20004800000 */
[----:B------:R-:W-:Y:S01]  /*3b20*/  @!P4 IMAD.MOV.U32 R36, RZ, RZ, R27 ;  /* 0x000000ffff24c224 */ /* 0x000fe200078e001b */
[----:B------:R-:W-:-:S03]  /*3b30*/  ISETP.GE.U32.AND P6, PT, R41, UR9, PT ;  /* 0x0000000929007c0c */ /* 0x000fc6000bfc6070 */
[----:B------:R-:W-:-:S06]  /*3b40*/  IMAD.MOV.U32 R21, RZ, RZ, R23 ;  /* 0x000000ffff157224 */ /* 0x000fcc00078e0017 */
[----:B------:R-:W-:Y:S02]  /*3b50*/  @!P5 LOP3.LUT R14, R28, UR7, RZ, 0xc0, !PT ;  /* 0x000000071c0edc12 */ /* 0x000fe4000f8ec0ff */
[----:B------:R-:W-:-:S04]  /*3b60*/  @!P5 LOP3.LUT R15, R22, UR7, RZ, 0xc0, !PT ;  /* 0x00000007160fdc12 */ /* 0x000fc8000f8ec0ff */
[----:B------:R-:W-:Y:S02]  /*3b70*/  @!P5 ISETP.GE.U32.AND P0, PT, R15, R14, PT ;  /* 0x0000000e0f00d20c */ /* 0x000fe40003f06070 */
[----:B------:R-:W-:Y:S02]  /*3b80*/  @!P5 LOP3.LUT R14, R29, UR6, RZ, 0xc0, !PT ;  /* 0x000000061d0edc12 */ /* 0x000fe4000f8ec0ff */
[----:B------:R-:W-:-:S04]  /*3b90*/  @!P5 LOP3.LUT R15, R23, UR6, RZ, 0xc0, !PT ;  /* 0x00000006170fdc12 */ /* 0x000fc8000f8ec0ff */
        /* <DEDUP_REMOVED lines=21> */
[----:B------:R-:W-:Y:S02]  /*3cf0*/  ISETP.GE.U32.AND.EX P1, PT, R15, R20, PT, P1 ;  /* 0x000000140f00720c */ /* 0x000fe40003f26110 */
[----:B------:R-:W-:Y:S02]  /*3d00*/  ISETP.GE.U32.AND P3, PT, R21, R24, PT ;  /* 0x000000181500720c */ /* 0x000fe40003f66070 */
[----:B------:R-:W-:Y:S02]  /*3d10*/  LOP3.LUT R15, R35, UR6, RZ, 0xc0, !PT ;  /* 0x00000006230f7c12 */ /* 0x000fe4000f8ec0ff */
[----:B------:R-:W-:Y:S02]  /*3d20*/  LOP3.LUT R20, R38, UR6, RZ, 0xc0, !PT ;  /* 0x0000000626147c12 */ /* 0x000fe4000f8ec0ff */
[----:B------:R-:W-:Y:S02]  /*3d30*/  LOP3.LUT R21, R36, UR6, RZ, 0xc0, !PT ;  /* 0x0000000624157c12 */ /* 0x000fe4000f8ec0ff */
[----:B------:R-:W-:-:S02]  /*3d40*/  LOP3.LUT R24, R37, UR6, RZ, 0xc0, !PT ;  /* 0x0000000625187c12 */ /* 0x000fc4000f8ec0ff */
[----:B------:R-:W-:Y:S02]  /*3d50*/  ISETP.GE.U32.AND P0, PT, R14, R25, PT ;  /* 0x000000190e00720c */ /* 0x000fe40003f06070 */
        /* <DEDUP_REMOVED lines=28> */
[----:B------:R-:W-:-:S02]  /*3f20*/  SEL R32, R26, R23, !P0 ;  /* 0x000000171a207207 */ /* 0x000fc40004000000 */
[----:B------:R-:W-:Y:S02]  /*3f30*/  ISETP.GE.U32.AND.EX P1, PT, R33, R28, PT, P1 ;  /* 0x0000001c2100720c */ /* 0x000fe40003f26110 */
[----:B------:R-:W-:Y:S02]  /*3f40*/  ISETP.GE.U32.AND P3, PT, R25, R20, PT ;  /* 0x000000141900720c */ /* 0x000fe40003f66070 */
[----:B------:R-:W-:Y:S02]  /*3f50*/  LOP3.LUT R36, R38, UR6, RZ, 0xc0, !PT ;  /* 0x0000000626247c12 */ /* 0x000fe4000f8ec0ff */
[----:B------:R-:W-:Y:S02]  /*3f60*/  LOP3.LUT R33, R21, UR6, RZ, 0xc0, !PT ;  /* 0x0000000615217c12 */ /* 0x000fe4000f8ec0ff */
[----:B------:R-:W-:Y:S02]  /*3f70*/  LOP3.LUT R28, R32, UR6, RZ, 0xc0, !PT ;  /* 0x00000006201c7c12 */ /* 0x000fe4000f8ec0ff */
[----:B------:R-:W-:-:S02]  /*3f80*/  LOP3.LUT R25, R27, UR6, RZ, 0xc0, !PT ;  /* 0x000000061b197c12 */ /* 0x000fc4000f8ec0ff */
[----:B------:R-:W-:Y:S02]  /*3f90*/  SEL R20, R22, R41, !P0 ;  /* 0x0000002916147207 */ /* 0x000fe40004000000 */
        /* <DEDUP_REMOVED lines=16> */
[----:B------:R-:W-:-:S02]  /*40a0*/  ISETP.GE.U32.AND P1, PT, R39, R34, PT ;  /* 0x000000222700720c */ /* 0x000fc40003f26070 */
[----:B------:R-:W-:Y:S02]  /*40b0*/  LOP3.LUT R34, R13, UR6, RZ, 0xc0, !PT ;  /* 0x000000060d227c12 */ /* 0x000fe4000f8ec0ff */
[----:B------:R-:W-:Y:S02]  /*40c0*/  LOP3.LUT R39, R36, UR6, RZ, 0xc0, !PT ;  /* 0x0000000624277c12 */ /* 0x000fe4000f8ec0ff */
[----:B------:R-:W-:Y:S02]  /*40d0*/  LOP3.LUT R12, R28, UR7, RZ, 0xc0, !PT ;  /* 0x000000071c0c7c12 */ /* 0x000fe4000f8ec0ff */
[----:B------:R-:W-:Y:S02]  /*40e0*/  SEL R29, R27, R32, !P2 ;  /* 0x000000201b1d7207 */ /* 0x000fe40005000000 */
[----:B------:R-:W-:Y:S02]  /*40f0*/  SEL R33, R32, R27, !P2 ;  /* 0x0000001b20217207 */ /* 0x000fe40005000000 */
[----:B------:R-:W-:-:S02]  /*4100*/  LOP3.LUT R32, R37, UR7, RZ, 0xc0, !PT ;  /* 0x0000000725207c12 */ /* 0x000fc4000f8ec0ff */
[----:B------:R-:W-:Y:S02]  /*4110*/  LOP3.LUT R27, R24, UR7, RZ, 0xc0, !PT ;  /* 0x00000007181b7c12 */ /* 0x000fe4000f8ec0ff */
[----:B------:R-:W-:Y:S02]  /*4120*/  ISETP.GE.U32.AND.EX P1, PT, R39, R34, PT, P1 ;  /* 0x000000222700720c */ /* 0x000fe40003f26110 */
[----:B------:R-:W-:Y:S02]  /*4130*/  ISETP.GE.U32.AND P2, PT, R23, R12, PT ;  /* 0x0000000c1700720c */ /* 0x000fe40003f46070 */
[----:B------:R-:W-:Y:S02]  /*4140*/  LOP3.LUT R39, R38, UR6, RZ, 0xc0, !PT ;  /* 0x0000000626277c12 */ /* 0x000fe4000f8ec0ff */
[----:B------:R-:W-:Y:S02]  /*4150*/  LOP3.LUT R34, R25, UR6, RZ, 0xc0, !PT ;  /* 0x0000000619227c12 */ /* 0x000fe4000f8ec0ff */
[----:B------:R-:W-:-:S02]  /*4160*/  ISETP.GE.U32.AND P3, PT, R32, R27, PT ;  /* 0x0000001b2000720c */ /* 0x000fc40003f66070 */
[----:B------:R-:W-:Y:S02]  /*4170*/  LOP3.LUT R23, R20, UR7, RZ, 0xc0, !PT ;  /* 0x0000000714177c12 */ /* 0x000fe4000f8ec0ff */
[----:B------:R-:W-:Y:S02]  /*4180*/  LOP3.LUT R12, R21, UR7, RZ, 0xc0, !PT ;  /* 0x00000007150c7c12 */ /* 0x000fe4000f8ec0ff */
[----:B------:R-:W-:Y:S02]  /*4190*/  LOP3.LUT R32, R33, UR6, RZ, 0xc0, !PT ;  /* 0x0000000621207c12 */ /* 0x000fe4000f8ec0ff */
[----:B------:R-:W-:Y:S02]  /*41a0*/  LOP3.LUT R27, R22, UR6, RZ, 0xc0, !PT ;  /* 0x00000006161b7c12 */ /* 0x000fe4000f8ec0ff */
[----:B------:R-:W-:Y:S02]  /*41b0*/  ISETP.GE.U32.AND.EX P2, PT, R39, R34, PT, P2 ;  /* 0x000000222700720c */ /* 0x000fe40003f46120 */
[----:B------:R-:W-:-:S02]  /*41c0*/  ISETP.GE.U32.AND P0, PT, R23, R12, PT ;  /* 0x0000000c1700720c */ /* 0x000fc40003f06070 */
[----:B------:R-:W-:Y:S02]  /*41d0*/  ISETP.GE.U32.AND.EX P3, PT, R32, R27, PT, P3 ;  /* 0x0000001b2000720c */ /* 0x000fe40003f66130 */
[----:B------:R-:W-:Y:S02]  /*41e0*/  LOP3.LUT R23, R26, UR6, RZ, 0xc0, !PT ;  /* 0x000000061a177c12 */ /* 0x000fe4000f8ec0ff */
[----:B------:R-:W-:Y:S02]  /*41f0*/  LOP3.LUT R12, R29, UR6, RZ, 0xc0, !PT ;  /* 0x000000061d0c7c12 */ /* 0x000fe4000f8ec0ff */
[----:B------:R-:W-:Y:S02]  /*4200*/  SEL R27, R28, R35, !P2 ;  /* 0x000000231c1b7207 */ /* 0x000fe40005000000 */
[----:B------:R-:W-:Y:S02]  /*4210*/  SEL R35, R35, R28, !P2 ;  /* 0x0000001c23237207 */ /* 0x000fe40005000000 */
[----:B------:R-:W-:-:S02]  /*4220*/  SEL R28, R37, R24, !P3 ;  /* 0x00000018251c7207 */ /* 0x000fc40005800000 */
[----:B------:R-:W-:Y:S02]  /*4230*/  ISETP.GE.U32.AND.EX P0, PT, R23, R12, PT, P0 ;  /* 0x0000000c1700720c */ /* 0x000fe40003f06100 */
        /* <DEDUP_REMOVED lines=21> */
[----:B------:R-:W-:Y:S02]  /*4390*/  ISETP.GE.U32.AND P3, PT, R37, R36, PT ;  /* 0x000000242500720c */ /* 0x000fe40003f66070 */
[----:B------:R-:W-:-:S02]  /*43a0*/  ISETP.GE.U32.AND.EX P1, PT, R40, R39, PT, P1 ;  /* 0x000000272800720c */ /* 0x000fc40003f26110 */
[----:B------:R-:W-:Y:S02]  /*43b0*/  LOP3.LUT R39, R34, UR6, RZ, 0xc0, !PT ;  /* 0x0000000622277c12 */ /* 0x000fe4000f8ec0ff */
[----:B------:R-:W-:Y:S02]  /*43c0*/  LOP3.LUT R36, R15, UR6, RZ, 0xc0, !PT ;  /* 0x000000060f247c12 */ /* 0x000fe4000f8ec0ff */
[----:B------:R-:W-:Y:S02]  /*43d0*/  LOP3.LUT R37, R33, UR6, RZ, 0xc0, !PT ;  /* 0x0000000621257c12 */ /* 0x000fe4000f8ec0ff */
[----:B------:R-:W-:Y:S02]  /*43e0*/  LOP3.LUT R22, R14, UR6, RZ, 0xc0, !PT ;  /* 0x000000060e167c12 */ /* 0x000fe4000f8ec0ff */
        /* <DEDUP_REMOVED lines=29> */
[----:B------:R-:W-:Y:S02]  /*45c0*/  ISETP.GE.U32.AND.EX P1, PT, R39, R32, PT, P1 ;  /* 0x000000202700720c */ /* 0x000fe40003f26110 */
        /* <DEDUP_REMOVED lines=26> */
[----:B------:R-:W-:Y:S02]  /*4770*/  ISETP.GE.U32.AND P2, PT, R37, R22, PT ;  /* 0x000000162500720c */ /* 0x000fe40003f46070 */
[----:B------:R-:W-:Y:S02]  /*4780*/  SEL R22, R27, R34, !P3 ;  /* 0x000000221b167207 */ /* 0x000fe40005800000 */
[----:B------:R-:W-:Y:S02]  /*4790*/  LOP3.LUT R39, R33, UR6, RZ, 0xc0, !PT ;  /* 0x0000000621277c12 */ /* 0x000fe4000f8ec0ff */
[----:B------:R-:W-:Y:S02]  /*47a0*/  LOP3.LUT R38, R14, UR6, RZ, 0xc0, !PT ;  /* 0x000000060e267c12 */ /* 0x000fe4000f8ec0ff */
[----:B------:R-:W-:Y:S02]  /*47b0*/  SEL R34, R34, R27, !P3 ;  /* 0x0000001b22227207 */ /* 0x000fe40005800000 */
[----:B------:R-:W-:-:S02]  /*47c0*/  LOP3.LUT R37, R28, UR7, RZ, 0xc0, !PT ;  /* 0x000000071c257c12 */ /* 0x000fc4000f8ec0ff */
[----:B------:R-:W-:Y:S02]  /*47d0*/  LOP3.LUT R36, R23, UR7, RZ, 0xc0, !PT ;  /* 0x0000000717247c12 */ /* 0x000fe4000f8ec0ff */
[----:B------:R-:W-:Y:S02]  /*47e0*/  SEL R27, R26, R29, !P0 ;  /* 0x0000001d1a1b7207 */ /* 0x000fe40004000000 */
[----:B------:R-:W-:Y:S02]  /*47f0*/  ISETP.GE.U32.AND.EX P1, PT, R39, R38, PT, P1 ;  /* 0x000000262700720c */ /* 0x000fe40003f26110 */
[----:B------:R-:W-:Y:S02]  /*4800*/  LOP3.LUT R39, R34, UR6, RZ, 0xc0, !PT ;  /* 0x0000000622277c12 */ /* 0x000fe4000f8ec0ff */
[----:B------:R-:W-:Y:S02]  /*4810*/  LOP3.LUT R38, R21, UR6, RZ, 0xc0, !PT ;  /* 0x0000000615267c12 */ /* 0x000fe4000f8ec0ff */
[----:B------:R-:W-:-:S02]  /*4820*/  ISETP.GE.U32.AND P3, PT, R37, R36, PT ;  /* 0x000000242500720c */ /* 0x000fc40003f66070 */
        /* <DEDUP_REMOVED lines=22> */
[----:B------:R-:W-:Y:S02]  /*4990*/  ISETP.GE.U32.AND P2, PT, R34, R23, PT ;  /* 0x000000172200720c */ /* 0x000fe40003f46070 */
[----:B------:R-:W-:-:S02]  /*49a0*/  LOP3.LUT R34, R28, UR7, RZ, 0xc0, !PT ;  /* 0x000000071c227c12 */ /* 0x000fc4000f8ec0ff */
[----:B------:R-:W-:Y:S02]  /*49b0*/  LOP3.LUT R27, R29, UR7, RZ, 0xc0, !PT ;  /* 0x000000071d1b7c12 */ /* 0x000fe4000f8ec0ff */
        /* <DEDUP_REMOVED lines=9> */
[----:B------:R-:W-:Y:S02]  /*4a50*/  ISETP.GE.U32.AND P1, PT, R23, R22, PT ;  /* 0x000000161700720c */ /* 0x000fe40003f26070 */
        /* <DEDUP_REMOVED lines=20> */
[----:B------:R-:W-:Y:S02]  /*4ba0*/  SEL R35, R43, R32, !P2 ;  /* 0x000000202b237207 */ /* 0x000fe40005000000 */
[----:B------:R-:W-:Y:S02]  /*4bb0*/  ISETP.GE.U32.AND P3, PT, R29, R24, PT ;  /* 0x000000181d00720c */ /* 0x000fe40003f66070 */
[----:B------:R-:W-:Y:S02]  /*4bc0*/  SEL R43, R32, R43, !P2 ;  /* 0x0000002b202b7207 */ /* 0x000fe40005000000 */
[----:B------:R-:W-:Y:S02]  /*4bd0*/  SEL R24, R13, R14, !P0 ;  /* 0x0000000e0d187207 */ /* 0x000fe40004000000 */
[----:B------:R-:W-:-:S02]  /*4be0*/  ISETP.GE.U32.AND P2, PT, R37, R28, PT ;  /* 0x0000001c2500720c */ /* 0x000fc40003f46070 */
[----:B------:R-:W-:Y:S02]  /*4bf0*/  LOP3.LUT R28, R20, UR7, RZ, 0xc0, !PT ;  /* 0x00000007141c7c12 */ /* 0x000fe4000f8ec0ff */
[----:B------:R-:W-:Y:S02]  /*4c00*/  LOP3.LUT R21, R33, UR7, RZ, 0xc0, !PT ;  /* 0x0000000721157c12 */ /* 0x000fe4000f8ec0ff */
[----:B------:R-:W-:Y:S02]  /*4c10*/  LOP3.LUT R32, R43, UR6, RZ, 0xc0, !PT ;  /* 0x000000062b207c12 */ /* 0x000fe4000f8ec0ff */
[----:B------:R-:W-:Y:S02]  /*4c20*/  LOP3.LUT R29, R24, UR6, RZ, 0xc0, !PT ;  /* 0x00000006181d7c12 */ /* 0x000fe4000f8ec0ff */
[----:B------:R-:W-:Y:S02]  /*4c30*/  ISETP.GE.U32.AND P4, PT, R28, R21, PT ;  /* 0x000000151c00720c */ /* 0x000fe40003f86070 */
[----:B------:R-:W-:-:S02]  /*4c40*/  SEL R21, R26, R25, !P1 ;  /* 0x000000191a157207 */ /* 0x000fc40004800000 */
[----:B------:R-:W-:Y:S02]  /*4c50*/  ISETP.GE.U32.AND.EX P2, PT, R32, R29, PT, P2 ;  /* 0x0000001d2000720c */ /* 0x000fe40003f46120 */
[----:B------:R-:W-:Y:S02]  /*4c60*/  LOP3.LUT R37, R22, UR6, RZ, 0xc0, !PT ;  /* 0x0000000616257c12 */ /* 0x000fe4000f8ec0ff */
[----:B------:R-:W-:Y:S02]  /*4c70*/  LOP3.LUT R32, R35, UR6, RZ, 0xc0, !PT ;  /* 0x0000000623207c12 */ /* 0x000fe4000f8ec0ff */
[----:B------:R-:W-:Y:S02]  /*4c80*/  LOP3.LUT R29, R21, UR6, RZ, 0xc0, !PT ;  /* 0x00000006151d7c12 */ /* 0x000fe4000f8ec0ff */
[----:B------:R-:W-:Y:S02]  /*4c90*/  LOP3.LUT R28, R36, UR6, RZ, 0xc0, !PT ;  /* 0x00000006241c7c12 */ /* 0x000fe4000f8ec0ff */
        /* <DEDUP_REMOVED lines=17> */
.L_x_524:
[----:B------:R-:W-:Y:S05]  /*4db0*/  BSYNC.RECONVERGENT B0 ;  /* 0x0000000000007941 */ /* 0x000fea0003800200 */
.L_x_523:
[----:B------:R-:W-:Y:S01]  /*4dc0*/  LEA R25, R31, UR4, 0x6 ;  /* 0x000000041f197c11 */ /* 0x000fe2000f8e30ff */
[----:B------:R-:W-:-:S06]  /*4dd0*/  UMOV UR4, 0x2 ;  /* 0x0000000200047882 */ /* 0x000fcc0000000000 */
.L_x_544:
[----:B------:R-:W-:Y:S02]  /*4de0*/  UIADD3 UR5, UPT, UPT, -UR4, URZ, URZ ;  /* 0x000000ff04057290 */ /* 0x000fe4000fffe1ff */
[----:B------:R-:W-:Y:S01]  /*4df0*/  IMAD.U32 R27, RZ, RZ, UR4 ;  /* 0x00000004ff1b7e24 */ /* 0x000fe2000f8e00ff */
[----:B------:R-:W-:Y:S01]  /*4e00*/  BAR.SYNC.DEFER_BLOCKING 0x0 ;  /* 0x0000000000007b1d */ /* 0x000fe20000010000 */
[----:B------:R-:W-:Y:S02]  /*4e10*/  IMAD.U32 R24, RZ, RZ, UR4 ;  /* 0x00000004ff187e24 */ /* 0x000fe4000f8e00ff */
[----:B------:R-:W-:Y:S01]  /*4e20*/  LOP3.LUT R14, R31, UR5, RZ, 0xc0, !PT ;  /* 0x000000051f0e7c12 */ /* 0x000fe2000f8ec0ff */
[----:B------:R-:W-:Y:S02]  /*4e30*/  UIADD3 UR5, UPT, UPT, UR4, -0x1, URZ ;  /* 0xffffffff04057890 */ /* 0x000fe4000fffe0ff */
[----:B------:R-:W-:Y:S02]  /*4e40*/  BSSY.RECONVERGENT B0, `(.L_x_525) ;  /* 0x000003c000007945 */ /* 0x000fe40003800200 */
[----:B------:R-:W-:-:S05]  /*4e50*/  IMAD.SHL.U32 R14, R14, 0x8, RZ ;  /* 0x000000080e0e7824 */ /* 0x000fca00078e00ff */
[----:B--2---:R-:W-:Y:S02]  /*4e60*/  VIMNMX R20, PT, PT, R14, UR9, PT ;  /* 0x000000090e147c48 */ /* 0x004fe4000bfe0100 */
[----:B------:R-:W-:-:S03]  /*4e70*/  LOP3.LUT R14, R31, UR5, RZ, 0xc0, !PT ;  /* 0x000000051f0e7c12 */ /* 0x000fc6000f8ec0ff */
[----:B------:R-:W-:Y:S02]  /*4e80*/  IMAD R27, R27, 0x4, R20 ;  /* 0x000000041b1b7824 */ /* 0x000fe400078e0214 */
[----:B------:R-:W-:-:S03]  /*4e90*/  IMAD.SHL.U32 R14, R14, 0x8, RZ ;  /* 0x000000080e0e7824 */ /* 0x000fc600078e00ff */
[----:B------:R-:W-:Y:S02]  /*4ea0*/  VIMNMX R27, PT, PT, R27, UR9, PT ;  /* 0x000000091b1b7c48 */ /* 0x000fe4000bfe0100 */
[----:B------:R-:W-:Y:S01]  /*4eb0*/  VIMNMX R28, PT, PT, R14, UR9, PT ;  /* 0x000000090e1c7c48 */ /* 0x000fe2000bfe0100 */
[----:B------:R-:W-:Y:S02]  /*4ec0*/  IMAD.MOV.U32 R14, RZ, RZ, R40 ;  /* 0x000000ffff0e7224 */ /* 0x000fe400078e0028 */
[----:B------:R-:W-:Y:S01]  /*4ed0*/  IMAD R24, R24, 0x4, R27 ;  /* 0x0000000418187824 */ /* 0x000fe200078e021b */
[----:B------:R-:W-:-:S04]  /*4ee0*/  VIADDMNMX R40, R27, -R20, R28, PT ;  /* 0x800000141b287246 */ /* 0x000fc8000380011c */
[----:B------:R-:W-:-:S05]  /*4ef0*/  VIMNMX R24, PT, PT, R24, UR9, PT ;  /* 0x0000000918187c48 */ /* 0x000fca000bfe0100 */
        /* <DEDUP_REMOVED lines=24> */
[----:B0-----:R-:W0:Y:S01]  /*5080*/  S2R R13, SR_CgaCtaId ;  /* 0x00000000000d7919 */ /* 0x001e220000008800 */
[----:B------:R-:W-:Y:S01]  /*5090*/  MOV R12, 0x400 ;  /* 0x00000400000c7802 */ /* 0x000fe20000000f00 */
[----:B------:R-:W-:-:S03]  /*50a0*/  IMAD.IADD R26, R28, 0x1, R27 ;  /* 0x000000011c1a7824 */ /* 0x000fc600078e021b */
[----:B0-----:R-:W-:-:S07]  /*50b0*/  LEA R32, R13, R12, 0x18 ;  /* 0x0000000c0d207211 */ /* 0x001fce00078ec0ff */
.L_x_527:
        /* <DEDUP_REMOVED lines=20> */
.L_x_526:
[----:B------:R-:W-:Y:S05]  /*5200*/  BSYNC.RECONVERGENT B0 ;  /* 0x0000000000007941 */ /* 0x000fea0003800200 */
.L_x_525:
[----:B------:R-:W1:Y:S01]  /*5210*/  S2UR UR8, SR_CgaCtaId ;  /* 0x00000000000879c3 */ /* 0x000e620000008800 */
[----:B------:R-:W-:Y:S01]  /*5220*/  UMOV UR5, 0x400 ;  /* 0x0000040000057882 */ /* 0x000fe20000000000 */
[----:B------:R-:W-:Y:S01]  /*5230*/  IMAD.IADD R26, R20, 0x1, R21 ;  /* 0x00000001141a7824 */ /* 0x000fe200078e0215 */
[----:B------:R-:W-:Y:S01]  /*5240*/  IADD3 R29, PT, PT, -R21, R27, R28 ;  /* 0x0000001b151d7210 */ /* 0x000fe20007ffe11c */
[----:B------:R-:W-:Y:S01]  /*5250*/  BSSY.RECONVERGENT B0, `(.L_x_528) ;  /* 0x0000012000007945 */ /* 0x000fe20003800200 */
[----:B------:R-:W-:Y:S02]  /*5260*/  PLOP3.LUT P0, PT, PT, PT, PT, 0x8, 0x80 ;  /* 0x000000000080781c */ /* 0x000fe40003f0e170 */
[----:B------:R-:W-:Y:S01]  /*5270*/  ISETP.GE.AND P1, PT, R29, R24, PT ;  /* 0x000000181d00720c */ /* 0x000fe20003f26270 */
[----:B-1----:R-:W-:-:S06]  /*5280*/  ULEA UR8, UR8, UR5, 0x18 ;  /* 0x0000000508087291 */ /* 0x002fcc000f8ec0ff */
[----:B------:R-:W-:Y:S02]  /*5290*/  LEA R28, R26, UR8, 0x3 ;  /* 0x000000081a1c7c11 */ /* 0x000fe4000f8e18ff */
[----:B------:R-:W-:-:S03]  /*52a0*/  LEA R32, R29, UR8, 0x3 ;  /* 0x000000081d207c11 */ /* 0x000fc6000f8e18ff */
[----:B0-----:R0:W1:Y:S04]  /*52b0*/  LDS.64 R14, [R28] ;  /* 0x000000001c0e7984 */ /* 0x0010680000000a00 */
[----:B------:R0:W2:Y:S01]  /*52c0*/  LDS.64 R20, [R32] ;  /* 0x0000000020147984 */ /* 0x0000a20000000a00 */
[----:B------:R-:W-:Y:S05]  /*52d0*/  @P1 BRA `(.L_x_529) ;  /* 0x0000000000241947 */ /* 0x000fea0003800000 */
        /* <DEDUP_REMOVED lines=9> */
.L_x_529:
[----:B------:R-:W-:Y:S05]  /*5370*/  BSYNC.RECONVERGENT B0 ;  /* 0x0000000000007941 */ /* 0x000fea0003800200 */
.L_x_528:
        /* <DEDUP_REMOVED lines=8> */
[----:B------:R1:W2:Y:S01]  /*5400*/  @P0 LDS.64 R20, [R32+0x8] ;  /* 0x0000080020140984 */ /* 0x0002a20000000a00 */
[----:B------:R-:W-:Y:S02]  /*5410*/  VIADD R29, R23, 0x1 ;  /* 0x00000001171d7836 */ /* 0x000fe40000000000 */
[----:B------:R-:W-:Y:S01]  /*5420*/  VIADD R26, R22, 0x1 ;  /* 0x00000001161a7836 */ /* 0x000fe20000000000 */
[----:B------:R1:W3:Y:S01]  /*5430*/  @!P0 LDS.64 R14, [R28+0x8] ;  /* 0x000008001c0e8984 */ /* 0x0002e20000000a00 */
[----:B------:R-:W-:-:S07]  /*5440*/  PLOP3.LUT P0, PT, PT, PT, PT, 0x8, 0x80 ;  /* 0x000000000080781c */ /* 0x000fce0003f0e170 */
[----:B------:R-:W-:Y:S06]  /*5450*/  @P1 BRA `(.L_x_531) ;  /* 0x0000000000241947 */ /* 0x000fec0003800000 */
[----:B------:R-:W-:-:S13]  /*5460*/  ISETP.GE.AND P2, PT, R22, R27, PT ;  /* 0x0000001b1600720c */ /* 0x000fda0003f46270 */
[----:B012---:R-:W-:Y:S02]  /*5470*/  @!P2 LOP3.LUT R28, R20, UR7, RZ, 0xc0, !PT ;  /* 0x00000007141cac12 */ /* 0x007fe4000f8ec0ff */
[----:B---3--:R-:W-:Y:S02]  /*5480*/  @!P2 LOP3.LUT R33, R14, UR7, RZ, 0xc0, !PT ;  /* 0x000000070e21ac12 */ /* 0x008fe4000f8ec0ff */
[----:B------:R-:W-:Y:S02]  /*5490*/  @!P2 LOP3.LUT R32, R21, UR6, RZ, 0xc0, !PT ;  /* 0x000000061520ac12 */ /* 0x000fe4000f8ec0ff */
[----:B------:R-:W-:Y:S02]  /*54a0*/  @!P2 LOP3.LUT R35, R15, UR6, RZ, 0xc0, !PT ;  /* 0x000000060f23ac12 */ /* 0x000fe4000f8ec0ff */
[----:B------:R-:W-:-:S04]  /*54b0*/  @!P2 ISETP.GE.U32.AND P0, PT, R28, R33, PT ;  /* 0x000000211c00a20c */ /* 0x000fc80003f06070 */
[----:B------:R-:W-:Y:S02]  /*54c0*/  @!P2 ISETP.GE.U32.AND.EX P1, PT, R32, R35, PT, P0 ;  /* 0x000000232000a20c */ /* 0x000fe40003f26100 */
[----:B------:R-:W-:Y:S02]  /*54d0*/  PLOP3.LUT P0, PT, PT, PT, PT, 0x80, 0x8 ;  /* 0x000000000008781c */ /* 0x000fe40003f0f070 */
[----:B------:R-:W-:-:S13]  /*54e0*/  @!P2 PLOP3.LUT P0, PT, P1, PT, PT, 0x8, 0x80 ;  /* 0x000000000080a81c */ /* 0x000fda0000f0e170 */
.L_x_531:
[----:B------:R-:W-:Y:S05]  /*54f0*/  BSYNC.RECONVERGENT B0 ;  /* 0x0000000000007941 */ /* 0x000fea0003800200 */
.L_x_530:
[----:B------:R-:W-:Y:S01]  /*5500*/  @!P0 IMAD.MOV R29, RZ, RZ, R23 ;  /* 0x000000ffff1d8224 */ /* 0x000fe200078e0217 */
[----:B------:R-:W-:Y:S01]  /*5510*/  BSSY.RECONVERGENT B0, `(.L_x_532) ;  /* 0x0000016000007945 */ /* 0x000fe20003800200 */
[----:B------:R-:W-:Y:S01]  /*5520*/  @P0 IMAD.MOV R26, RZ, RZ, R22 ;  /* 0x000000ffff1a0224 */ /* 0x000fe200078e0216 */
[----:B--23--:R-:W-:Y:S01]  /*5530*/  SEL R40, R20, R14, P0 ;  /* 0x0000000e14287207 */ /* 0x00cfe20000000000 */
[C---:B------:R-:W-:Y:S01]  /*5540*/  VIADD R23, R29.reuse, 0x1 ;  /* 0x000000011d177836 */ /* 0x040fe20000000000 */
[C---:B------:R-:W-:Y:S01]  /*5550*/  ISETP.GE.AND P1, PT, R29.reuse, R24, PT ;  /* 0x000000181d00720c */ /* 0x040fe20003f26270 */
[C---:B------:R-:W-:Y:S01]  /*5560*/  VIADD R22, R26.reuse, 0x1 ;  /* 0x000000011a167836 */ /* 0x040fe20000000000 */
[----:B01----:R-:W-:Y:S02]  /*5570*/  @!P0 LEA R28, R26, UR8, 0x3 ;  /* 0x000000081a1c8c11 */ /* 0x003fe4000f8e18ff */
        /* <DEDUP_REMOVED lines=15> */
.L_x_533:
[----:B------:R-:W-:Y:S05]  /*5670*/  BSYNC.RECONVERGENT B0 ;  /* 0x0000000000007941 */ /* 0x000fea0003800200 */
.L_x_532:
        /* <DEDUP_REMOVED lines=23> */
.L_x_535:
[----:B------:R-:W-:Y:S05]  /*57f0*/  BSYNC.RECONVERGENT B0 ;  /* 0x0000000000007941 */ /* 0x000fea0003800200 */
.L_x_534:
        /* <DEDUP_REMOVED lines=23> */
.L_x_537:
[----:B------:R-:W-:Y:S05]  /*5970*/  BSYNC.RECONVERGENT B0 ;  /* 0x0000000000007941 */ /* 0x000fea0003800200 */
.L_x_536:
[----:B------:R-:W-:Y:S01]  /*5980*/  @!P0 IMAD.MOV R23, RZ, RZ, R29 ;  /* 0x000000ffff178224 */ /* 0x000fe200078e021d */
[----:B------:R-:W-:Y:S01]  /*5990*/  BSSY.RECONVERGENT B0, `(.L_x_538) ;  /* 0x0000016000007945 */ /* 0x000fe20003800200 */
[----:B------:R-:W-:Y:S01]  /*59a0*/  @P0 IMAD.MOV R22, RZ, RZ, R26 ;  /* 0x000000ffff160224 */ /* 0x000fe200078e021a */
[----:B012---:R-:W-:Y:S01]  /*59b0*/  SEL R32, R20, R14, P0 ;  /* 0x0000000e14207207 */ /* 0x007fe20000000000 */
        /* <DEDUP_REMOVED lines=19> */
.L_x_539:
[----:B------:R-:W-:Y:S05]  /*5af0*/  BSYNC.RECONVERGENT B0 ;  /* 0x0000000000007941 */ /* 0x000fea0003800200 */
.L_x_538:
[----:B------:R-:W-:Y:S01]  /*5b00*/  @!P0 IMAD.MOV R29, RZ, RZ, R23 ;  /* 0x000000ffff1d8224 */ /* 0x000fe200078e0217 */
[----:B------:R-:W-:Y:S01]  /*5b10*/  BSSY.RECONVERGENT B0, `(.L_x_540) ;  /* 0x0000015000007945 */ /* 0x000fe20003800200 */
[----:B------:R-:W-:Y:S01]  /*5b20*/  @P0 IMAD.MOV R26, RZ, RZ, R22 ;  /* 0x000000ffff1a0224 */ /* 0x000fe200078e0216 */
[----:B012---:R-:W-:Y:S02]  /*5b30*/  SEL R33, R20, R14, P0 ;  /* 0x0000000e14217207 */ /* 0x007fe40000000000 */
        /* <DEDUP_REMOVED lines=18> */
.L_x_541:
[----:B------:R-:W-:Y:S05]  /*5c60*/  BSYNC.RECONVERGENT B0 ;  /* 0x0000000000007941 */ /* 0x000fea0003800200 */
.L_x_540:
        /* <DEDUP_REMOVED lines=15> */
[----:B--2---:R-:W-:Y:S02]  /*5d60*/  IMAD.MOV.U32 R41, RZ, RZ, R20 ;  /* 0x000000ffff297224 */ /* 0x004fe400078e0014 */
[----:B------:R-:W-:-:S10]  /*5d70*/  IMAD.MOV.U32 R26, RZ, RZ, R21 ;  /* 0x000000ffff1a7224 */ /* 0x000fd400078e0015 */
[----:B------:R-:W-:Y:S02]  /*5d80*/  @!P1 LOP3.LUT R27, R20, UR7, RZ, 0xc0, !PT ;  /* 0x00000007141b9c12 */ /* 0x000fe4000f8ec0ff */
[----:B------:R-:W-:Y:S02]  /*5d90*/  @!P1 LOP3.LUT R24, R14, UR7, RZ, 0xc0, !PT ;  /* 0x000000070e189c12 */ /* 0x000fe4000f8ec0ff */
[----:B------:R-:W-:Y:S02]  /*5da0*/  @!P1 LOP3.LUT R29, R21, UR6, RZ, 0xc0, !PT ;  /* 0x00000006151d9c12 */ /* 0x000fe4000f8ec0ff */
[----:B------:R-:W-:Y:S02]  /*5db0*/  @!P1 ISETP.GE.U32.AND P0, PT, R27, R24, PT ;  /* 0x000000181b00920c */ /* 0x000fe40003f06070 */
[----:B------:R-:W-:-:S04]  /*5dc0*/  @!P1 LOP3.LUT R24, R15, UR6, RZ, 0xc0, !PT ;  /* 0x000000060f189c12 */ /* 0x000fc8000f8ec0ff */
[----:B------:R-:W-:-:S04]  /*5dd0*/  @!P1 ISETP.GE.U32.AND.EX P0, PT, R29, R24, PT, P0 ;  /* 0x000000181d00920c */ /* 0x000fc80003f06100 */
[----:B------:R-:W-:Y:S02]  /*5de0*/  @!P1 SEL R41, R20, R14, !P0 ;  /* 0x0000000e14299207 */ /* 0x000fe40004000000 */
[----:B------:R-:W-:-:S07]  /*5df0*/  @!P1 SEL R26, R21, R15, !P0 ;  /* 0x0000000f151a9207 */ /* 0x000fce0004000000 */
.L_x_543:
[----:B------:R-:W-:Y:S05]  /*5e00*/  BSYNC.RECONVERGENT B0 ;  /* 0x0000000000007941 */ /* 0x000fea0003800200 */
.L_x_542:
[----:B------:R-:W-:Y:S02]  /*5e10*/  UISETP.GE.U32.AND UP0, UPT, UR4, 0x81, UPT ;  /* 0x000000810400788c */ /* 0x000fe4000bf06070 */
[----:B------:R-:W-:-:S07]  /*5e20*/  USHF.L.U32 UR5, UR4, 0x1, URZ ;  /* 0x0000000104057899 */ /* 0x000fce00080006ff */
[----:B------:R-:W-:Y:S01]  /*5e30*/  UMOV UR4, UR5 ;  /* 0x0000000500047c82 */ /* 0x000fe20008000000 */
[----:B------:R-:W-:Y:S05]  /*5e40*/  BRA.U !UP0, `(.L_x_544) ;  /* 0xffffffed08e47547 */ /* 0x000fea000b83ffff */
[----:B------:R-:W0:Y:S01]  /*5e50*/  S2R R14, SR_TID.X ;  /* 0x00000000000e7919 */ /* 0x000e220000002100 */
[----:B------:R-:W1:Y:S02]  /*5e60*/  LDCU.U8 UR4, c[0x0][0x380] ;  /* 0x00007000ff0477ac */ /* 0x000e640008000000 */
[----:B-1----:R-:W-:-:S04]  /*5e70*/  UPRMT UR4, UR4, 0x8880, URZ ;  /* 0x0000888004047896 */ /* 0x002fc800080000ff */
[----:B------:R-:W-:Y:S01]  /*5e80*/  UISETP.NE.AND UP0, UPT, UR4, URZ, UPT ;  /* 0x000000ff0400728c */ /* 0x000fe2000bf05270 */
[----:B0-----:R-:W-:-:S05]  /*5e90*/  IMAD.SHL.U32 R15, R14, 0x8, RZ ;  /* 0x000000080e0f7824 */ /* 0x001fca00078e00ff */
[----:B------:R-:W-:-:S04]  /*5ea0*/  LOP3.LUT R15, R15, 0x1f00, RZ, 0xc0, !PT ;  /* 0x00001f000f0f7812 */ /* 0x000fc800078ec0ff */
[----:B------:R-:W-:-:S05]  /*5eb0*/  LOP3.LUT R14, R15, 0x1f, R14, 0xf8, !PT ;  /* 0x0000001f0f0e7812 */ /* 0x000fca00078ef80e */
[C---:B--2---:R-:W-:Y:S02]  /*5ec0*/  VIADD R20, R14.reuse, 0x20 ;  /* 0x000000200e147836 */ /* 0x044fe40000000000 */
[C---:B------:R-:W-:Y:S02]  /*5ed0*/  VIADD R28, R14.reuse, 0x40 ;  /* 0x000000400e1c7836 */ /* 0x040fe40000000000 */
[C---:B------:R-:W-:Y:S02]  /*5ee0*/  VIADD R27, R14.reuse, 0x60 ;  /* 0x000000600e1b7836 */ /* 0x040fe40000000000 */
[C---:B------:R-:W-:Y:S02]  /*5ef0*/  VIADD R24, R14.reuse, 0xa0 ;  /* 0x000000a00e187836 */ /* 0x040fe40000000000 */
[C---:B------:R-:W-:Y:S02]  /*5f00*/  VIADD R25, R14.reuse, 0x80 ;  /* 0x000000800e197836 */ /* 0x040fe40000000000 */
[----:B------:R-:W-:Y:S01]  /*5f10*/  VIADD R21, R14, 0xc0 ;  /* 0x000000c00e157836 */ /* 0x000fe20000000000 */
[----:B------:R-:W-:Y:S06]  /*5f20*/  BAR.SYNC.DEFER_BLOCKING 0x0 ;  /* 0x0000000000007b1d */ /* 0x000fec0000010000 */
[----:B------:R-:W-:Y:S05]  /*5f30*/  BRA.U !UP0, `(.L_x_545) ;  /* 0x0000000108f87547 */ /* 0x000fea000b800000 */
[----:B------:R-:W-:Y:S01]  /*5f40*/  IMAD.MOV.U32 R42, RZ, RZ, R40 ;  /* 0x000000ffff2a7224 */ /* 0x000fe200078e0028 */
[----:B------:R0:W-:Y:S01]  /*5f50*/  STS.64 [R8], R12 ;  /* 0x0000000c08007388 */ /* 0x0001e20000000a00 */
[----:B------:R-:W-:Y:S01]  /*5f60*/  ISETP.NE.AND P0, PT, R31, RZ, PT ;  /* 0x000000ff1f00720c */ /* 0x000fe20003f05270 */
[----:B------:R-:W1:Y:S02]  /*5f70*/  LDCU.64 UR4, c[0x0][0x398] ;  /* 0x00007300ff0477ac */ /* 0x000e640008000a00 */
[----:B------:R2:W-:Y:S01]  /*5f80*/  STS.64 [R9+0x8], R42 ;  /* 0x0000082a09007388 */ /* 0x0005e20000000a00 */
[----:B------:R-:W3:Y:S01]  /*5f90*/  S2R R29, SR_TID.X ;  /* 0x00000000001d7919 */ /* 0x000ee20000002100 */
[----:B0-----:R-:W-:Y:S02]  /*5fa0*/  IMAD.MOV.U32 R12, RZ, RZ, R39 ;  /* 0x000000ffff0c7224 */ /* 0x001fe400078e0027 */
[----:B------:R-:W-:Y:S02]  /*5fb0*/  IMAD.MOV.U32 R13, RZ, RZ, R38 ;  /* 0x000000ffff0d7224 */ /* 0x000fe400078e0026 */
[----:B------:R-:W-:-:S02]  /*5fc0*/  IMAD.MOV.U32 R8, RZ, RZ, R32 ;  /* 0x000000ffff087224 */ /* 0x000fc400078e0020 */
[----:B--2---:R-:W-:Y:S01]  /*5fd0*/  IMAD.MOV.U32 R9, RZ, RZ, R37 ;  /* 0x000000ffff097224 */ /* 0x004fe200078e0025 */
[----:B------:R0:W-:Y:S04]  /*5fe0*/  STS.64 [R10+0x10], R12 ;  /* 0x0000100c0a007388 */ /* 0x0001e80000000a00 */
[----:B------:R2:W-:Y:S04]  /*5ff0*/  STS.64 [R11+0x18], R34 ;  /* 0x000018220b007388 */ /* 0x0005e80000000a00 */
[----:B------:R-:W-:Y:S01]  /*6000*/  STS.64 [R16+0x20], R8 ;  /* 0x0000200810007388 */ /* 0x000fe20000000a00 */
[----:B0-----:R-:W-:-:S02]  /*6010*/  IMAD.MOV.U32 R10, RZ, RZ, R33 ;  /* 0x000000ffff0a7224 */ /* 0x001fc400078e0021 */
[----:B--2---:R-:W-:Y:S02]  /*6020*/  IMAD.MOV.U32 R11, RZ, RZ, R36 ;  /* 0x000000ffff0b7224 */ /* 0x004fe400078e0024 */
[----:B------:R-:W-:Y:S02]  /*6030*/  IMAD.MOV.U32 R34, RZ, RZ, R41 ;  /* 0x000000ffff227224 */ /* 0x000fe400078e0029 */
[----:B------:R-:W-:Y:S01]  /*6040*/  IMAD.MOV.U32 R35, RZ, RZ, R26 ;  /* 0x000000ffff237224 */ /* 0x000fe200078e001a */
[----:B------:R-:W-:Y:S01]  /*6050*/  STS.64 [R17+0x28], R10 ;  /* 0x0000280a11007388 */ /* 0x000fe20000000a00 */
[----:B------:R-:W-:-:S03]  /*6060*/  IMAD.U32 R36, RZ, RZ, UR9 ;  /* 0x00000009ff247e24 */ /* 0x000fc6000f8e00ff */
[----:B------:R-:W-:Y:S04]  /*6070*/  STS.64 [R18+0x30], R22 ;  /* 0x0000301612007388 */ /* 0x000fe80000000a00 */
[----:B------:R-:W-:Y:S01]  /*6080*/  STS.64 [R19+0x38], R34 ;  /* 0x0000382213007388 */ /* 0x000fe20000000a00 */
[----:B------:R-:W-:-:S03]  /*6090*/  NOP ;  /* 0x0000000000007918 */ /* 0x000fc60000000000 */
[----:B------:R-:W-:Y:S04]  /*60a0*/  LDS.64 R30, [R30] ;  /* 0x000000001e1e7984 */ /* 0x000fe80000000a00 */
[----:B------:R3:W-:Y:S04]  /*60b0*/  LDS.64 R8, [R0+0x100] ;  /* 0x0001000000087984 */ /* 0x0007e80000000a00 */
[----:B------:R-:W-:Y:S04]  /*60c0*/  LDS.64 R12, [R2+0x200] ;  /* 0x00020000020c7984 */ /* 0x000fe80000000a00 */
[----:B------:R0:W-:Y:S01]  /*60d0*/  LDS.64 R10, [R3+0x300] ;  /* 0x00030000030a7984 */ /* 0x0001e20000000a00 */
[----:B---3--:R-:W-:-:S03]  /*60e0*/  IMAD.SHL.U32 R0, R29, 0x8, RZ ;  /* 0x000000081d007824 */ /* 0x008fc600078e00ff */
[----:B------:R-:W-:Y:S02]  /*60f0*/  LDS.64 R16, [R4+0x400] ;  /* 0x0004000004107984 */ /* 0x000fe40000000a00 */
[----:B------:R-:W-:Y:S02]  /*6100*/  LOP3.LUT R0, R0, 0x1f00, RZ, 0xc0, !PT ;  /* 0x00001f0000007812 */ /* 0x000fe400078ec0ff */
[----:B------:R-:W-:Y:S04]  /*6110*/  LDS.64 R22, [R5+0x500] ;  /* 0x0005000005167984 */ /* 0x000fe80000000a00 */
[----:B------:R-:W-:Y:S04]  /*6120*/  LDS.64 R32, [R6+0x600] ;  /* 0x0006000006207984 */ /* 0x000fe80000000a00 */
[----:B------:R-:W-:Y:S04]  /*6130*/  LDS.64 R18, [R7+0x700] ;  /* 0x0007000007127984 */ /* 0x000fe80000000a00 */
[----:B------:R-:W-:Y:S01]  /*6140*/  @!P0 STS [UR8+0x4200], R36 ;  /* 0x00420024ff008988 */ /* 0x000fe20008000808 */
[----:B------:R-:W-:Y:S06]  /*6150*/  BAR.SYNC.DEFER_BLOCKING 0x0 ;  /* 0x0000000000007b1d */ /* 0x000fec0000010000 */
[----:B------:R-:W2:Y:S01]  /*6160*/  S2R R26, SR_CTAID.X ;  /* 0x00000000001a7919 */ /* 0x000ea20000002500 */
[----:B------:R-:W3:Y:S01]  /*6170*/  LDS R15, [UR8+0x4200] ;  /* 0x00420008ff0f7984 */ /* 0x000ee20008000800 */
[----:B--2---:R-:W-:-:S03]  /*6180*/  IMAD.WIDE.U32 R34, R26, 0x800, RZ ;  /* 0x000008001a227825 */ /* 0x004fc600078e00ff */
[----:B0-----:R-:W-:-:S04]  /*6190*/  LOP3.LUT R3, R34, 0x1f, R29, 0xf8, !PT ;  /* 0x0000001f22037812 */ /* 0x001fc800078ef81d */
[C---:B------:R-:W-:Y:S02]  /*61a0*/  IADD3 R3, P0, PT, R0.reuse, R3, RZ ;  /* 0x0000000300037210 */ /* 0x040fe40007f1e0ff */
[----:B------:R-:W-:-:S03]  /*61b0*/  LOP3.LUT R0, R0, 0x1f, R29, 0xf8, !PT ;  /* 0x0000001f00007812 */ /* 0x000fc600078ef81d */
[----:B------:R-:W-:Y:S01]  /*61c0*/  IMAD.X R34, RZ, RZ, R35, P0 ;  /* 0x000000ffff227224 */ /* 0x000fe200000e0623 */
[C---:B-1----:R-:W-:Y:S02]  /*61d0*/  LEA R2, P0, R3.reuse, UR4, 0x3 ;  /* 0x0000000403027c11 */ /* 0x042fe4000f8018ff */
[----:B------:R-:W-:Y:S02]  /*61e0*/  LOP3.LUT R0, R0, 0xe0, RZ, 0xfc, !PT ;  /* 0x000000e000007812 */ /* 0x000fe400078efcff */
[----:B------:R-:W-:Y:S02]  /*61f0*/  LEA.HI.X R3, R3, UR5, R34, 0x3, P0 ;  /* 0x0000000503037c11 */ /* 0x000fe400080f1c22 */
[-C--:B---3--:R-:W-:Y:S02]  /*6200*/  ISETP.GE.AND P0, PT, R14, R15.reuse, PT ;  /* 0x0000000f0e00720c */ /* 0x088fe40003f06270 */
[-C--:B------:R-:W-:Y:S02]  /*6210*/  ISETP.GE.AND P1, PT, R20, R15.reuse, PT ;  /* 0x0000000f1400720c */ /* 0x080fe40003f26270 */
[----:B------:R-:W-:-:S02]  /*6220*/  ISETP.GE.AND P2, PT, R28, R15, PT ;  /* 0x0000000f1c00720c */ /* 0x000fc40003f46270 */
[-C--:B------:R-:W-:Y:S02]  /*6230*/  ISETP.GE.AND P3, PT, R27, R15.reuse, PT ;  /* 0x0000000f1b00720c */ /* 0x080fe40003f66270 */
[-C--:B------:R-:W-:Y:S02]  /*6240*/  ISETP.GE.AND P4, PT, R25, R15.reuse, PT ;  /* 0x0000000f1900720c */ /* 0x080fe40003f86270 */
        /* <DEDUP_REMOVED lines=13> */
.L_x_545:
[----:B------:R-:W-:Y:S01]  /*6320*/  IMAD.MOV.U32 R42, RZ, RZ, R40 ;  /* 0x000000ffff2a7224 */ /* 0x000fe200078e0028 */
[----:B------:R0:W-:Y:S01]  /*6330*/  STS.64 [R8], R12 ;  /* 0x0000000c08007388 */ /* 0x0001e20000000a00 */
[----:B------:R-:W-:Y:S01]  /*6340*/  ISETP.NE.AND P0, PT, R31, RZ, PT ;  /* 0x000000ff1f00720c */ /* 0x000fe20003f05270 */
[----:B------:R-:W-:Y:S01]  /*6350*/  IMAD.U32 R15, RZ, RZ, UR9 ;  /* 0x00000009ff0f7e24 */ /* 0x000fe2000f8e00ff */
[----:B------:R-:W1:Y:S01]  /*6360*/  LDCU.64 UR4, c[0x0][0x3b0] ;  /* 0x00007600ff0477ac */ /* 0x000e620008000a00 */
[----:B------:R2:W-:Y:S01]  /*6370*/  STS.64 [R9+0x8], R42 ;  /* 0x0000082a09007388 */ /* 0x0005e20000000a00 */
[----:B0-----:R-:W-:Y:S02]  /*6380*/  IMAD.MOV.U32 R12, RZ, RZ, R39 ;  /* 0x000000ffff0c7224 */ /* 0x001fe400078e0027 */
[----:B------:R-:W-:Y:S01]  /*6390*/  IMAD.MOV.U32 R13, RZ, RZ, R38 ;  /* 0x000000ffff0d7224 */ /* 0x000fe200078e0026 */
[----:B------:R-:W0:Y:S01]  /*63a0*/  S2R R39, SR_CTAID.X ;  /* 0x0000000000277919 */ /* 0x000e220000002500 */
[----:B------:R-:W-:-:S02]  /*63b0*/  IMAD.MOV.U32 R8, RZ, RZ, R32 ;  /* 0x000000ffff087224 */ /* 0x000fc400078e0020 */
[----:B--2---:R-:W-:Y:S01]  /*63c0*/  IMAD.MOV.U32 R9, RZ, RZ, R37 ;  /* 0x000000ffff097224 */ /* 0x004fe200078e0025 */
[----:B------:R2:W-:Y:S01]  /*63d0*/  STS.64 [R10+0x10], R12 ;  /* 0x0000100c0a007388 */ /* 0x0005e20000000a00 */
[----:B------:R-:W-:-:S03]  /*63e0*/  IMAD.MOV.U32 R37, RZ, RZ, R26 ;  /* 0x000000ffff257224 */ /* 0x000fc600078e001a */
[----:B------:R3:W-:Y:S04]  /*63f0*/  STS.64 [R11+0x18], R34 ;  /* 0x000018220b007388 */ /* 0x0007e80000000a00 */
[----:B------:R-:W-:Y:S01]  /*6400*/  STS.64 [R16+0x20], R8 ;  /* 0x0000200810007388 */ /* 0x000fe20000000a00 */
[----:B--2---:R-:W-:Y:S01]  /*6410*/  IMAD.MOV.U32 R10, RZ, RZ, R33 ;  /* 0x000000ffff0a7224 */ /* 0x004fe200078e0021 */
[----:B------:R-:W2:Y:S01]  /*6420*/  S2R R26, SR_TID.X ;  /* 0x00000000001a7919 */ /* 0x000ea20000002100 */
[----:B---3--:R-:W-:Y:S02]  /*6430*/  IMAD.MOV.U32 R11, RZ, RZ, R36 ;  /* 0x000000ffff0b7224 */ /* 0x008fe400078e0024 */
[----:B------:R-:W-:-:S03]  /*6440*/  IMAD.MOV.U32 R36, RZ, RZ, R41 ;  /* 0x000000ffff247224 */ /* 0x000fc600078e0029 */
[----:B------:R-:W-:Y:S04]  /*6450*/  STS.64 [R17+0x28], R10 ;  /* 0x0000280a11007388 */ /* 0x000fe80000000a00 */
[----:B------:R-:W-:Y:S04]  /*6460*/  STS.64 [R18+0x30], R22 ;  /* 0x0000301612007388 */ /* 0x000fe80000000a00 */
[----:B------:R-:W-:Y:S01]  /*6470*/  STS.64 [R19+0x38], R36 ;  /* 0x0000382413007388 */ /* 0x000fe20000000a00 */
[----:B------:R-:W-:-:S03]  /*6480*/  NOP ;  /* 0x0000000000007918 */ /* 0x000fc60000000000 */
[----:B------:R-:W-:Y:S04]  /*6490*/  LDS.64 R30, [R30] ;  /* 0x000000001e1e7984 */ /* 0x000fe80000000a00 */
[----:B------:R2:W-:Y:S04]  /*64a0*/  LDS.64 R12, [R0+0x100] ;  /* 0x00010000000c7984 */ /* 0x0005e80000000a00 */
[----:B------:R-:W-:Y:S04]  /*64b0*/  LDS.64 R8, [R2+0x200] ;  /* 0x0002000002087984 */ /* 0x000fe80000000a00 */
[----:B------:R-:W-:Y:S01]  /*64c0*/  LDS.64 R32, [R3+0x300] ;  /* 0x0003000003207984 */ /* 0x000fe20000000a00 */
[----:B--2---:R-:W-:-:S03]  /*64d0*/  IMAD.SHL.U32 R0, R26, 0x8, RZ ;  /* 0x000000081a007824 */ /* 0x004fc600078e00ff */
[----:B------:R-:W-:Y:S04]  /*64e0*/  LDS.64 R10, [R4+0x400] ;  /* 0x00040000040a7984 */ /* 0x000fe80000000a00 */
[----:B------:R2:W-:Y:S04]  /*64f0*/  LDS.64 R16, [R5+0x500] ;  /* 0x0005000005107984 */ /* 0x0005e80000000a00 */
[----:B------:R-:W-:Y:S04]  /*6500*/  LDS.64 R22, [R6+0x600] ;  /* 0x0006000006167984 */ /* 0x000fe80000000a00 */
[----:B------:R-:W-:Y:S01]  /*6510*/  LDS.64 R34, [R7+0x700] ;  /* 0x0007000007227984 */ /* 0x000fe20000000a00 */
[----:B--2---:R-:W-:-:S03]  /*6520*/  LOP3.LUT R5, R0, 0x1f00, RZ, 0xc0, !PT ;  /* 0x00001f0000057812 */ /* 0x004fc600078ec0ff */
[----:B------:R2:W-:Y:S01]  /*6530*/  @!P0 STS [UR8+0x4200], R15 ;  /* 0x0042000fff008988 */ /* 0x0005e20008000808 */
[----:B------:R-:W-:Y:S01]  /*6540*/  LOP3.LUT R5, R5, 0x1f, R26, 0xf8, !PT ;  /* 0x0000001f05057812 */ /* 0x000fe200078ef81a */
[----:B------:R-:W-:Y:S03]  /*6550*/  BAR.SYNC.DEFER_BLOCKING 0x0 ;  /* 0x0000000000007b1d */ /* 0x000fe60000010000 */
[----:B------:R-:W-:Y:S01]  /*6560*/  LOP3.LUT R0, R5, 0xe0, RZ, 0xfc, !PT ;  /* 0x000000e005007812 */ /* 0x000fe200078efcff */
[----:B--2---:R-:W-:Y:S02]  /*6570*/  IMAD.MOV.U32 R15, RZ, RZ, RZ ;  /* 0x000000ffff0f7224 */ /* 0x004fe400078e00ff */
[----:B0-----:R-:W-:-:S03]  /*6580*/  IMAD.WIDE.U32 R18, R39, 0x800, R14 ;  /* 0x0000080027127825 */ /* 0x001fc600078e000e */
        /* <DEDUP_REMOVED lines=21> */
.L_x_546:
        /* <DEDUP_REMOVED lines=10> */
.L_x_675:


//--------------------- .text._ZN3cub18CUB_300001_SM_10006detail10merge_sort26DeviceMergeSortMergeKernelINS2_10policy_hubIN6thrust24THRUST_300001_SM_1000_NS10device_ptrIyEEE9Policy600ES8_PNS0_8NullTypeES8_SC_j29MostSignificantBitsComparatorySB_EEvbT2_T3_T4_PT6_PT7_T5_PSG_SG_NS1_7vsmem_tE --------------------------
	.section	.text._ZN3cub18CUB_300001_SM_10006detail10merge_sort26DeviceMergeSortMergeKernelINS2_10policy_hubIN6thrust24THRUST_300001_SM_1000_NS10device_ptrIyEEE9Policy600ES8_PNS0_8NullTypeES8_SC_j29MostSignificantBitsComparatorySB_EEvbT2_T3_T4_PT6_PT7_T5_PSG_SG_NS1_7vsmem_tE,"ax",@progbits
	.align	128
        .global         _ZN3cub18CUB_300001_SM_10006detail10merge_sort26DeviceMergeSortMergeKernelINS2_10policy_hubIN6thrust24THRUST_300001_SM_1000_NS10device_ptrIyEEE9Policy600ES8_PNS0_8NullTypeES8_SC_j29MostSignificantBitsComparatorySB_EEvbT2_T3_T4_PT6_PT7_T5_PSG_SG_NS1_7vsmem_tE
        .type           _ZN3cub18CUB_300001_SM_10006detail10merge_sort26DeviceMergeSortMergeKernelINS2_10policy_hubIN6thrust24THRUST_300001_SM_1000_NS10device_ptrIyEEE9Policy600ES8_PNS0_8NullTypeES8_SC_j29MostSignificantBitsComparatorySB_EEvbT2_T3_T4_PT6_PT7_T5_PSG_SG_NS1_7vsmem_tE,@function
        .size           _ZN3cub18CUB_300001_SM_10006detail10merge_sort26DeviceMergeSortMergeKernelINS2_10policy_hubIN6thrust24THRUST_300001_SM_1000_NS10device_ptrIyEEE9Policy600ES8_PNS0_8NullTypeES8_SC_j29MostSignificantBitsComparatorySB_EEvbT2_T3_T4_PT6_PT7_T5_PSG_SG_NS1_7vsmem_tE,(.L_x_676 - _ZN3cub18CUB_300001_SM_10006detail10merge_sort26DeviceMergeSortMergeKernelINS2_10policy_hubIN6thrust24THRUST_300001_SM_1000_NS10device_ptrIyEEE9Policy600ES8_PNS0_8NullTypeES8_SC_j29MostSignificantBitsComparatorySB_EEvbT2_T3_T4_PT6_PT7_T5_PSG_SG_NS1_7vsmem_tE)
        .other          _ZN3cub18CUB_300001_SM_10006detail10merge_sort26DeviceMergeSortMergeKernelINS2_10policy_hubIN6thrust24THRUST_300001_SM_1000_NS10device_ptrIyEEE9Policy600ES8_PNS0_8NullTypeES8_SC_j29MostSignificantBitsComparatorySB_EEvbT2_T3_T4_PT6_PT7_T5_PSG_SG_NS1_7vsmem_tE,@"STO_CUDA_ENTRY STV_DEFAULT"
_ZN3cub18CUB_300001_SM_10006detail10merge_sort26DeviceMergeSortMergeKernelINS2_10policy_hubIN6thrust24THRUST_300001_SM_1000_NS10device_ptrIyEEE9Policy600ES8_PNS0_8NullTypeES8_SC_j29MostSignificantBitsComparatorySB_EEvbT2_T3_T4_PT6_PT7_T5_PSG_SG_NS1_7vsmem_tE:
.text._ZN3cub18CUB_300001_SM_10006detail10merge_sort26DeviceMergeSortMergeKernelINS2_10policy_hubIN6thrust24THRUST_300001_SM_1000_NS10device_ptrIyEEE9Policy600ES8_PNS0_8NullTypeES8_SC_j29MostSignificantBitsComparatorySB_EEvbT2_T3_T4_PT6_PT7_T5_PSG_SG_NS1_7vsmem_tE:
[----:B------:R-:W-:Y:S08]  /*0000*/  LDC R1, c[0x0][0x37c] ;  /* 0x0000df00ff017b82 */ /* 0x000ff00000000800 */
[----:B------:R-:W0:Y:S01]  /*0010*/  S2UR UR4, SR_CTAID.X ;  /* 0x00000000000479c3 */ /* 0x000e220000002500 */
[----:B------:R-:W1:Y:S01]  /*0020*/  LDCU UR5, c[0x0][0x370] ;  /* 0x00006e00ff0577ac */ /* 0x000e620008000800 */
[----:B------:R-:W2:Y:S01]  /*0030*/  S2R R0, SR_TID.X ;  /* 0x0000000000007919 */ /* 0x000ea20000002100 */
[----:B------:R-:W3:Y:S01]  /*0040*/  LDCU UR9, c[0x0][0x3c0] ;  /* 0x00007800ff0977ac */ /* 0x000ee20008000800 */
[----:B------:R-:W4:Y:S01]  /*0050*/  LDCU.64 UR14, c[0x0][0x358] ;  /* 0x00006b00ff0e77ac */ /* 0x000f220008000a00 */
[----:B-1----:R-:W-:-:S02]  /*0060*/  UIADD3 UR5, UPT, UPT, UR5, -0x1, URZ ;  /* 0xffffffff05057890 */ /* 0x002fc4000fffe0ff */
[----:B---3--:R-:W-:Y:S02]  /*0070*/  USHF.L.U32 UR8, UR9, 0xa, URZ ;  /* 0x0000000a09087899 */ /* 0x008fe400080006ff */
[----:B0-----:R-:W-:-:S09]  /*0080*/  UISETP.GE.U32.AND UP0, UPT, UR4, UR5, UPT ;  /* 0x000000050400728c */ /* 0x001fd2000bf06070 */
[----:B----4-:R-:W-:Y:S05]  /*0090*/  BRA.U UP0, `(.L_x_547) ;  /* 0x0000002100e47547 */ /* 0x010fea000b800000 */
[----:B------:R-:W0:Y:S01]  /*00a0*/  LDCU.64 UR6, c[0x0][0x3b8] ;  /* 0x00007700ff0677ac */ /* 0x000e220008000a00 */
[----:B------:R-:W-:Y:S01]  /*00b0*/  UIADD3 UR12, UPT, UPT, -UR9, URZ, URZ ;  /* 0x000000ff090c7290 */ /* 0x000fe2000fffe1ff */
[----:B------:R-:W1:Y:S01]  /*00c0*/  LDCU UR9, c[0x0][0x398] ;  /* 0x00007300ff0977ac */ /* 0x000e620008000800 */
[----:B------:R-:W-:Y:S01]  /*00d0*/  ULOP3.LUT UR8, UR8, 0xfffff800, URZ, 0xc0, !UPT ;  /* 0xfffff80008087892 */ /* 0x000fe2000f8ec0ff */
[----:B------:R-:W3:Y:S01]  /*00e0*/  LDCU.U8 UR13, c[0x0][0x380] ;  /* 0x00007000ff0d77ac */ /* 0x000ee20008000000 */
[----:B0-----:R-:W-:-:S06]  /*00f0*/  UIMAD.WIDE.U32 UR6, UR4, 0x4, UR6 ;  /* 0x00000004040678a5 */ /* 0x001fcc000f8e0006 */
[----:B------:R-:W-:Y:S02]  /*0100*/  IMAD.U32 R2, RZ, RZ, UR6 ;  /* 0x00000006ff027e24 */ /* 0x000fe4000f8e00ff */
[----:B------:R-:W-:-:S05]  /*0110*/  IMAD.U32 R3, RZ, RZ, UR7 ;  /* 0x00000007ff037e24 */ /* 0x000fca000f8e00ff */
[----:B------:R-:W4:Y:S04]  /*0120*/  LDG.E R5, desc[UR14][R2.64+0x4] ;  /* 0x0000040e02057981 */ /* 0x000f28000c1e1900 */
[----:B------:R0:W5:Y:S01]  /*0130*/  LDG.E R4, desc[UR14][R2.64] ;  /* 0x0000000e02047981 */ /* 0x000162000c1e1900 */
[----:B------:R-:W-:Y:S01]  /*0140*/  ULOP3.LUT UR5, UR4, UR12, URZ, 0xc0, !UPT ;  /* 0x0000000c04057292 */ /* 0x000fe2000f8ec0ff */
[----:B------:R-:W-:Y:S01]  /*0150*/  ACQBULK ;  /* 0x000000000000782e */ /* 0x000fe20000000000 */
[----:B------:R-:W-:Y:S02]  /*0160*/  ULOP3.LUT UR12, UR4, UR12, URZ, 0xfc, !UPT ;  /* 0x0000000c040c7292 */ /* 0x000fe4000f8efcff */
[----:B------:R-:W-:-:S04]  /*0170*/  UIADD3 UR6, UPT, UPT, -UR5, UR4, URZ ;  /* 0x0000000405067290 */ /* 0x000fc8000fffe1ff */
[----:B------:R-:W-:Y:S02]  /*0180*/  USHF.L.U32 UR7, UR6, 0xb, URZ ;  /* 0x0000000b06077899 */ /* 0x000fe400080006ff */
[----:B------:R-:W-:Y:S02]  /*0190*/  USHF.L.U32 UR6, UR5, 0xb, URZ ;  /* 0x0000000b05067899 */ /* 0x000fe400080006ff */
[----:B------:R-:W-:Y:S02]  /*01a0*/  UISETP.NE.AND UP0, UPT, UR7, -0x800, UPT ;  /* 0xfffff8000700788c */ /* 0x000fe4000bf05270 */
[----:B-1----:R-:W-:Y:S02]  /*01b0*/  UIADD3 UR9, UPT, UPT, -UR6, UR9, URZ ;  /* 0x0000000906097290 */ /* 0x002fe4000fffe1ff */
[----:B------:R-:W-:Y:S02]  /*01c0*/  UIADD3 UR11, UPT, UPT, UR7, 0x7ff, URZ ;  /* 0x000007ff070b7890 */ /* 0x000fe4000fffe0ff */
[----:B------:R-:W-:-:S04]  /*01d0*/  UISETP.LT.U32.AND UP1, UPT, UR8, UR9, UPT ;  /* 0x000000090800728c */ /* 0x000fc8000bf21070 */
[----:B------:R-:W-:Y:S02]  /*01e0*/  USEL UR10, UR8, UR9, !UP1 ;  /* 0x00000009080a7287 */ /* 0x000fe4000c800000 */
[----:B------:R-:W-:Y:S02]  /*01f0*/  @UP0 UIADD3 UR11, UPT, UPT, UR7, 0x800, URZ ;  /* 0x00000800070b0890 */ /* 0x000fe4000fffe0ff */
[----:B------:R-:W-:Y:S02]  /*0200*/  UIADD3 UR10, UPT, UPT, -UR8, UR10, URZ ;  /* 0x0000000a080a7290 */ /* 0x000fe4000fffe1ff */
[----:B------:R-:W-:Y:S02]  /*0210*/  UISETP.NE.AND UP0, UPT, UR12, -0x1, UPT ;  /* 0xffffffff0c00788c */ /* 0x000fe4000bf05270 */
[----:B------:R-:W-:Y:S02]  /*0220*/  UISETP.LT.U32.AND UP1, UPT, UR8, UR9, UPT ;  /* 0x000000090800728c */ /* 0x000fe4000bf21070 */
[----:B0-----:R-:W-:Y:S01]  /*0230*/  IMAD.U32 R2, RZ, RZ, UR10 ;  /* 0x0000000aff027e24 */ /* 0x001fe2000f8e00ff */
[----:B---3--:R-:W-:Y:S01]  /*0240*/  UPRMT UR12, UR13, 0x8880, URZ ;  /* 0x000088800d0c7896 */ /* 0x008fe200080000ff */
[----:B----4-:R-:W-:Y:S01]  /*0250*/  R2UR UR5, R5 ;  /* 0x00000000050572ca */ /* 0x010fe200000e0000 */
[----:B-----5:R-:W-:-:S04]  /*0260*/  VIADD R3, R4, -UR6 ;  /* 0x8000000604037c36 */ /* 0x020fc80008000000 */
[----:B------:R-:W-:-:S08]  /*0270*/  IMAD.MOV R5, RZ, RZ, -R3 ;  /* 0x000000ffff057224 */ /* 0x000fd000078e0a03 */
[----:B------:R-:W-:Y:S01]  /*0280*/  UIADD3 UR5, UPT, UPT, UR5, -UR6, URZ ;  /* 0x8000000605057290 */ /* 0x000fe2000fffe0ff */
[----:B------:R-:W-:-:S03]  /*0290*/  VIADDMNMX.U32 R2, R5, UR7, R2, PT ;  /* 0x0000000705027c46 */ /* 0x000fc6000b800002 */
[----:B------:R-:W-:Y:S01]  /*02a0*/  UIADD3 UR11, UPT, UPT, -UR5, UR11, URZ ;  /* 0x0000000b050b7290 */ /* 0x000fe2000fffe1ff */
[----:B------:R-:W-:Y:S01]  /*02b0*/  R2UR UR7, R2 ;  /* 0x00000000020772ca */ /* 0x000fe200000e0000 */
[----:B------:R-:W-:Y:S02]  /*02c0*/  @!UP0 USEL UR5, UR8, UR9, UP1 ;  /* 0x0000000908058287 */ /* 0x000fe40008800000 */
[----:B------:R-:W-:Y:S02]  /*02d0*/  USEL UR11, UR8, UR11, !UP0 ;  /* 0x0000000b080b7287 */ /* 0x000fe4000c000000 */
[----:B------:R-:W-:Y:S02]  /*02e0*/  UISETP.NE.AND UP0, UPT, UR12, URZ, UPT ;  /* 0x000000ff0c00728c */ /* 0x000fe4000bf05270 */
[----:B------:R-:W-:Y:S01]  /*02f0*/  UISETP.LT.U32.AND UP2, UPT, UR10, UR11, UPT ;  /* 0x0000000b0a00728c */ /* 0x000fe2000bf41070 */
[----:B------:R-:W-:-:S03]  /*0300*/  IADD3 R19, PT, PT, -R3, UR5, RZ ;  /* 0x0000000503137c10 */ /* 0x000fc6000fffe1ff */
[----:B------:R-:W-:-:S03]  /*0310*/  USEL UR10, UR10, UR11, UP2 ;  /* 0x0000000b0a0a7287 */ /* 0x000fc60009000000 */
[----:B------:R-:W-:Y:S09]  /*0320*/  BRA.U !UP0, `(.L_x_548) ;  /* 0x0000000108b07547 */ /* 0x000ff2000b800000 */
[----:B------:R-:W0:Y:S01]  /*0330*/  LDCU.64 UR12, c[0x0][0x388] ;  /* 0x00007100ff0c77ac */ /* 0x000e220008000a00 */
[C---:B--2---:R-:W-:Y:S02]  /*0340*/  IADD3 R3, P0, P1, R0.reuse, UR6, R3 ;  /* 0x0000000600037c10 */ /* 0x044fe4000f91e003 */
[----:B------:R-:W-:Y:S02]  /*0350*/  ISETP.GE.AND P6, PT, R0, R19, PT ;  /* 0x000000130000720c */ /* 0x000fe40003fc6270 */
[----:B------:R-:W-:Y:S02]  /*0360*/  IADD3.X R4, PT, PT, RZ, RZ, RZ, P0, P1 ;  /* 0x000000ffff047210 */ /* 0x000fe400007e24ff */
[----:B0-----:R-:W-:-:S04]  /*0370*/  LEA R2, P0, R3, UR12, 0x3 ;  /* 0x0000000c03027c11 */ /* 0x001fc8000f8018ff */
[----:B------:R-:W-:-:S05]  /*0380*/  LEA.HI.X R3, R3, UR13, R4, 0x3, P0 ;  /* 0x0000000d03037c11 */ /* 0x000fca00080f1c04 */
[----:B------:R0:W5:Y:S01]  /*0390*/  @!P6 LDG.E.64 R20, desc[UR14][R2.64] ;  /* 0x0000000e0214e981 */ /* 0x000162000c1e1b00 */
[----:B------:R-:W-:Y:S01]  /*03a0*/  UIADD3 UR6, UP1, UP2, UR7, UR6, UR8 ;  /* 0x0000000607067290 */ /* 0x000fe2000fa3e008 */
[C---:B------:R-:W-:Y:S02]  /*03b0*/  IMAD.IADD R4, R0.reuse, 0x1, -R19 ;  /* 0x0000000100047824 */ /* 0x040fe400078e0a13 */
[C---:B------:R-:W-:Y:S01]  /*03c0*/  VIADD R6, R0.reuse, 0x100 ;  /* 0x0000010000067836 */ /* 0x040fe20000000000 */
[----:B------:R-:W-:Y:S01]  /*03d0*/  UIADD3.X UR5, UPT, UPT, URZ, URZ, URZ, UP1, UP2 ;  /* 0x000000ffff057290 */ /* 0x000fe20008fe44ff */
[----:B------:R-:W-:Y:S01]  /*03e0*/  VIADD R8, R0, 0x200 ;  /* 0x0000020000087836 */ /* 0x000fe20000000000 */
[----:B------:R-:W-:Y:S02]  /*03f0*/  IADD3 R5, P0, PT, R4, UR6, RZ ;  /* 0x0000000604057c10 */ /* 0x000fe4000ff1e0ff */
[-C--:B------:R-:W-:Y:S01]  /*0400*/  ISETP.GE.AND P5, PT, R6, R19.reuse, PT ;  /* 0x000000130600720c */ /* 0x080fe20003fa6270 */
[----:B------:R-:W-:Y:S01]  /*0410*/  VIADD R6, R0, 0x300 ;  /* 0x0000030000067836 */ /* 0x000fe20000000000 */
[----:B------:R-:W-:-:S02]  /*0420*/  ISETP.GE.AND P4, PT, R8, R19, PT ;  /* 0x000000130800720c */ /* 0x000fc40003f86270 */
[----:B------:R-:W-:Y:S02]  /*0430*/  LEA.HI.X.SX32 R8, R4, UR5, 0x1, P0 ;  /* 0x0000000504087c11 */ /* 0x000fe400080f0eff */
[C---:B------:R-:W-:Y:S02]  /*0440*/  LEA R14, P0, R5.reuse, UR12, 0x3 ;  /* 0x0000000c050e7c11 */ /* 0x040fe4000f8018ff */
[----:B------:R-:W-:Y:S02]  /*0450*/  LOP3.LUT R4, R0, 0x400, RZ, 0xfc, !PT ;  /* 0x0000040000047812 */ /* 0x000fe400078efcff */
[-C--:B------:R-:W-:Y:S01]  /*0460*/  ISETP.GE.AND P3, PT, R6, R19.reuse, PT ;  /* 0x000000130600720c */ /* 0x080fe20003f66270 */
[C---:B------:R-:W-:Y:S01]  /*0470*/  VIADD R6, R0.reuse, 0x500 ;  /* 0x0000050000067836 */ /* 0x040fe20000000000 */
[----:B------:R-:W-:Y:S01]  /*0480*/  LEA.HI.X R15, R5, UR13, R8, 0x3, P0 ;  /* 0x0000000d050f7c11 */ /* 0x000fe200080f1c08 */
[----:B------:R-:W-:Y:S01]  /*0490*/  VIADD R8, R0, 0x600 ;  /* 0x0000060000087836 */ /* 0x000fe20000000000 */
[-C--:B------:R-:W-:Y:S01]  /*04a0*/  ISETP.GE.AND P2, PT, R4, R19.reuse, PT ;  /* 0x000000130400720c */ /* 0x080fe20003f46270 */
[----:B------:R-:W-:Y:S01]  /*04b0*/  VIADD R4, R0, 0x700 ;  /* 0x0000070000047836 */ /* 0x000fe20000000000 */
[----:B------:R-:W-:-:S02]  /*04c0*/  ISETP.GE.AND P1, PT, R6, R19, PT ;  /* 0x000000130600720c */ /* 0x000fc40003f26270 */
[-C--:B------:R-:W-:Y:S01]  /*04d0*/  ISETP.GE.AND P0, PT, R8, R19.reuse, PT ;  /* 0x000000130800720c */ /* 0x080fe20003f06270 */
[----:B------:R0:W5:Y:S04]  /*04e0*/  @P4 LDG.E.64 R6, desc[UR14][R14.64+0x1000] ;  /* 0x0010000e0e064981 */ /* 0x000168000c1e1b00 */
[----:B------:R0:W5:Y:S04]  /*04f0*/  @P3 LDG.E.64 R8, desc[UR14][R14.64+0x1800] ;  /* 0x0018000e0e083981 */ /* 0x000168000c1e1b00 */
[----:B------:R0:W5:Y:S04]  /*0500*/  @P2 LDG.E.64 R10, desc[UR14][R14.64+0x2000] ;  /* 0x0020000e0e0a2981 */ /* 0x000168000c1e1b00 */
[----:B------:R0:W5:Y:S04]  /*0510*/  @P1 LDG.E.64 R12, desc[UR14][R14.64+0x2800] ;  /* 0x0028000e0e0c1981 */ /* 0x000168000c1e1b00 */
[----:B------:R0:W5:Y:S04]  /*0520*/  @P0 LDG.E.64 R22, desc[UR14][R14.64+0x3000] ;  /* 0x0030000e0e160981 */ /* 0x000168000c1e1b00 */
[----:B------:R0:W5:Y:S01]  /*0530*/  @P6 LDG.E.64 R20, desc[UR14][R14.64] ;  /* 0x0000000e0e146981 */ /* 0x000162000c1e1b00 */
[----:B------:R-:W-:-:S03]  /*0540*/  ISETP.GE.AND P6, PT, R4, R19, PT ;  /* 0x000000130400720c */ /* 0x000fc60003fc6270 */
        /* <DEDUP_REMOVED lines=10> */
.L_x_548:
[----:B------:R-:W-:Y:S01]  /*05f0*/  IADD3 R4, P2, PT, R3, UR6, RZ ;  /* 0x0000000603047c10 */ /* 0x000fe2000ff5e0ff */
[----:B------:R-:W-:Y:S01]  /*0600*/  UIADD3 UR6, UP1, UP2, UR7, UR6, UR8 ;  /* 0x0000000607067290 */ /* 0x000fe2000fa3e008 */
[C-C-:B--2---:R-:W-:Y:S01]  /*0610*/  IMAD.IADD R15, R0.reuse, 0x1, -R19.reuse ;  /* 0x00000001000f7824 */ /* 0x144fe200078e0a13 */
[C---:B------:R-:W-:Y:S01]  /*0620*/  ISETP.GE.AND P0, PT, R0.reuse, R19, PT ;  /* 0x000000130000720c */ /* 0x040fe20003f06270 */
[C---:B------:R-:W-:Y:S01]  /*0630*/  VIADD R10, R0.reuse, 0x100 ;  /* 0x00000100000a7836 */ /* 0x040fe20000000000 */
[----:B------:R-:W-:Y:S01]  /*0640*/  UIADD3.X UR5, UPT, UPT, URZ, URZ, URZ, UP1, UP2 ;  /* 0x000000ffff057290 */ /* 0x000fe20008fe44ff */
[C---:B------:R-:W-:Y:S01]  /*0650*/  VIADD R14, R0.reuse, 0x200 ;  /* 0x00000200000e7836 */ /* 0x040fe20000000000 */
[----:B------:R-:W-:Y:S01]  /*0660*/  SEL R3, R0, R15, !P0 ;  /* 0x0000000f00037207 */ /* 0x000fe20004000000 */
[--C-:B------:R-:W-:Y:S01]  /*0670*/  IMAD.IADD R5, R10, 0x1, -R19.reuse ;  /* 0x000000010a057824 */ /* 0x100fe200078e0a13 */
[----:B------:R-:W-:Y:S01]  /*0680*/  SEL R2, R4, UR6, !P0 ;  /* 0x0000000604027c07 */ /* 0x000fe2000c000000 */
[----:B------:R-:W-:Y:S01]  /*0690*/  VIADD R18, R0, 0x300 ;  /* 0x0000030000127836 */ /* 0x000fe20000000000 */
[----:B------:R-:W-:Y:S01]  /*06a0*/  ISETP.GE.AND P3, PT, R10, R19, PT ;  /* 0x000000130a00720c */ /* 0x000fe20003f66270 */
[--C-:B------:R-:W-:Y:S01]  /*06b0*/  IMAD.IADD R6, R14, 0x1, -R19.reuse ;  /* 0x000000010e067824 */ /* 0x100fe200078e0a13 */
[----:B------:R-:W-:Y:S01]  /*06c0*/  IADD3 R3, P1, PT, R3, R2, RZ ;  /* 0x0000000203037210 */ /* 0x000fe20007f3e0ff */
[----:B------:R-:W-:Y:S01]  /*06d0*/  IMAD.X R2, RZ, RZ, RZ, P2 ;  /* 0x000000ffff027224 */ /* 0x000fe200010e06ff */
[----:B------:R-:W-:Y:S01]  /*06e0*/  SEL R10, R10, R5, !P3 ;  /* 0x000000050a0a7207 */ /* 0x000fe20005800000 */
[----:B------:R-:W-:Y:S01]  /*06f0*/  IMAD.IADD R12, R18, 0x1, -R19 ;  /* 0x00000001120c7824 */ /* 0x000fe200078e0a13 */
[----:B------:R-:W-:Y:S01]  /*0700*/  ISETP.GE.AND P4, PT, R14, R19, PT ;  /* 0x000000130e00720c */ /* 0x000fe20003f86270 */
[----:B------:R-:W-:Y:S01]  /*0710*/  VIADD R22, R0, 0x600 ;  /* 0x0000060000167836 */ /* 0x000fe20000000000 */
[----:B------:R-:W-:Y:S01]  /*0720*/  SEL R9, R4, UR6, !P3 ;  /* 0x0000000604097c07 */ /* 0x000fe2000d800000 */
[----:B------:R-:W0:Y:S01]  /*0730*/  LDCU.64 UR8, c[0x0][0x3a0] ;  /* 0x00007400ff0877ac */ /* 0x000e220008000a00 */
[----:B------:R-:W-:-:S02]  /*0740*/  SHF.R.S32.HI R5, RZ, 0x1f, R5 ;  /* 0x0000001fff057819 */ /* 0x000fc40000011405 */
[----:B------:R-:W-:Y:S02]  /*0750*/  LOP3.LUT R20, R0, 0x400, RZ, 0xfc, !PT ;  /* 0x0000040000147812 */ /* 0x000fe400078efcff */
[----:B------:R-:W-:Y:S02]  /*0760*/  ISETP.GE.AND P2, PT, R18, R19, PT ;  /* 0x000000131200720c */ /* 0x000fe40003f46270 */
[----:B------:R-:W-:Y:S01]  /*0770*/  SEL R14, R14, R6, !P4 ;  /* 0x000000060e0e7207 */ /* 0x000fe20006000000 */
[----:B------:R-:W-:Y:S01]  /*0780*/  IMAD.IADD R8, R20, 0x1, -R19 ;  /* 0x0000000114087824 */ /* 0x000fe200078e0a13 */
[----:B------:R-:W-:Y:S02]  /*0790*/  SEL R7, R4, UR6, !P4 ;  /* 0x0000000604077c07 */ /* 0x000fe4000e000000 */
[----:B------:R-:W-:Y:S02]  /*07a0*/  IADD3 R10, P5, PT, R10, R9, RZ ;  /* 0x000000090a0a7210 */ /* 0x000fe40007fbe0ff */
[----:B------:R-:W-:-:S02]  /*07b0*/  SEL R16, R2, UR5, !P3 ;  /* 0x0000000502107c07 */ /* 0x000fc4000d800000 */
[----:B------:R-:W-:Y:S02]  /*07c0*/  SEL R5, R5, RZ, P3 ;  /* 0x000000ff05057207 */ /* 0x000fe40001800000 */
[----:B------:R-:W-:Y:S02]  /*07d0*/  SHF.R.S32.HI R6, RZ, 0x1f, R6 ;  /* 0x0000001fff067819 */ /* 0x000fe40000011406 */
[----:B------:R-:W-:Y:S01]  /*07e0*/  SEL R9, R18, R12, !P2 ;  /* 0x0000000c12097207 */ /* 0x000fe20005000000 */
[----:B------:R-:W-:Y:S01]  /*07f0*/  IMAD.X R5, R5, 0x1, R16, P5 ;  /* 0x0000000105057824 */ /* 0x000fe200028e0610 */
[----:B------:R-:W-:Y:S02]  /*0800*/  ISETP.GE.AND P3, PT, R20, R19, PT ;  /* 0x000000131400720c */ /* 0x000fe40003f66270 */
[----:B------:R-:W-:Y:S02]  /*0810*/  SEL R18, R4, UR6, !P2 ;  /* 0x0000000604127c07 */ /* 0x000fe4000d000000 */
[----:B------:R-:W-:-:S02]  /*0820*/  IADD3 R14, P6, PT, R14, R7, RZ ;  /* 0x000000070e0e7210 */ /* 0x000fc40007fde0ff */
[----:B------:R-:W-:Y:S02]  /*0830*/  SEL R7, R2, UR5, !P4 ;  /* 0x0000000502077c07 */ /* 0x000fe4000e000000 */
[----:B------:R-:W-:Y:S02]  /*0840*/  SEL R6, R6, RZ, P4 ;  /* 0x000000ff06067207 */ /* 0x000fe40002000000 */
[----:B------:R-:W-:Y:S01]  /*0850*/  SEL R11, R20, R8, !P3 ;  /* 0x00000008140b7207 */ /* 0x000fe20005800000 */
[----:B------:R-:W-:Y:S01]  /*0860*/  VIADD R20, R0, 0x700 ;  /* 0x0000070000147836 */ /* 0x000fe20000000000 */
[----:B------:R-:W-:Y:S01]  /*0870*/  SEL R16, R4, UR6, !P3 ;  /* 0x0000000604107c07 */ /* 0x000fe2000d800000 */
[----:B------:R-:W-:Y:S01]  /*0880*/  IMAD.X R7, R6, 0x1, R7, P6 ;  /* 0x0000000106077824 */ /* 0x000fe200030e0607 */
[----:B------:R-:W-:Y:S01]  /*0890*/  IADD3 R9, P4, PT, R9, R18, RZ ;  /* 0x0000001209097210 */ /* 0x000fe20007f9e0ff */
[----:B------:R-:W-:Y:S01]  /*08a0*/  VIADD R18, R0, 0x500 ;  /* 0x0000050000127836 */ /* 0x000fe20000000000 */
[----:B------:R-:W-:Y:S01]  /*08b0*/  SHF.R.S32.HI R12, RZ, 0x1f, R12 ;  /* 0x0000001fff0c7819 */ /* 0x000fe2000001140c */
[--C-:B------:R-:W-:Y:S01]  /*08c0*/  IMAD.IADD R6, R22, 0x1, -R19.reuse ;  /* 0x0000000116067824 */ /* 0x100fe200078e0a13 */
[----:B------:R-:W-:Y:S01]  /*08d0*/  IADD3 R11, P5, PT, R11, R16, RZ ;  /* 0x000000100b0b7210 */ /* 0x000fe20007fbe0ff */
[C---:B------:R-:W-:Y:S01]  /*08e0*/  IMAD.IADD R16, R18.reuse, 0x1, -R19 ;  /* 0x0000000112107824 */ /* 0x040fe200078e0a13 */
[----:B------:R-:W-:-:S02]  /*08f0*/  ISETP.GE.AND P6, PT, R18, R19, PT ;  /* 0x000000131200720c */ /* 0x000fc40003fc6270 */
[----:B------:R-:W-:Y:S02]  /*0900*/  SEL R17, R2, UR5, !P2 ;  /* 0x0000000502117c07 */ /* 0x000fe4000d000000 */
[----:B------:R-:W-:Y:S02]  /*0910*/  SEL R12, R12, RZ, P2 ;  /* 0x000000ff0c0c7207 */ /* 0x000fe40001000000 */
[----:B------:R-:W-:Y:S02]  /*0920*/  ISETP.GE.AND P2, PT, R22, R19, PT ;  /* 0x000000131600720c */ /* 0x000fe40003f46270 */
[----:B------:R-:W-:Y:S01]  /*0930*/  SEL R13, R18, R16, !P6 ;  /* 0x00000010120d7207 */ /* 0x000fe20007000000 */
[----:B------:R-:W-:Y:S01]  /*0940*/  IMAD.X R12, R12, 0x1, R17, P4 ;  /* 0x000000010c0c7824 */ /* 0x000fe200020e0611 */
[----:B------:R-:W-:Y:S02]  /*0950*/  SEL R18, R4, UR6, !P6 ;  /* 0x0000000604127c07 */ /* 0x000fe4000f000000 */
[----:B------:R-:W-:-:S02]  /*0960*/  SHF.R.S32.HI R21, RZ, 0x1f, R8 ;  /* 0x0000001fff157819 */ /* 0x000fc40000011408 */
[----:B------:R-:W-:Y:S02]  /*0970*/  SEL R8, R22, R6, !P2 ;  /* 0x0000000616087207 */ /* 0x000fe40005000000 */
[----:B------:R-:W-:Y:S02]  /*0980*/  SEL R17, R4, UR6, !P2 ;  /* 0x0000000604117c07 */ /* 0x000fe4000d000000 */
[----:B------:R-:W-:Y:S02]  /*0990*/  SHF.R.S32.HI R22, RZ, 0x1f, R15 ;  /* 0x0000001fff167819 */ /* 0x000fe4000001140f */
[----:B------:R-:W-:Y:S02]  /*09a0*/  IADD3 R13, P4, PT, R13, R18, RZ ;  /* 0x000000120d0d7210 */ /* 0x000fe40007f9e0ff */
[----:B------:R-:W-:Y:S02]  /*09b0*/  SEL R18, R2, UR5, !P3 ;  /* 0x0000000502127c07 */ /* 0x000fe4000d800000 */
[----:B------:R-:W-:-:S02]  /*09c0*/  SEL R21, R21, RZ, P3 ;  /* 0x000000ff15157207 */ /* 0x000fc40001800000 */
[----:B------:R-:W-:Y:S01]  /*09d0*/  IADD3 R15, P3, PT, R8, R17, RZ ;  /* 0x00000011080f7210 */ /* 0x000fe20007f7e0ff */
[----:B------:R-:W-:Y:S01]  /*09e0*/  IMAD.IADD R8, R20, 0x1, -R19 ;  /* 0x0000000114087824 */ /* 0x000fe200078e0a13 */
[----:B------:R-:W-:Y:S01]  /*09f0*/  SEL R22, R22, RZ, P0 ;  /* 0x000000ff16167207 */ /* 0x000fe20000000000 */
[----:B------:R-:W-:Y:S01]  /*0a00*/  IMAD.X R18, R21, 0x1, R18, P5 ;  /* 0x0000000115127824 */ /* 0x000fe200028e0612 */
[----:B------:R-:W-:Y:S02]  /*0a10*/  SEL R25, R2, UR5, !P0 ;  /* 0x0000000502197c07 */ /* 0x000fe4000c000000 */
[C---:B------:R-:W-:Y:S02]  /*0a20*/  ISETP.GE.AND P0, PT, R20.reuse, R19, PT ;  /* 0x000000131400720c */ /* 0x040fe40003f06270 */
[----:B------:R-:W-:Y:S02]  /*0a30*/  SHF.R.S32.HI R6, RZ, 0x1f, R6 ;  /* 0x0000001fff067819 */ /* 0x000fe40000011406 */
[----:B------:R-:W-:-:S02]  /*0a40*/  SEL R17, R20, R8, !P0 ;  /* 0x0000000814117207 */ /* 0x000fc40004000000 */
[----:B------:R-:W-:Y:S02]  /*0a50*/  SEL R4, R4, UR6, !P0 ;  /* 0x0000000604047c07 */ /* 0x000fe4000c000000 */
[----:B------:R-:W-:Y:S02]  /*0a60*/  SHF.R.S32.HI R8, RZ, 0x1f, R8 ;  /* 0x0000001fff087819 */ /* 0x000fe40000011408 */
[----:B------:R-:W-:Y:S01]  /*0a70*/  SHF.R.S32.HI R23, RZ, 0x1f, R16 ;  /* 0x0000001fff177819 */ /* 0x000fe20000011410 */
[----:B------:R-:W-:Y:S01]  /*0a80*/  IMAD.X R16, R22, 0x1, R25, P1 ;  /* 0x0000000116107824 */ /* 0x000fe200008e0619 */
[----:B------:R-:W-:Y:S02]  /*0a90*/  IADD3 R17, P1, PT, R17, R4, RZ ;  /* 0x0000000411117210 */ /* 0x000fe40007f3e0ff */
[C---:B------:R-:W-:Y:S02]  /*0aa0*/  SEL R27, R2.reuse, UR5, !P2 ;  /* 0x00000005021b7c07 */ /* 0x040fe4000d000000 */
[----:B------:R-:W-:-:S02]  /*0ab0*/  SEL R25, R2, UR5, !P0 ;  /* 0x0000000502197c07 */ /* 0x000fc4000c000000 */
[----:B------:R-:W-:Y:S02]  /*0ac0*/  SEL R6, R6, RZ, P2 ;  /* 0x000000ff06067207 */ /* 0x000fe40001000000 */
[----:B------:R-:W-:Y:S02]  /*0ad0*/  SEL R8, R8, RZ, P0 ;  /* 0x000000ff08087207 */ /* 0x000fe40000000000 */
[----:B------:R-:W-:Y:S01]  /*0ae0*/  SEL R20, R2, UR5, !P6 ;  /* 0x0000000502147c07 */ /* 0x000fe2000f000000 */
[----:B------:R-:W-:Y:S01]  /*0af0*/  IMAD.X R22, R6, 0x1, R27, P3 ;  /* 0x0000000106167824 */ /* 0x000fe200018e061b */
[----:B------:R-:W-:Y:S01]  /*0b00*/  SEL R23, R23, RZ, P6 ;  /* 0x000000ff17177207 */ /* 0x000fe20003000000 */
[----:B------:R-:W-:Y:S01]  /*0b10*/  IMAD.X R24, R8, 0x1, R25, P1 ;  /* 0x0000000108187824 */ /* 0x000fe200008e0619 */
[----:B0-----:R-:W-:Y:S02]  /*0b20*/  LEA R2, P0, R3, UR8, 0x3 ;  /* 0x0000000803027c11 */ /* 0x001fe4000f8018ff */
[----:B------:R-:W-:Y:S01]  /*0b30*/  LEA R4, P1, R10, UR8, 0x3 ;  /* 0x000000080a047c11 */ /* 0x000fe2000f8218ff */
[----:B------:R-:W-:Y:S01]  /*0b40*/  IMAD.X R20, R23, 0x1, R20, P4 ;  /* 0x0000000117147824 */ /* 0x000fe200020e0614 */
[----:B------:R-:W-:-:S02]  /*0b50*/  LEA R8, P3, R9, UR8, 0x3 ;  /* 0x0000000809087c11 */ /* 0x000fc4000f8618ff */
[----:B------:R-:W-:Y:S02]  /*0b60*/  LEA R6, P2, R14, UR8, 0x3 ;  /* 0x000000080e067c11 */ /* 0x000fe4000f8418ff */
[----:B------:R-:W-:Y:S02]  /*0b70*/  LEA.HI.X R3, R3, UR9, R16, 0x3, P0 ;  /* 0x0000000903037c11 */ /* 0x000fe400080f1c10 */
[----:B------:R-:W-:Y:S02]  /*0b80*/  LEA.HI.X R5, R10, UR9, R5, 0x3, P1 ;  /* 0x000000090a057c11 */ /* 0x000fe400088f1c05 */
[----:B------:R-:W-:Y:S02]  /*0b90*/  LEA.HI.X R9, R9, UR9, R12, 0x3, P3 ;  /* 0x0000000909097c11 */ /* 0x000fe400098f1c0c */
[----:B------:R-:W-:Y:S02]  /*0ba0*/  LEA.HI.X R7, R14, UR9, R7, 0x3, P2 ;  /* 0x000000090e077c11 */ /* 0x000fe400090f1c07 */
[----:B------:R-:W-:Y:S01]  /*0bb0*/  LEA R10, P0, R11, UR8, 0x3 ;  /* 0x000000080b0a7c11 */ /* 0x000fe2000f8018ff */
[----:B------:R-:W5:Y:S01]  /*0bc0*/  LDG.E.64 R4, desc[UR14][R4.64] ;  /* 0x0000000e04047981 */ /* 0x000f62000c1e1b00 */
[----:B------:R-:W-:-:S02]  /*0bd0*/  LEA R12, P1, R13, UR8, 0x3 ;  /* 0x000000080d0c7c11 */ /* 0x000fc4000f8218ff */
[----:B------:R-:W-:Y:S01]  /*0be0*/  LEA R16, P3, R17, UR8, 0x3 ;  /* 0x0000000811107c11 */ /* 0x000fe2000f8618ff */
[----:B------:R-:W5:Y:S01]  /*0bf0*/  LDG.E.64 R6, desc[UR14][R6.64] ;  /* 0x0000000e06067981 */ /* 0x000f62000c1e1b00 */
[----:B------:R-:W-:Y:S02]  /*0c00*/  LEA R14, P2, R15, UR8, 0x3 ;  /* 0x000000080f0e7c11 */ /* 0x000fe4000f8418ff */
[----:B------:R-:W-:Y:S01]  /*0c10*/  LEA.HI.X R11, R11, UR9, R18, 0x3, P0 ;  /* 0x000000090b0b7c11 */ /* 0x000fe200080f1c12 */
[----:B------:R-:W5:Y:S01]  /*0c20*/  LDG.E.64 R8, desc[UR14][R8.64] ;  /* 0x0000000e08087981 */ /* 0x000f62000c1e1b00 */
[----:B------:R-:W-:Y:S02]  /*0c30*/  LEA.HI.X R13, R13, UR9, R20, 0x3, P1 ;  /* 0x000000090d0d7c11 */ /* 0x000fe400088f1c14 */
[----:B------:R-:W-:Y:S01]  /*0c40*/  LEA.HI.X R17, R17, UR9, R24, 0x3, P3 ;  /* 0x0000000911117c11 */ /* 0x000fe200098f1c18 */
[----:B------:R1:W5:Y:S01]  /*0c50*/  LDG.E.64 R20, desc[UR14][R2.64] ;  /* 0x0000000e02147981 */ /* 0x000362000c1e1b00 */
[----:B------:R-:W-:-:S03]  /*0c60*/  LEA.HI.X R15, R15, UR9, R22, 0x3, P2 ;  /* 0x000000090f0f7c11 */ /* 0x000fc600090f1c16 */
[----:B------:R-:W5:Y:S04]  /*0c70*/  LDG.E.64 R10, desc[UR14][R10.64] ;  /* 0x0000000e0a0a7981 */ /* 0x000f68000c1e1b00 */
[----:B------:R-:W5:Y:S04]  /*0c80*/  LDG.E.64 R12, desc[UR14][R12.64] ;  /* 0x0000000e0c0c7981 */ /* 0x000f68000c1e1b00 */
[----:B------:R1:W5:Y:S04]  /*0c90*/  LDG.E.64 R22, desc[UR14][R14.64] ;  /* 0x0000000e0e167981 */ /* 0x000368000c1e1b00 */
[----:B------:R-:W5:Y:S02]  /*0ca0*/  LDG.E.64 R16, desc[UR14][R16.64] ;  /* 0x0000000e10107981 */ /* 0x000f64000c1e1b00 */
.L_x_549:
[----:B------:R-:W2:Y:S01]  /*0cb0*/  S2UR UR6, SR_CgaCtaId ;  /* 0x00000000000679c3 */ /* 0x000ea20000008800 */
[----:B------:R-:W-:Y:S01]  /*0cc0*/  UMOV UR5, 0x400 ;  /* 0x0000040000057882 */ /* 0x000fe20000000000 */
[----:B01----:R-:W-:Y:S01]  /*0cd0*/  IMAD.SHL.U32 R2, R0, 0x8, RZ ;  /* 0x0000000800027824 */ /* 0x003fe200078e00ff */
[----:B------:R-:W-:Y:S02]  /*0ce0*/  UIADD3 UR10, UPT, UPT, -UR7, UR10, URZ ;  /* 0x0000000a070a7290 */ /* 0x000fe4000fffe1ff */
[----:B--2---:R-:W-:-:S09]  /*0cf0*/  ULEA UR5, UR6, UR5, 0x18 ;  /* 0x0000000506057291 */ /* 0x004fd2000f8ec0ff */
[----:B-----5:R-:W-:Y:S04]  /*0d00*/  STS.64 [R2+UR5], R20 ;  /* 0x0000001402007988 */ /* 0x020fe80008000a05 */
[----:B------:R-:W-:Y:S04]  /*0d10*/  STS.64 [R2+UR5+0x800], R4 ;  /* 0x0008000402007988 */ /* 0x000fe80008000a05 */
[----:B------:R-:W-:Y:S04]  /*0d20*/  STS.64 [R2+UR5+0x1000], R6 ;  /* 0x0010000602007988 */ /* 0x000fe80008000a05 */
[----:B------:R-:W-:Y:S04]  /*0d30*/  STS.64 [R2+UR5+0x1800], R8 ;  /* 0x0018000802007988 */ /* 0x000fe80008000a05 */
[----:B------:R0:W-:Y:S04]  /*0d40*/  STS.64 [R2+UR5+0x2000], R10 ;  /* 0x0020000a02007988 */ /* 0x0001e80008000a05 */
[----:B------:R1:W-:Y:S04]  /*0d50*/  STS.64 [R2+UR5+0x2800], R12 ;  /* 0x0028000c02007988 */ /* 0x0003e80008000a05 */
[----:B------:R1:W-:Y:S04]  /*0d60*/  STS.64 [R2+UR5+0x3000], R22 ;  /* 0x0030001602007988 */ /* 0x0003e80008000a05 */
[----:B------:R1:W-:Y:S01]  /*0d70*/  STS.64 [R2+UR5+0x3800], R16 ;  /* 0x0038001002007988 */ /* 0x0003e20008000a05 */
[----:B------:R-:W-:Y:S01]  /*0d80*/  BAR.SYNC.DEFER_BLOCKING 0x0 ;  /* 0x0000000000007b1d */ /* 0x000fe20000010000 */
[----:B------:R-:W-:-:S07]  /*0d90*/  VIADD R3, R19, UR10 ;  /* 0x0000000a13037c36 */ /* 0x000fce0008000000 */
[----:B------:R-:W2:Y:S01]  /*0da0*/  LDC R15, c[0x0][0x3b0] ;  /* 0x0000ec00ff0f7b82 */ /* 0x000ea20000000800 */
[----:B------:R-:W-:Y:S01]  /*0db0*/  BSSY.RECONVERGENT B0, `(.L_x_550) ;  /* 0x0000025000007945 */ /* 0x000fe20003800200 */
[----:B0-----:R-:W-:-:S04]  /*0dc0*/  VIMNMX R10, PT, PT, R2, R3, PT ;  /* 0x00000003020a7248 */ /* 0x001fc80003fe0100 */
[C---:B------:R-:W-:Y:S01]  /*0dd0*/  ISETP.GE.AND P0, PT, R10.reuse, UR10, PT ;  /* 0x0000000a0a007c0c */ /* 0x040fe2000bf06270 */
[----:B------:R-:W-:Y:S01]  /*0de0*/  VIADD R6, R10, -UR10 ;  /* 0x8000000a0a067c36 */ /* 0x000fe20008000000 */
[----:B------:R-:W-:Y:S01]  /*0df0*/  VIMNMX R5, PT, PT, R19, R10, PT ;  /* 0x0000000a13057248 */ /* 0x000fe20003fe0100 */
[----:B------:R-:W-:Y:S03]  /*0e00*/  PREEXIT ;  /* 0x000000000000782d */ /* 0x000fe60000000000 */
[----:B------:R-:W-:-:S04]  /*0e10*/  SEL R6, R6, RZ, P0 ;  /* 0x000000ff06067207 */ /* 0x000fc80000000000 */
[----:B------:R-:W-:Y:S02]  /*0e20*/  ISETP.GE.AND P0, PT, R6, R5, PT ;  /* 0x000000050600720c */ /* 0x000fe40003f06270 */
[----:B--2---:R-:W-:-:S11]  /*0e30*/  IADD3 R7, PT, PT, -R15, 0x40, RZ ;  /* 0x000000400f077810 */ /* 0x004fd60007ffe1ff */
[----:B-1----:R-:W-:Y:S05]  /*0e40*/  @P0 BRA `(.L_x_551) ;  /* 0x00000000006c0947 */ /* 0x002fea0003800000 */
        /* <DEDUP_REMOVED lines=8> */
.L_x_552:
        /* <DEDUP_REMOVED lines=19> */
.L_x_551:
[----:B------:R-:W-:Y:S05]  /*1000*/  BSYNC.RECONVERGENT B0 ;  /* 0x0000000000007941 */ /* 0x000fea0003800200 */
.L_x_550:
[----:B------:R-:W-:Y:S01]  /*1010*/  IADD3 R10, PT, PT, R19, R10, -R6 ;  /* 0x0000000a130a7210 */ /* 0x000fe20007ffe806 */
[----:B------:R-:W-:Y:S01]  /*1020*/  IMAD.MOV.U32 R4, RZ, RZ, -0x1 ;  /* 0xffffffffff047424 */ /* 0x000fe200078e00ff */
[----:B------:R-:W-:Y:S01]  /*1030*/  LEA R11, R6, UR5, 0x3 ;  /* 0x00000005060b7c11 */ /* 0x000fe2000f8e18ff */
[----:B------:R-:W-:Y:S01]  /*1040*/  BSSY.RECONVERGENT B0, `(.L_x_553) ;  /* 0x0000015000007945 */ /* 0x000fe20003800200 */
[C---:B------:R-:W-:Y:S02]  /*1050*/  LEA R9, R10.reuse, UR5, 0x3 ;  /* 0x000000050a097c11 */ /* 0x040fe4000f8e18ff */
[----:B------:R-:W-:Y:S01]  /*1060*/  ISETP.GE.AND P1, PT, R10, R3, PT ;  /* 0x000000030a00720c */ /* 0x000fe20003f26270 */
[----:B------:R0:W1:Y:S01]  /*1070*/  LDS.64 R22, [R11] ;  /* 0x000000000b167984 */ /* 0x0000620000000a00 */
[----:B------:R-:W-:Y:S02]  /*1080*/  ISETP.GE.AND P2, PT, R15, 0x40, PT ;  /* 0x000000400f00780c */ /* 0x000fe40003f46270 */
[CC--:B------:R-:W-:Y:S01]  /*1090*/  SHF.L.U32 R25, R4.reuse, R7.reuse, RZ ;  /* 0x0000000704197219 */ /* 0x0c0fe200000006ff */
[----:B------:R0:W2:Y:S01]  /*10a0*/  LDS.64 R20, [R9] ;  /* 0x0000000009147984 */ /* 0x0000a20000000a00 */
[----:B------:R-:W-:-:S02]  /*10b0*/  SHF.L.U64.HI R18, R4, R7, 0xffffffff ;  /* 0xffffffff04127419 */ /* 0x000fc40000010207 */
[----:B------:R-:W-:Y:S02]  /*10c0*/  PLOP3.LUT P0, PT, PT, PT, PT, 0x8, 0x80 ;  /* 0x000000000080781c */ /* 0x000fe40003f0e170 */
[----:B------:R-:W-:Y:S02]  /*10d0*/  SEL R25, R25, 0xffffffff, !P2 ;  /* 0xffffffff19197807 */ /* 0x000fe40005000000 */
[----:B------:R-:W-:Y:S01]  /*10e0*/  SEL R18, R18, 0xffffffff, !P2 ;  /* 0xffffffff12127807 */ /* 0x000fe20005000000 */
[----:B0-----:R-:W-:Y:S08]  /*10f0*/  @P1 BRA `(.L_x_554) ;  /* 0x0000000000241947 */ /* 0x001ff00003800000 */
        /* <DEDUP_REMOVED lines=9> */
.L_x_554:
[----:B------:R-:W-:Y:S05]  /*1190*/  BSYNC.RECONVERGENT B0 ;  /* 0x0000000000007941 */ /* 0x000fea0003800200 */
.L_x_553:
        /* <DEDUP_REMOVED lines=23> */
.L_x_556:
[----:B------:R-:W-:Y:S05]  /*1310*/  BSYNC.RECONVERGENT B0 ;  /* 0x0000000000007941 */ /* 0x000fea0003800200 */
.L_x_555:
[----:B------:R-:W-:Y:S01]  /*1320*/  @!P0 IMAD.MOV R8, RZ, RZ, R12 ;  /* 0x000000ffff088224 */ /* 0x000fe200078e020c */
[----:B------:R-:W-:Y:S01]  /*1330*/  BSSY.RECONVERGENT B0, `(.L_x_557) ;  /* 0x0000016000007945 */ /* 0x000fe20003800200 */
[----:B------:R-:W-:Y:S01]  /*1340*/  @P0 IMAD.MOV R10, RZ, RZ, R14 ;  /* 0x000000ffff0a0224 */ /* 0x000fe200078e020e */
[----:B-12---:R-:W-:Y:S01]  /*1350*/  SEL R6, R20, R22, P0 ;  /* 0x0000001614067207 */ /* 0x006fe20000000000 */
[C---:B------:R-:W-:Y:S01]  /*1360*/  VIADD R12, R8.reuse, 0x1 ;  /* 0x00000001080c7836 */ /* 0x040fe20000000000 */
[----:B------:R-:W-:Y:S01]  /*1370*/  ISETP.GE.AND P1, PT, R8, R3, PT ;  /* 0x000000030800720c */ /* 0x000fe20003f26270 */
        /* <DEDUP_REMOVED lines=17> */
.L_x_558:
[----:B------:R-:W-:Y:S05]  /*1490*/  BSYNC.RECONVERGENT B0 ;  /* 0x0000000000007941 */ /* 0x000fea0003800200 */
.L_x_557:
        /* <DEDUP_REMOVED lines=8> */
[----:B0-----:R-:W-:Y:S02]  /*1520*/  @P0 LEA R11, R12, UR5, 0x3 ;  /* 0x000000050c0b0c11 */ /* 0x001fe4000f8e18ff */
        /* <DEDUP_REMOVED lines=14> */
.L_x_560:
[----:B------:R-:W-:Y:S05]  /*1610*/  BSYNC.RECONVERGENT B0 ;  /* 0x0000000000007941 */ /* 0x000fea0003800200 */
.L_x_559:
[----:B------:R-:W-:Y:S01]  /*1620*/  @!P0 IMAD.MOV R16, RZ, RZ, R12 ;  /* 0x000000ffff108224 */ /* 0x000fe200078e020c */
[----:B------:R-:W-:Y:S01]  /*1630*/  BSSY.RECONVERGENT B0, `(.L_x_561) ;  /* 0x0000016000007945 */ /* 0x000fe20003800200 */
[----:B------:R-:W-:Y:S01]  /*1640*/  @P0 IMAD.MOV R24, RZ, RZ, R14 ;  /* 0x000000ffff180224 */ /* 0x000fe200078e020e */
[----:B012---:R-:W-:Y:S01]  /*1650*/  SEL R10, R20, R22, P0 ;  /* 0x00000016140a7207 */ /* 0x007fe20000000000 */
        /* <DEDUP_REMOVED lines=19> */
.L_x_562:
[----:B------:R-:W-:Y:S05]  /*1790*/  BSYNC.RECONVERGENT B0 ;  /* 0x0000000000007941 */ /* 0x000fea0003800200 */
.L_x_561:
        /* <DEDUP_REMOVED lines=23> */
.L_x_564:
[----:B------:R-:W-:Y:S05]  /*1910*/  BSYNC.RECONVERGENT B0 ;  /* 0x0000000000007941 */ /* 0x000fea0003800200 */
.L_x_563:
[----:B------:R-:W-:Y:S01]  /*1920*/  @!P0 IMAD.MOV R16, RZ, RZ, R14 ;  /* 0x000000ffff108224 */ /* 0x000fe200078e020e */
[----:B------:R-:W-:Y:S01]  /*1930*/  BSSY.RECONVERGENT B0, `(.L_x_565) ;  /* 0x0000014000007945 */ /* 0x000fe20003800200 */
[----:B------:R-:W-:Y:S01]  /*1940*/  @P0 IMAD.MOV R28, RZ, RZ, R26 ;  /* 0x000000ffff1c0224 */ /* 0x000fe200078e021a */
[----:B-12---:R-:W-:Y:S02]  /*1950*/  SEL R14, R20, R22, P0 ;  /* 0x00000016140e7207 */ /* 0x006fe40000000000 */
[----:B------:R-:W-:Y:S02]  /*1960*/  ISETP.GE.AND P1, PT, R16, R3, PT ;  /* 0x000000031000720c */ /* 0x000fe40003f26270 */
        /* <DEDUP_REMOVED lines=16> */
.L_x_566:
[----:B------:R-:W-:Y:S05]  /*1a70*/  BSYNC.RECONVERGENT B0 ;  /* 0x0000000000007941 */ /* 0x000fea0003800200 */
.L_x_565:
[----:B0-----:R-:W-:Y:S01]  /*1a80*/  VIADD R24, R28, 0x1 ;  /* 0x000000011c187836 */ /* 0x001fe20000000000 */
[----:B-12---:R-:W-:Y:S01]  /*1a90*/  SEL R17, R21, R23, P0 ;  /* 0x0000001715117207 */ /* 0x006fe20000000000 */
[----:B------:R-:W-:Y:S01]  /*1aa0*/  @P0 IMAD.MOV R24, RZ, RZ, R28 ;  /* 0x000000ffff180224 */ /* 0x000fe200078e021c */
[----:B------:R-:W-:Y:S01]  /*1ab0*/  BSSY.RECONVERGENT B0, `(.L_x_567) ;  /* 0x0000017000007945 */ /* 0x000fe20003800200 */
[----:B------:R-:W-:Y:S02]  /*1ac0*/  VIADD R26, R16, 0x1 ;  /* 0x00000001101a7836 */ /* 0x000fe40000000000 */
[----:B------:R-:W-:Y:S01]  /*1ad0*/  @!P0 IMAD.MOV R26, RZ, RZ, R16 ;  /* 0x000000ffff1a8224 */ /* 0x000fe200078e0210 */
[----:B------:R-:W-:Y:S02]  /*1ae0*/  @!P0 LEA R27, R24, UR5, 0x3 ;  /* 0x00000005181b8c11 */ /* 0x000fe4000f8e18ff */
[----:B------:R-:W-:Y:S02]  /*1af0*/  SEL R16, R20, R22, P0 ;  /* 0x0000001614107207 */ /* 0x000fe40000000000 */
[C---:B------:R-:W-:Y:S01]  /*1b00*/  ISETP.GE.AND P1, PT, R26.reuse, R3, PT ;  /* 0x000000031a00720c */ /* 0x040fe20003f26270 */
[----:B------:R-:W0:Y:S01]  /*1b10*/  @!P0 LDS.64 R22, [R27] ;  /* 0x000000001b168984 */ /* 0x000e220000000a00 */
[----:B------:R-:W-:-:S05]  /*1b20*/  @P0 LEA R26, R26, UR5, 0x3 ;  /* 0x000000051a1a0c11 */ /* 0x000fca000f8e18ff */
[----:B------:R1:W2:Y:S01]  /*1b30*/  @P0 LDS.64 R20, [R26] ;  /* 0x000000001a140984 */ /* 0x0002a20000000a00 */
[----:B0-----:R-:W-:Y:S02]  /*1b40*/  IMAD.MOV.U32 R3, RZ, RZ, R22 ;  /* 0x000000ffff037224 */ /* 0x001fe400078e0016 */
[----:B------:R-:W-:-:S03]  /*1b50*/  IMAD.MOV.U32 R28, RZ, RZ, R23 ;  /* 0x000000ffff1c7224 */ /* 0x000fc600078e0017 */
[----:B-1----:R-:W-:Y:S05]  /*1b60*/  @P1 BRA `(.L_x_568) ;  /* 0x00000000002c1947 */ /* 0x002fea0003800000 */
[----:B------:R-:W-:Y:S01]  /*1b70*/  ISETP.GE.AND P1, PT, R24, R19, PT ;  /* 0x000000131800720c */ /* 0x000fe20003f26270 */
        /* <DEDUP_REMOVED lines=10> */
.L_x_568:
[----:B------:R-:W-:Y:S05]  /*1c20*/  BSYNC.RECONVERGENT B0 ;  /* 0x0000000000007941 */ /* 0x000fea0003800200 */
.L_x_567:
[----:B------:R-:W-:Y:S01]  /*1c30*/  BAR.SYNC.DEFER_BLOCKING 0x0 ;  /* 0x0000000000007b1d */ /* 0x000fe20000010000 */
[----:B------:R-:W-:Y:S01]  /*1c40*/  IMAD.MOV.U32 R18, RZ, RZ, R3 ;  /* 0x000000ffff127224 */ /* 0x000fe200078e0003 */
[----:B------:R-:W-:Y:S01]  /*1c50*/  USHF.L.U32 UR4, UR4, 0xb, URZ ;  /* 0x0000000b04047899 */ /* 0x000fe200080006ff */
[----:B------:R-:W-:-:S03]  /*1c60*/  IMAD.MOV.U32 R19, RZ, RZ, R28 ;  /* 0x000000ffff137224 */ /* 0x000fc600078e001c */
[----:B------:R-:W-:Y:S08]  /*1c70*/  BRA.U !UP0, `(.L_x_569) ;  /* 0x0000000108f47547 */ /* 0x000ff0000b800000 */
[----:B------:R-:W0:Y:S01]  /*1c80*/  S2R R22, SR_LANEID ;  /* 0x0000000000167919 */ /* 0x000e220000000000 */
[----:B------:R-:W-:Y:S01]  /*1c90*/  LOP3.LUT R3, R2, 0x1f00, RZ, 0xc0, !PT ;  /* 0x00001f0002037812 */ /* 0x000fe200078ec0ff */
[----:B------:R-:W1:Y:S03]  /*1ca0*/  LDCU.64 UR6, c[0x0][0x3a0] ;  /* 0x00007400ff0677ac */ /* 0x000e660008000a00 */
[----:B------:R-:W-:-:S04]  /*1cb0*/  LOP3.LUT R0, R3, 0x1f, R0, 0xf8, !PT ;  /* 0x0000001f03007812 */ /* 0x000fc800078ef800 */
[----:B------:R-:W-:Y:S01]  /*1cc0*/  IADD3 R0, P0, PT, R0, UR4, RZ ;  /* 0x0000000400007c10 */ /* 0x000fe2000ff1e0ff */
[----:B0-----:R-:W-:-:S04]  /*1cd0*/  IMAD R2, R22, 0x8, R3 ;  /* 0x0000000816027824 */ /* 0x001fc800078e0203 */
[----:B------:R-:W-:Y:S01]  /*1ce0*/  IMAD.X R3, RZ, RZ, RZ, P0 ;  /* 0x000000ffff037224 */ /* 0x000fe200000e06ff */
[----:B--2---:R-:W-:Y:S01]  /*1cf0*/  LEA.HI.SX32 R20, R2, R2, 0x1b ;  /* 0x0000000202147211 */ /* 0x004fe200078fdaff */
        /* <DEDUP_REMOVED lines=21> */
[----:B------:R3:W-:Y:S01]  /*1e50*/  STS.64 [R21+0x30], R16 ;  /* 0x0000301015007388 */ /* 0x0007e20000000a00 */
        /* <DEDUP_REMOVED lines=9> */
[----:B------:R-:W4:Y:S01]  /*1ef0*/  LDS.64 R4, [R4] ;  /* 0x0000000004047984 */ /* 0x000f220000000a00 */
[----:B--2---:R-:W-:Y:S02]  /*1f00*/  LEA R14, R9, UR5, 0x3 ;  /* 0x00000005090e7c11 */ /* 0x004fe4000f8e18ff */
[----:B---3--:R-:W-:Y:S01]  /*1f10*/  LEA R16, R11, UR5, 0x3 ;  /* 0x000000050b107c11 */ /* 0x008fe2000f8e18ff */
[----:B------:R-:W2:Y:S01]  /*1f20*/  LDS.64 R6, [R6+0x100] ;  /* 0x0001000006067984 */ /* 0x000ea20000000a00 */
[----:B0-----:R-:W-:-:S02]  /*1f30*/  LEA R18, R13, UR5, 0x3 ;  /* 0x000000050d127c11 */ /* 0x001fc4000f8e18ff */
[C---:B-1----:R-:W-:Y:S01]  /*1f40*/  LEA R2, P0, R0.reuse, UR6, 0x3 ;  /* 0x0000000600027c11 */ /* 0x042fe2000f8018ff */
[----:B------:R-:W0:Y:S03]  /*1f50*/  LDS.64 R8, [R8+0x200] ;  /* 0x0002000008087984 */ /* 0x000e260000000a00 */
[----:B------:R-:W-:Y:S01]  /*1f60*/  LEA.HI.X R3, R0, UR7, R3, 0x3, P0 ;  /* 0x0000000700037c11 */ /* 0x000fe200080f1c03 */
[----:B------:R-:W1:Y:S04]  /*1f70*/  LDS.64 R10, [R10+0x300] ;  /* 0x000300000a0a7984 */ /* 0x000e680000000a00 */
[----:B------:R-:W3:Y:S04]  /*1f80*/  LDS.64 R12, [R12+0x400] ;  /* 0x000400000c0c7984 */ /* 0x000ee80000000a00 */
[----:B------:R-:W5:Y:S04]  /*1f90*/  LDS.64 R14, [R14+0x500] ;  /* 0x000500000e0e7984 */ /* 0x000f680000000a00 */
[----:B------:R-:W5:Y:S04]  /*1fa0*/  LDS.64 R16, [R16+0x600] ;  /* 0x0006000010107984 */ /* 0x000f680000000a00 */
[----:B------:R-:W5:Y:S04]  /*1fb0*/  LDS.64 R18, [R18+0x700] ;  /* 0x0007000012127984 */ /* 0x000f680000000a00 */
[----:B----4-:R-:W-:Y:S04]  /*1fc0*/  STG.E.64 desc[UR14][R2.64], R4 ;  /* 0x0000000402007986 */ /* 0x010fe8000c101b0e */
[----:B--2---:R-:W-:Y:S04]  /*1fd0*/  STG.E.64 desc[UR14][R2.64+0x100], R6 ;  /* 0x0001000602007986 */ /* 0x004fe8000c101b0e */
[----:B0-----:R-:W-:Y:S04]  /*1fe0*/  STG.E.64 desc[UR14][R2.64+0x200], R8 ;  /* 0x0002000802007986 */ /* 0x001fe8000c101b0e */
[----:B-1----:R-:W-:Y:S04]  /*1ff0*/  STG.E.64 desc[UR14][R2.64+0x300], R10 ;  /* 0x0003000a02007986 */ /* 0x002fe8000c101b0e */
[----:B---3--:R-:W-:Y:S04]  /*2000*/  STG.E.64 desc[UR14][R2.64+0x400], R12 ;  /* 0x0004000c02007986 */ /* 0x008fe8000c101b0e */
[----:B-----5:R-:W-:Y:S04]  /*2010*/  STG.E.64 desc[UR14][R2.64+0x500], R14 ;  /* 0x0005000e02007986 */ /* 0x020fe8000c101b0e */
[----:B------:R-:W-:Y:S04]  /*2020*/  STG.E.64 desc[UR14][R2.64+0x600], R16 ;  /* 0x0006001002007986 */ /* 0x000fe8000c101b0e */
[----:B------:R-:W-:Y:S01]  /*2030*/  STG.E.64 desc[UR14][R2.64+0x700], R18 ;  /* 0x0007001202007986 */ /* 0x000fe2000c101b0e */
[----:B------:R-:W-:Y:S05]  /*2040*/  EXIT ;  /* 0x000000000000794d */ /* 0x000fea0003800000 */
.L_x_569:
[----:B------:R-:W2:Y:S01]  /*2050*/  S2R R3, SR_LANEID ;  /* 0x0000000000037919 */ /* 0x000ea20000000000 */
[----:B------:R-:W-:Y:S01]  /*2060*/  LOP3.LUT R2, R2, 0x1f00, RZ, 0xc0, !PT ;  /* 0x00001f0002027812 */ /* 0x000fe200078ec0ff */
[----:B------:R-:W0:Y:S04]  /*2070*/  LDCU.64 UR6, c[0x0][0x388] ;  /* 0x00007100ff0677ac */ /* 0x000e280008000a00 */
[----:B--2---:R-:W-:-:S04]  /*2080*/  IMAD R20, R3, 0x8, R2 ;  /* 0x0000000803147824 */ /* 0x004fc800078e0202 */
        /* <DEDUP_REMOVED lines=12> */
[----:B-1----:R-:W-:-:S03]  /*2150*/  VIADD R4, R3, 0x60 ;  /* 0x0000006003047836 */ /* 0x002fc60000000000 */
        /* <DEDUP_REMOVED lines=10> */
[----:B-1----:R-:W-:Y:S01]  /*2200*/  VIADD R12, R3, 0xe0 ;  /* 0x000000e0030c7836 */ /* 0x002fe20000000000 */
[----:B------:R-:W-:Y:S01]  /*2210*/  LEA.HI.SX32 R11, R10, R3, 0x1b ;  /* 0x000000030a0b7211 */ /* 0x000fe200078fdaff */
[----:B------:R1:W-:Y:S01]  /*2220*/  STS.64 [R21+0x38], R18 ;  /* 0x0000381215007388 */ /* 0x0003e20000000a00 */
[----:B------:R-:W-:-:S02]  /*2230*/  LEA R6, R22, UR5, 0x3 ;  /* 0x0000000516067c11 */ /* 0x000fc4000f8e18ff */
[----:B------:R-:W-:Y:S02]  /*2240*/  LEA.HI.SX32 R3, R12, R3, 0x1b ;  /* 0x000000030c037211 */ /* 0x000fe400078fdaff */
[----:B------:R-:W-:Y:S02]  /*2250*/  LEA R8, R24, UR5, 0x3 ;  /* 0x0000000518087c11 */ /* 0x000fe4000f8e18ff */
[----:B------:R-:W-:Y:S01]  /*2260*/  LEA R10, R5, UR5, 0x3 ;  /* 0x00000005050a7c11 */ /* 0x000fe2000f8e18ff */
[----:B------:R-:W-:Y:S01]  /*2270*/  NOP ;  /* 0x0000000000007918 */ /* 0x000fe20000000000 */
[----:B------:R-:W-:Y:S01]  /*2280*/  LEA R12, R7, UR5, 0x3 ;  /* 0x00000005070c7c11 */ /* 0x000fe2000f8e18ff */
[----:B------:R-:W4:Y:S01]  /*2290*/  LDS.64 R4, [R4] ;  /* 0x0000000004047984 */ /* 0x000f220000000a00 */
[----:B--2---:R-:W-:Y:S02]  /*22a0*/  LEA R14, R9, UR5, 0x3 ;  /* 0x00000005090e7c11 */ /* 0x004fe4000f8e18ff */
[----:B---3--:R-:W-:Y:S01]  /*22b0*/  LEA R16, R11, UR5, 0x3 ;  /* 0x000000050b107c11 */ /* 0x008fe2000f8e18ff */
[----:B------:R-:W2:Y:S01]  /*22c0*/  LDS.64 R6, [R6+0x100] ;  /* 0x0001000006067984 */ /* 0x000ea20000000a00 */
[----:B-1----:R-:W-:-:S02]  /*22d0*/  LEA R18, R3, UR5, 0x3 ;  /* 0x0000000503127c11 */ /* 0x002fc4000f8e18ff */
[----:B------:R-:W-:Y:S01]  /*22e0*/  LOP3.LUT R3, R0, 0x1f, RZ, 0xc0, !PT ;  /* 0x0000001f00037812 */ /* 0x000fe200078ec0ff */
[----:B------:R-:W1:Y:S04]  /*22f0*/  LDS.64 R8, [R8+0x200] ;  /* 0x0002000008087984 */ /* 0x000e680000000a00 */
[----:B------:R-:W3:Y:S01]  /*2300*/  LDS.64 R10, [R10+0x300] ;  /* 0x000300000a0a7984 */ /* 0x000ee20000000a00 */
[----:B------:R-:W-:-:S03]  /*2310*/  VIADD R3, R3, UR4 ;  /* 0x0000000403037c36 */ /* 0x000fc60008000000 */
[----:B------:R-:W5:Y:S02]  /*2320*/  LDS.64 R12, [R12+0x400] ;  /* 0x000400000c0c7984 */ /* 0x000f640000000a00 */
[----:B------:R-:W-:Y:S02]  /*2330*/  IADD3 R3, P0, PT, R2, R3, RZ ;  /* 0x0000000302037210 */ /* 0x000fe40007f1e0ff */
[----:B------:R-:W5:Y:S03]  /*2340*/  LDS.64 R14, [R14+0x500] ;  /* 0x000500000e0e7984 */ /* 0x000f660000000a00 */
[----:B------:R-:W-:Y:S01]  /*2350*/  IMAD.X R0, RZ, RZ, RZ, P0 ;  /* 0x000000ffff007224 */ /* 0x000fe200000e06ff */
[----:B------:R-:W5:Y:S01]  /*2360*/  LDS.64 R16, [R16+0x600] ;  /* 0x0006000010107984 */ /* 0x000f620000000a00 */
[----:B0-----:R-:W-:-:S03]  /*2370*/  LEA R2, P0, R3, UR6, 0x3 ;  /* 0x0000000603027c11 */ /* 0x001fc6000f8018ff */
[----:B------:R-:W0:Y:S01]  /*2380*/  LDS.64 R18, [R18+0x700] ;  /* 0x0007000012127984 */ /* 0x000e220000000a00 */
[----:B------:R-:W-:-:S05]  /*2390*/  LEA.HI.X R3, R3, UR7, R0, 0x3, P0 ;  /* 0x0000000703037c11 */ /* 0x000fca00080f1c00 */
[----:B----4-:R-:W-:Y:S04]  /*23a0*/  STG.E.64 desc[UR14][R2.64], R4 ;  /* 0x0000000402007986 */ /* 0x010fe8000c101b0e */
[----:B--2---:R-:W-:Y:S04]  /*23b0*/  STG.E.64 desc[UR14][R2.64+0x100], R6 ;  /* 0x0001000602007986 */ /* 0x004fe8000c101b0e */
[----:B-1----:R-:W-:Y:S04]  /*23c0*/  STG.E.64 desc[UR14][R2.64+0x200], R8 ;  /* 0x0002000802007986 */ /* 0x002fe8000c101b0e */
[----:B---3--:R-:W-:Y:S04]  /*23d0*/  STG.E.64 desc[UR14][R2.64+0x300], R10 ;  /* 0x0003000a02007986 */ /* 0x008fe8000c101b0e */
[----:B-----5:R-:W-:Y:S04]  /*23e0*/  STG.E.64 desc[UR14][R2.64+0x400], R12 ;  /* 0x0004000c02007986 */ /* 0x020fe8000c101b0e */
[----:B------:R-:W-:Y:S04]  /*23f0*/  STG.E.64 desc[UR14][R2.64+0x500], R14 ;  /* 0x0005000e02007986 */ /* 0x000fe8000c101b0e */
[----:B------:R-:W-:Y:S04]  /*2400*/  STG.E.64 desc[UR14][R2.64+0x600], R16 ;  /* 0x0006001002007986 */ /* 0x000fe8000c101b0e */
[----:B0-----:R-:W-:Y:S01]  /*2410*/  STG.E.64 desc[UR14][R2.64+0x700], R18 ;  /* 0x0007001202007986 */ /* 0x001fe2000c101b0e */
[----:B------:R-:W-:Y:S05]  /*2420*/  EXIT ;  /* 0x000000000000794d */ /* 0x000fea0003800000 */
.L_x_547:
[----:B------:R-:W0:Y:S01]  /*2430*/  LDCU.64 UR6, c[0x0][0x3b8] ;  /* 0x00007700ff0677ac */ /* 0x000e220008000a00 */
[----:B------:R-:W-:Y:S02]  /*2440*/  UIADD3 UR9, UPT, UPT, -UR9, URZ, URZ ;  /* 0x000000ff09097290 */ /* 0x000fe4000fffe1ff */
[----:B------:R-:W-:Y:S01]  /*2450*/  ULOP3.LUT UR11, UR8, 0xfffff800, URZ, 0xc0, !UPT ;  /* 0xfffff800080b7892 */ /* 0x000fe2000f8ec0ff */
[----:B------:R-:W1:Y:S01]  /*2460*/  LDCU.U8 UR16, c[0x0][0x380] ;  /* 0x00007000ff1077ac */ /* 0x000e620008000000 */
[----:B0-----:R-:W-:-:S06]  /*2470*/  UIMAD.WIDE.U32 UR6, UR4, 0x4, UR6 ;  /* 0x00000004040678a5 */ /* 0x001fcc000f8e0006 */
[----:B------:R-:W-:Y:S02]  /*2480*/  IMAD.U32 R2, RZ, RZ, UR6 ;  /* 0x00000006ff027e24 */ /* 0x000fe4000f8e00ff */
[----:B------:R-:W-:-:S03]  /*2490*/  IMAD.U32 R3, RZ, RZ, UR7 ;  /* 0x00000007ff037e24 */ /* 0x000fc6000f8e00ff */
[----:B------:R-:W0:Y:S02]  /*24a0*/  LDCU UR7, c[0x0][0x398] ;  /* 0x00007300ff0777ac */ /* 0x000e240008000800 */
[----:B------:R-:W3:Y:S04]  /*24b0*/  LDG.E R4, desc[UR14][R2.64+0x4] ;  /* 0x0000040e02047981 */ /* 0x000ee8000c1e1900 */
[----:B------:R4:W5:Y:S01]  /*24c0*/  LDG.E R5, desc[UR14][R2.64] ;  /* 0x0000000e02057981 */ /* 0x000962000c1e1900 */
[----:B------:R-:W-:Y:S01]  /*24d0*/  ULOP3.LUT UR5, UR4, UR9, URZ, 0xc0, !UPT ;  /* 0x0000000904057292 */ /* 0x000fe2000f8ec0ff */
[----:B------:R-:W-:Y:S01]  /*24e0*/  BSSY.RECONVERGENT B0, `(.L_x_570) ;  /* 0x00000fa000007945 */ /* 0x000fe20003800200 */
[----:B------:R-:W-:Y:S01]  /*24f0*/  ULOP3.LUT UR13, UR4, UR9, URZ, 0xfc, !UPT ;  /* 0x00000009040d7292 */ /* 0x000fe2000f8efcff */
[----:B------:R-:W-:Y:S01]  /*2500*/  ACQBULK ;  /* 0x000000000000782e */ /* 0x000fe20000000000 */
[----:B------:R-:W-:-:S02]  /*2510*/  UIADD3 UR6, UPT, UPT, -UR5, UR4, URZ ;  /* 0x0000000405067290 */ /* 0x000fc4000fffe1ff */
[----:B------:R-:W-:Y:S02]  /*2520*/  USHF.L.U32 UR10, UR5, 0xb, URZ ;  /* 0x0000000b050a7899 */ /* 0x000fe400080006ff */
[----:B------:R-:W-:Y:S02]  /*2530*/  USHF.L.U32 UR8, UR6, 0xb, URZ ;  /* 0x0000000b06087899 */ /* 0x000fe400080006ff */
[----:B0-----:R-:W-:Y:S02]  /*2540*/  UIADD3 UR12, UPT, UPT, -UR10, UR7, URZ ;  /* 0x000000070a0c7290 */ /* 0x001fe4000fffe1ff */
[----:B------:R-:W-:Y:S02]  /*2550*/  UISETP.NE.AND UP0, UPT, UR8, -0x800, UPT ;  /* 0xfffff8000800788c */ /* 0x000fe4000bf05270 */
[----:B------:R-:W-:-:S04]  /*2560*/  UISETP.LT.U32.AND UP1, UPT, UR11, UR12, UPT ;  /* 0x0000000c0b00728c */ /* 0x000fc8000bf21070 */
[----:B------:R-:W-:-:S04]  /*2570*/  USEL UR7, UR11, UR12, !UP1 ;  /* 0x0000000c0b077287 */ /* 0x000fc8000c800000 */
[----:B------:R-:W-:Y:S02]  /*2580*/  UIADD3 UR9, UPT, UPT, -UR11, UR7, URZ ;  /* 0x000000070b097290 */ /* 0x000fe4000fffe1ff */
[----:B------:R-:W-:Y:S02]  /*2590*/  UIADD3 UR7, UPT, UPT, UR8, 0x7ff, URZ ;  /* 0x000007ff08077890 */ /* 0x000fe4000fffe0ff */
[----:B------:R-:W-:Y:S02]  /*25a0*/  @UP0 UIADD3 UR7, UPT, UPT, UR8, 0x800, URZ ;  /* 0x0000080008070890 */ /* 0x000fe4000fffe0ff */
[----:B----4-:R-:W-:Y:S01]  /*25b0*/  IMAD.U32 R3, RZ, RZ, UR8 ;  /* 0x00000008ff037e24 */ /* 0x010fe2000f8e00ff */
[----:B------:R-:W-:Y:S01]  /*25c0*/  UISETP.NE.AND UP0, UPT, UR13, -0x1, UPT ;  /* 0xffffffff0d00788c */ /* 0x000fe2000bf05270 */
[----:B------:R-:W-:Y:S01]  /*25d0*/  IMAD.U32 R2, RZ, RZ, UR9 ;  /* 0x00000009ff027e24 */ /* 0x000fe2000f8e00ff */
[----:B-1----:R-:W-:Y:S02]  /*25e0*/  UPRMT UR16, UR16, 0x8880, URZ ;  /* 0x0000888010107896 */ /* 0x002fe400080000ff */
[----:B------:R-:W-:Y:S01]  /*25f0*/  UISETP.LT.U32.AND UP1, UPT, UR11, UR12, UPT ;  /* 0x0000000c0b00728c */ /* 0x000fe2000bf21070 */
[----:B---3--:R-:W-:-:S02]  /*2600*/  R2UR UR6, R4 ;  /* 0x00000000040672ca */ /* 0x008fc400000e0000 */
[----:B-----5:R-:W-:-:S11]  /*2610*/  R2UR UR5, R5 ;  /* 0x00000000050572ca */ /* 0x020fd600000e0000 */
[----:B------:R-:W-:-:S04]  /*2620*/  UIADD3 UR6, UPT, UPT, -UR10, UR6, URZ ;  /* 0x000000060a067290 */ /* 0x000fc8000fffe1ff */
[----:B------:R-:W-:Y:S02]  /*2630*/  UIADD3 UR8, UPT, UPT, -UR6, UR7, URZ ;  /* 0x0000000706087290 */ /* 0x000fe4000fffe1ff */
[----:B------:R-:W-:Y:S02]  /*2640*/  UIADD3 UR5, UPT, UPT, -UR10, UR5, URZ ;  /* 0x000000050a057290 */ /* 0x000fe4000fffe1ff */
[----:B------:R-:W-:-:S04]  /*2650*/  USEL UR8, UR11, UR8, !UP0 ;  /* 0x000000080b087287 */ /* 0x000fc8000c000000 */
[----:B------:R-:W-:Y:S01]  /*2660*/  UISETP.LT.U32.AND UP2, UPT, UR9, UR8, UPT ;  /* 0x000000080900728c */ /* 0x000fe2000bf41070 */
[----:B------:R-:W-:Y:S01]  /*2670*/  VIADDMNMX.U32 R2, R3, -UR5, R2, PT ;  /* 0x8000000503027c46 */ /* 0x000fe2000b800002 */
[----:B------:R-:W-:Y:S02]  /*2680*/  @!UP0 USEL UR6, UR11, UR12, UP1 ;  /* 0x0000000c0b068287 */ /* 0x000fe40008800000 */
[----:B------:R-:W-:-:S03]  /*2690*/  USEL UR8, UR9, UR8, UP2 ;  /* 0x0000000809087287 */ /* 0x000fc60009000000 */
[----:B------:R-:W-:Y:S01]  /*26a0*/  UMOV UR9, UR16 ;  /* 0x0000001000097c82 */ /* 0x000fe20008000000 */
[----:B------:R-:W-:Y:S01]  /*26b0*/  R2UR UR7, R2 ;  /* 0x00000000020772ca */ /* 0x000fe200000e0000 */
[----:B------:R-:W-:Y:S02]  /*26c0*/  UISETP.NE.AND UP0, UPT, UR9, URZ, UPT ;  /* 0x000000ff0900728c */ /* 0x000fe4000bf05270 */
[----:B------:R-:W-:-:S10]  /*26d0*/  UIADD3 UR6, UPT, UPT, -UR5, UR6, URZ ;  /* 0x0000000605067290 */ /* 0x000fd4000fffe1ff */
[----:B------:R-:W-:Y:S01]  /*26e0*/  UIADD3 UR8, UPT, UPT, -UR7, UR8, URZ ;  /* 0x0000000807087290 */ /* 0x000fe2000fffe1ff */
[----:B------:R-:W-:Y:S11]  /*26f0*/  BRA.U !UP0, `(.L_x_571) ;  /* 0x0000000508307547 */ /* 0x000ff6000b800000 */
[----:B------:R-:W0:Y:S01]  /*2700*/  LDCU.64 UR16, c[0x0][0x388] ;  /* 0x00007100ff1077ac */ /* 0x000e220008000a00 */
[C---:B--2---:R-:W-:Y:S01]  /*2710*/  VIADD R2, R0.reuse, -UR6 ;  /* 0x8000000600027c36 */ /* 0x044fe20008000000 */
[----:B------:R-:W-:Y:S01]  /*2720*/  BSSY.RECONVERGENT B1, `(.L_x_572) ;  /* 0x0000018000017945 */ /* 0x000fe20003800200 */
[----:B------:R-:W-:Y:S01]  /*2730*/  IMAD.U32 R3, RZ, RZ, UR10 ;  /* 0x0000000aff037e24 */ /* 0x000fe2000f8e00ff */
[----:B------:R-:W-:Y:S01]  /*2740*/  UIADD3 UR12, UPT, UPT, UR6, UR8, URZ ;  /* 0x00000008060c7290 */ /* 0x000fe2000fffe0ff */
[C---:B------:R-:W-:Y:S01]  /*2750*/  VIADD R7, R0.reuse, 0x100 ;  /* 0x0000010000077836 */ /* 0x040fe20000000000 */
[----:B------:R-:W-:Y:S01]  /*2760*/  UIADD3 UR7, UP1, UP2, UR7, UR10, UR11 ;  /* 0x0000000a07077290 */ /* 0x000fe2000fa3e00b */
[C---:B------:R-:W-:Y:S01]  /*2770*/  VIADD R8, R0.reuse, 0x200 ;  /* 0x0000020000087836 */ /* 0x040fe20000000000 */
[C---:B------:R-:W-:Y:S01]  /*2780*/  IADD3 R3, P0, P3, R0.reuse, UR5, R3 ;  /* 0x0000000500037c10 */ /* 0x040fe2000fb1e003 */
[C---:B------:R-:W-:Y:S01]  /*2790*/  VIADD R10, R0.reuse, 0x300 ;  /* 0x00000300000a7836 */ /* 0x040fe20000000000 */
[----:B------:R-:W-:Y:S01]  /*27a0*/  ISETP.GE.AND P2, PT, R0, UR12, PT ;  /* 0x0000000c00007c0c */ /* 0x000fe2000bf46270 */
[----:B------:R-:W-:Y:S01]  /*27b0*/  UIADD3.X UR9, UPT, UPT, URZ, URZ, URZ, UP1, UP2 ;  /* 0x000000ffff097290 */ /* 0x000fe20008fe44ff */
[----:B------:R-:W-:-:S02]  /*27c0*/  IADD3 R4, P4, PT, R2, UR7, RZ ;  /* 0x0000000702047c10 */ /* 0x000fc4000ff9e0ff */
[----:B------:R-:W-:Y:S02]  /*27d0*/  IADD3.X R6, PT, PT, RZ, RZ, RZ, P0, P3 ;  /* 0x000000ffff067210 */ /* 0x000fe400007e64ff */
[----:B------:R-:W-:Y:S02]  /*27e0*/  ISETP.GE.AND P1, PT, R7, UR12, PT ;  /* 0x0000000c07007c0c */ /* 0x000fe4000bf26270 */
[----:B------:R-:W-:Y:S02]  /*27f0*/  LEA.HI.X.SX32 R5, R2, UR9, 0x1, P4 ;  /* 0x0000000902057c11 */ /* 0x000fe4000a0f0eff */
[C---:B0-----:R-:W-:Y:S02]  /*2800*/  LEA R2, P4, R3.reuse, UR16, 0x3 ;  /* 0x0000001003027c11 */ /* 0x041fe4000f8818ff */
[----:B------:R-:W-:Y:S02]  /*2810*/  LEA R20, P5, R4, UR16, 0x3 ;  /* 0x0000001004147c11 */ /* 0x000fe4000f8a18ff */
[----:B------:R-:W-:-:S02]  /*2820*/  LEA.HI.X R3, R3, UR17, R6, 0x3, P4 ;  /* 0x0000001103037c11 */ /* 0x000fc4000a0f1c06 */
[----:B------:R-:W-:Y:S02]  /*2830*/  LEA.HI.X R21, R4, UR17, R5, 0x3, P5 ;  /* 0x0000001104157c11 */ /* 0x000fe4000a8f1c05 */
[----:B------:R-:W-:Y:S02]  /*2840*/  ISETP.GE.AND P3, PT, R8, UR12, PT ;  /* 0x0000000c08007c0c */ /* 0x000fe4000bf66270 */
[----:B------:R-:W-:Y:S01]  /*2850*/  ISETP.GE.AND P0, PT, R10, UR12, PT ;  /* 0x0000000c0a007c0c */ /* 0x000fe2000bf06270 */
[----:B------:R-:W-:-:S12]  /*2860*/  @P2 BRA `(.L_x_573) ;  /* 0x00000000000c2947 */ /* 0x000fd80003800000 */
[----:B------:R-:W-:-:S13]  /*2870*/  ISETP.GE.AND P2, PT, R0, UR6, PT ;  /* 0x0000000600007c0c */ /* 0x000fda000bf46270 */
[----:B------:R0:W5:Y:S04]  /*2880*/  @!P2 LDG.E.64 R4, desc[UR14][R2.64] ;  /* 0x0000000e0204a981 */ /* 0x000168000c1e1b00 */
[----:B------:R0:W5:Y:S02]  /*2890*/  @P2 LDG.E.64 R4, desc[UR14][R20.64] ;  /* 0x0000000e14042981 */ /* 0x000164000c1e1b00 */
.L_x_573:
[----:B------:R-:W-:Y:S05]  /*28a0*/  BSYNC.RECONVERGENT B1 ;  /* 0x0000000000017941 */ /* 0x000fea0003800200 */
.L_x_572:
[----:B------:R-:W-:Y:S04]  /*28b0*/  BSSY.RECONVERGENT B1, `(.L_x_574) ;  /* 0x0000005000017945 */ /* 0x000fe80003800200 */
[----:B------:R-:W-:Y:S05]  /*28c0*/  @P1 BRA `(.L_x_575) ;  /* 0x00000000000c1947 */ /* 0x000fea0003800000 */
[----:B------:R-:W-:-:S13]  /*28d0*/  ISETP.GE.AND P1, PT, R7, UR6, PT ;  /* 0x0000000607007c0c */ /* 0x000fda000bf26270 */
[----:B------:R1:W5:Y:S04]  /*28e0*/  @P1 LDG.E.64 R6, desc[UR14][R20.64+0x800] ;  /* 0x0008000e14061981 */ /* 0x000368000c1e1b00 */
[----:B------:R1:W5:Y:S02]  /*28f0*/  @!P1 LDG.E.64 R6, desc[UR14][R2.64+0x800] ;  /* 0x0008000e02069981 */ /* 0x000364000c1e1b00 */
.L_x_575:
[----:B------:R-:W-:Y:S05]  /*2900*/  BSYNC.RECONVERGENT B1 ;  /* 0x0000000000017941 */ /* 0x000fea0003800200 */
.L_x_574:
[----:B------:R-:W-:Y:S01]  /*2910*/  BSSY.RECONVERGENT B1, `(.L_x_576) ;  /* 0x0000007000017945 */ /* 0x000fe20003800200 */
[C---:B------:R-:W-:Y:S01]  /*2920*/  LOP3.LUT R12, R0.reuse, 0x400, RZ, 0xfc, !PT ;  /* 0x00000400000c7812 */ /* 0x040fe200078efcff */
[----:B------:R-:W-:Y:S02]  /*2930*/  VIADD R14, R0, 0x500 ;  /* 0x00000500000e7836 */ /* 0x000fe40000000000 */
[----:B------:R-:W-:Y:S05]  /*2940*/  @P3 BRA `(.L_x_577) ;  /* 0x00000000000c3947 */ /* 0x000fea0003800000 */
[----:B------:R-:W-:-:S13]  /*2950*/  ISETP.GE.AND P1, PT, R8, UR6, PT ;  /* 0x0000000608007c0c */ /* 0x000fda000bf26270 */
[----:B------:R2:W5:Y:S04]  /*2960*/  @P1 LDG.E.64 R8, desc[UR14][R20.64+0x1000] ;  /* 0x0010000e14081981 */ /* 0x000568000c1e1b00 */
[----:B------:R2:W5:Y:S02]  /*2970*/  @!P1 LDG.E.64 R8, desc[UR14][R2.64+0x1000] ;  /* 0x0010000e02089981 */ /* 0x000564000c1e1b00 */
.L_x_577:
[----:B------:R-:W-:Y:S05]  /*2980*/  BSYNC.RECONVERGENT B1 ;  /* 0x0000000000017941 */ /* 0x000fea0003800200 */
.L_x_576:
[----:B------:R-:W-:Y:S04]  /*2990*/  BSSY.RECONVERGENT B1, `(.L_x_578) ;  /* 0x0000005000017945 */ /* 0x000fe80003800200 */
[----:B------:R-:W-:Y:S05]  /*29a0*/  @P0 BRA `(.L_x_579) ;  /* 0x00000000000c0947 */ /* 0x000fea0003800000 */
[----:B------:R-:W-:-:S13]  /*29b0*/  ISETP.GE.AND P0, PT, R10, UR6, PT ;  /* 0x000000060a007c0c */ /* 0x000fda000bf06270 */
[----:B------:R3:W5:Y:S04]  /*29c0*/  @P0 LDG.E.64 R10, desc[UR14][R20.64+0x1800] ;  /* 0x0018000e140a0981 */ /* 0x000768000c1e1b00 */
[----:B------:R3:W5:Y:S02]  /*29d0*/  @!P0 LDG.E.64 R10, desc[UR14][R2.64+0x1800] ;  /* 0x0018000e020a8981 */ /* 0x000764000c1e1b00 */
.L_x_579:
[----:B------:R-:W-:Y:S05]  /*29e0*/  BSYNC.RECONVERGENT B1 ;  /* 0x0000000000017941 */ /* 0x000fea0003800200 */
.L_x_578:
        /* <DEDUP_REMOVED lines=11> */
.L_x_581:
[----:B------:R-:W-:Y:S05]  /*2aa0*/  BSYNC.RECONVERGENT B1 ;  /* 0x0000000000017941 */ /* 0x000fea0003800200 */
.L_x_580:
[----:B------:R-:W-:Y:S04]  /*2ab0*/  BSSY.RECONVERGENT B1, `(.L_x_582) ;  /* 0x0000005000017945 */ /* 0x000fe80003800200 */
[----:B------:R-:W-:Y:S05]  /*2ac0*/  @P1 BRA `(.L_x_583) ;  /* 0x00000000000c1947 */ /* 0x000fea0003800000 */
[----:B------:R-:W-:-:S13]  /*2ad0*/  ISETP.GE.AND P0, PT, R14, UR6, PT ;  /* 0x000000060e007c0c */ /* 0x000fda000bf06270 */
[----:B------:R0:W5:Y:S04]  /*2ae0*/  @P0 LDG.E.64 R14, desc[UR14][R20.64+0x2800] ;  /* 0x0028000e140e0981 */ /* 0x000168000c1e1b00 */
[----:B------:R0:W5:Y:S02]  /*2af0*/  @!P0 LDG.E.64 R14, desc[UR14][R2.64+0x2800] ;  /* 0x0028000e020e8981 */ /* 0x000164000c1e1b00 */
.L_x_583:
[----:B------:R-:W-:Y:S05]  /*2b00*/  BSYNC.RECONVERGENT B1 ;  /* 0x0000000000017941 */ /* 0x000fea0003800200 */
.L_x_582:
[----:B------:R-:W-:Y:S04]  /*2b10*/  BSSY.RECONVERGENT B1, `(.L_x_584) ;  /* 0x0000005000017945 */ /* 0x000fe80003800200 */
[----:B------:R-:W-:Y:S05]  /*2b20*/  @P2 BRA `(.L_x_585) ;  /* 0x00000000000c2947 */ /* 0x000fea0003800000 */
[----:B------:R-:W-:-:S13]  /*2b30*/  ISETP.GE.AND P0, PT, R16, UR6, PT ;  /* 0x0000000610007c0c */ /* 0x000fda000bf06270 */
[----:B------:R0:W5:Y:S04]  /*2b40*/  @P0 LDG.E.64 R16, desc[UR14][R20.64+0x3000] ;  /* 0x0030000e14100981 */ /* 0x000168000c1e1b00 */
[----:B------:R0:W5:Y:S02]  /*2b50*/  @!P0 LDG.E.64 R16, desc[UR14][R2.64+0x3000] ;  /* 0x0030000e02108981 */ /* 0x000164000c1e1b00 */
.L_x_585:
[----:B------:R-:W-:Y:S05]  /*2b60*/  BSYNC.RECONVERGENT B1 ;  /* 0x0000000000017941 */ /* 0x000fea0003800200 */
.L_x_584:
[----:B------:R-:W-:Y:S05]  /*2b70*/  @P3 BRA `(.L_x_586) ;  /* 0x0000000800403947 */ /* 0x000fea0003800000 */
[----:B------:R-:W-:-:S13]  /*2b80*/  ISETP.GE.AND P0, PT, R18, UR6, PT ;  /* 0x0000000612007c0c */ /* 0x000fda000bf06270 */
[----:B------:R0:W5:Y:S04]  /*2b90*/  @P0 LDG.E.64 R18, desc[UR14][R20.64+0x3800] ;  /* 0x0038000e14120981 */ /* 0x000168000c1e1b00 */
[----:B------:R0:W5:Y:S01]  /*2ba0*/  @!P0 LDG.E.64 R18, desc[UR14][R2.64+0x3800] ;  /* 0x0038000e02128981 */ /* 0x000162000c1e1b00 */
[----:B------:R-:W-:Y:S05]  /*2bb0*/  BRA `(.L_x_586) ;  /* 0x0000000800307947 */ /* 0x000fea0003800000 */
.L_x_571:
[----:B------:R-:W-:Y:S01]  /*2bc0*/  UIADD3 UR12, UPT, UPT, UR6, UR8, URZ ;  /* 0x00000008060c7290 */ /* 0x000fe2000fffe0ff */
[C---:B--2---:R-:W-:Y:S01]  /*2bd0*/  VIADD R20, R0.reuse, 0x100 ;  /* 0x0000010000147836 */ /* 0x044fe20000000000 */
[----:B------:R-:W-:Y:S02]  /*2be0*/  UIADD3 UR5, UP1, UPT, UR10, UR5, URZ ;  /* 0x000000050a057290 */ /* 0x000fe4000ff3e0ff */
[----:B------:R-:W-:Y:S02]  /*2bf0*/  UIADD3 UR7, UP2, UP3, UR7, UR10, UR11 ;  /* 0x0000000a07077290 */ /* 0x000fe4000fb5e00b */
[----:B------:R-:W-:Y:S01]  /*2c00*/  ISETP.GE.AND P1, PT, R0, UR12, PT ;  /* 0x0000000c00007c0c */ /* 0x000fe2000bf26270 */
[----:B------:R-:W-:Y:S01]  /*2c10*/  UIADD3.X UR9, UPT, UPT, URZ, URZ, URZ, UP1, !UPT ;  /* 0x000000ffff097290 */ /* 0x000fe20008ffe4ff */
[----:B------:R-:W-:Y:S01]  /*2c20*/  IMAD.U32 R2, RZ, RZ, UR5 ;  /* 0x00000005ff027e24 */ /* 0x000fe2000f8e00ff */
[----:B------:R-:W-:Y:S01]  /*2c30*/  ISETP.GE.AND P0, PT, R20, UR12, PT ;  /* 0x0000000c14007c0c */ /* 0x000fe2000bf06270 */
[----:B------:R-:W-:-:S03]  /*2c40*/  UIADD3.X UR10, UPT, UPT, URZ, URZ, URZ, UP2, UP3 ;  /* 0x000000ffff0a7290 */ /* 0x000fc600097e64ff */
[----:B------:R-:W-:Y:S02]  /*2c50*/  IMAD.U32 R25, RZ, RZ, UR9 ;  /* 0x00000009ff197e24 */ /* 0x000fe4000f8e00ff */
[----:B------:R-:W-:-:S04]  /*2c60*/  IMAD.U32 R26, RZ, RZ, UR9 ;  /* 0x00000009ff1a7e24 */ /* 0x000fc8000f8e00ff */
        /* <DEDUP_REMOVED lines=129> */
.L_x_586:
[----:B------:R-:W-:Y:S05]  /*3480*/  BSYNC.RECONVERGENT B0 ;  /* 0x0000000000007941 */ /* 0x000fea0003800200 */
.L_x_570:
        /* <DEDUP_REMOVED lines=9> */
[----:B------:R-:W-:Y:S04]  /*3520*/  STS.64 [R2+UR5+0x2800], R14 ;  /* 0x0028000e02007988 */ /* 0x000fe80008000a05 */
        /* <DEDUP_REMOVED lines=8> */
[----:B------:R-:W-:-:S04]  /*35b0*/  VIMNMX R5, PT, PT, R7, UR6, PT ;  /* 0x0000000607057c48 */ /* 0x000fc8000bfe0100 */
[----:B------:R-:W-:Y:S01]  /*35c0*/  PREEXIT ;  /* 0x000000000000782d */ /* 0x000fe20000000000 */
[----:B------:R-:W-:-:S04]  /*35d0*/  SEL R6, R6, RZ, P0 ;  /* 0x000000ff06067207 */ /* 0x000fc80000000000 */
[----:B------:R-:W-:Y:S02]  /*35e0*/  ISETP.GE.AND P0, PT, R6, R5, PT ;  /* 0x000000050600720c */ /* 0x000fe40003f06270 */
[----:B0-----:R-:W-:-:S11]  /*35f0*/  IADD3 R3, PT, PT, -R16, 0x40, RZ ;  /* 0x0000004010037810 */ /* 0x001fd60007ffe1ff */
[----:B--2---:R-:W-:Y:S05]  /*3600*/  @P0 BRA `(.L_x_588) ;  /* 0x00000000006c0947 */ /* 0x004fea0003800000 */
[----:B------:R-:W-:Y:S01]  /*3610*/  IMAD.MOV.U32 R4, RZ, RZ, -0x1 ;  /* 0xffffffffff047424 */ /* 0x000fe200078e00ff */
[----:B------:R-:W-:Y:S01]  /*3620*/  ISETP.GE.AND P0, PT, R16, 0x40, PT ;  /* 0x000000401000780c */ /* 0x000fe20003f06270 */
[----:B------:R-:W-:Y:S02]  /*3630*/  IMAD.MOV.U32 R11, RZ, RZ, R5 ;  /* 0x000000ffff0b7224 */ /* 0x000fe400078e0005 */
[----:B------:R-:W-:Y:S01]  /*3640*/  VIADD R15, R7, UR6 ;  /* 0x00000006070f7c36 */ /* 0x000fe20008000000 */
[CC--:B------:R-:W-:Y:S02]  /*3650*/  SHF.L.U32 R8, R4.reuse, R3.reuse, RZ ;  /* 0x0000000304087219 */ /* 0x0c0fe400000006ff */
[----:B------:R-:W-:Y:S02]  /*3660*/  SHF.L.U64.HI R4, R4, R3, 0xffffffff ;  /* 0xffffffff04047419 */ /* 0x000fe40000010203 */
[----:B------:R-:W-:Y:S02]  /*3670*/  SEL R17, R8, 0xffffffff, !P0 ;  /* 0xffffffff08117807 */ /* 0x000fe40004000000 */
[----:B------:R-:W-:-:S07]  /*3680*/  SEL R19, R4, 0xffffffff, !P0 ;  /* 0xffffffff04137807 */ /* 0x000fce0004000000 */
.L_x_589:
        /* <DEDUP_REMOVED lines=19> */
.L_x_588:
[----:B------:R-:W-:Y:S05]  /*37c0*/  BSYNC.RECONVERGENT B0 ;  /* 0x0000000000007941 */ /* 0x000fea0003800200 */
.L_x_587:
[----:B------:R-:W-:Y:S01]  /*37d0*/  IADD3 R9, PT, PT, R7, UR6, -R6 ;  /* 0x0000000607097c10 */ /* 0x000fe2000fffe806 */
[----:B------:R-:W-:Y:S01]  /*37e0*/  IMAD.MOV.U32 R4, RZ, RZ, -0x1 ;  /* 0xffffffffff047424 */ /* 0x000fe200078e00ff */
[----:B------:R-:W-:Y:S01]  /*37f0*/  LEA R12, R6, UR5, 0x3 ;  /* 0x00000005060c7c11 */ /* 0x000fe2000f8e18ff */
[----:B------:R-:W-:Y:S01]  /*3800*/  BSSY.RECONVERGENT B0, `(.L_x_590) ;  /* 0x0000015000007945 */ /* 0x000fe20003800200 */
[C---:B------:R-:W-:Y:S02]  /*3810*/  LEA R11, R9.reuse, UR5, 0x3 ;  /* 0x00000005090b7c11 */ /* 0x040fe4000f8e18ff */
[----:B------:R-:W-:Y:S01]  /*3820*/  ISETP.GE.AND P1, PT, R9, UR12, PT ;  /* 0x0000000c09007c0c */ /* 0x000fe2000bf26270 */
        /* <DEDUP_REMOVED lines=18> */
.L_x_591:
[----:B------:R-:W-:Y:S05]  /*3950*/  BSYNC.RECONVERGENT B0 ;  /* 0x0000000000007941 */ /* 0x000fea0003800200 */
.L_x_590:
        /* <DEDUP_REMOVED lines=23> */
.L_x_593:
[----:B------:R-:W-:Y:S05]  /*3ad0*/  BSYNC.RECONVERGENT B0 ;  /* 0x0000000000007941 */ /* 0x000fea0003800200 */
.L_x_592:
        /* <DEDUP_REMOVED lines=23> */
.L_x_595:
[----:B------:R-:W-:Y:S05]  /*3c50*/  BSYNC.RECONVERGENT B0 ;  /* 0x0000000000007941 */ /* 0x000fea0003800200 */
.L_x_594:
        /* <DEDUP_REMOVED lines=23> */
.L_x_597:
[----:B------:R-:W-:Y:S05]  /*3dd0*/  BSYNC.RECONVERGENT B0 ;  /* 0x0000000000007941 */ /* 0x000fea0003800200 */
.L_x_596:
[----:B------:R-:W-:Y:S01]  /*3de0*/  @!P0 IMAD.MOV R8, RZ, RZ, R6 ;  /* 0x000000ffff088224 */ /* 0x000fe200078e0206 */
[----:B------:R-:W-:Y:S01]  /*3df0*/  BSSY.RECONVERGENT B0, `(.L_x_598) ;  /* 0x0000016000007945 */ /* 0x000fe20003800200 */
[----:B------:R-:W-:Y:S01]  /*3e00*/  @P0 IMAD.MOV R9, RZ, RZ, R7 ;  /* 0x000000ffff090224 */ /* 0x000fe200078e0207 */
[----:B-12---:R-:W-:Y:S01]  /*3e10*/  SEL R12, R18, R20, P0 ;  /* 0x00000014120c7207 */ /* 0x006fe20000000000 */
[C---:B------:R-:W-:Y:S01]  /*3e20*/  VIADD R6, R8.reuse, 0x1 ;  /* 0x0000000108067836 */ /* 0x040fe20000000000 */
[C---:B------:R-:W-:Y:S01]  /*3e30*/  ISETP.GE.AND P1, PT, R8.reuse, UR12, PT ;  /* 0x0000000c08007c0c */ /* 0x040fe2000bf26270 */
        /* <DEDUP_REMOVED lines=17> */
.L_x_599:
[----:B------:R-:W-:Y:S05]  /*3f50*/  BSYNC.RECONVERGENT B0 ;  /* 0x0000000000007941 */ /* 0x000fea0003800200 */
.L_x_598:
        /* <DEDUP_REMOVED lines=23> */
.L_x_601:
[----:B------:R-:W-:Y:S05]  /*40d0*/  BSYNC.RECONVERGENT B0 ;  /* 0x0000000000007941 */ /* 0x000fea0003800200 */
.L_x_600:
[----:B------:R-:W-:Y:S01]  /*40e0*/  @!P0 IMAD.MOV R23, RZ, RZ, R6 ;  /* 0x000000ffff178224 */ /* 0x000fe200078e0206 */
[----:B------:R-:W-:Y:S01]  /*40f0*/  BSSY.RECONVERGENT B0, `(.L_x_602) ;  /* 0x0000015000007945 */ /* 0x000fe20003800200 */
[----:B------:R-:W-:Y:S01]  /*4100*/  @P0 IMAD.MOV R25, RZ, RZ, R7 ;  /* 0x000000ffff190224 */ /* 0x000fe200078e0207 */
[----:B012---:R-:W-:Y:S02]  /*4110*/  SEL R8, R18, R20, P0 ;  /* 0x0000001412087207 */ /* 0x007fe40000000000 */
[----:B------:R-:W-:Y:S01]  /*4120*/  ISETP.GE.AND P1, PT, R23, UR12, PT ;  /* 0x0000000c17007c0c */ /* 0x000fe2000bf26270 */
        /* <DEDUP_REMOVED lines=17> */
.L_x_603:
[----:B------:R-:W-:Y:S05]  /*4240*/  BSYNC.RECONVERGENT B0 ;  /* 0x0000000000007941 */ /* 0x000fea0003800200 */
.L_x_602:
[----:B------:R-:W-:Y:S01]  /*4250*/  @P0 IMAD.MOV R24, RZ, RZ, R25 ;  /* 0x000000ffff180224 */ /* 0x000fe200078e0219 */
[----:B012---:R-:W-:Y:S01]  /*4260*/  SEL R6, R18, R20, P0 ;  /* 0x0000001412067207 */ /* 0x007fe20000000000 */
[----:B------:R-:W-:Y:S01]  /*4270*/  VIADD R25, R23, 0x1 ;  /* 0x0000000117197836 */ /* 0x000fe20000000000 */
        /* <DEDUP_REMOVED lines=22> */
.L_x_605:
[----:B------:R-:W-:Y:S05]  /*43e0*/  BSYNC.RECONVERGENT B0 ;  /* 0x0000000000007941 */ /* 0x000fea0003800200 */
.L_x_604:
[----:B------:R-:W-:Y:S01]  /*43f0*/  BAR.SYNC.DEFER_BLOCKING 0x0 ;  /* 0x0000000000007b1d */ /* 0x000fe20000010000 */
[----:B--2---:R-:W-:Y:S01]  /*4400*/  IMAD.MOV.U32 R18, RZ, RZ, R23 ;  /* 0x000000ffff127224 */ /* 0x004fe200078e0017 */
[----:B------:R-:W-:Y:S01]  /*4410*/  USHF.L.U32 UR4, UR4, 0xb, URZ ;  /* 0x0000000b04047899 */ /* 0x000fe200080006ff */
[----:B------:R-:W-:-:S03]  /*4420*/  IMAD.MOV.U32 R19, RZ, RZ, R28 ;  /* 0x000000ffff137224 */ /* 0x000fc600078e001c */
[----:B------:R-:W-:Y:S08]  /*4430*/  BRA.U !UP0, `(.L_x_606) ;  /* 0x00000005084c7547 */ /* 0x000ff0000b800000 */
[----:B------:R-:W0:Y:S01]  /*4440*/  S2R R3, SR_LANEID ;  /* 0x0000000000037919 */ /* 0x000e220000000000 */
[----:B------:R-:W-:Y:S01]  /*4450*/  LOP3.LUT R2, R2, 0x1f00, RZ, 0xc0, !PT ;  /* 0x00001f0002027812 */ /* 0x000fe200078ec0ff */
[----:B------:R-:W1:Y:S01]  /*4460*/  LDCU.64 UR6, c[0x0][0x3a0] ;  /* 0x00007400ff0677ac */ /* 0x000e620008000a00 */
[C---:B------:R-:W-:Y:S02]  /*4470*/  ISETP.NE.AND P0, PT, R0.reuse, RZ, PT ;  /* 0x000000ff0000720c */ /* 0x040fe40003f05270 */
[----:B------:R-:W-:-:S05]  /*4480*/  LOP3.LUT R23, R0, 0x1f, RZ, 0xc0, !PT ;  /* 0x0000001f00177812 */ /* 0x000fca00078ec0ff */
[----:B------:R-:W-:-:S04]  /*4490*/  IMAD.IADD R23, R2, 0x1, R23 ;  /* 0x0000000102177824 */ /* 0x000fc800078e0217 */
[C---:B------:R-:W-:Y:S02]  /*44a0*/  VIADD R25, R23.reuse, 0x20 ;  /* 0x0000002017197836 */ /* 0x040fe40000000000 */
[C---:B------:R-:W-:Y:S02]  /*44b0*/  VIADD R27, R23.reuse, 0x40 ;  /* 0x00000040171b7836 */ /* 0x040fe40000000000 */
[----:B------:R-:W-:Y:S02]  /*44c0*/  VIADD R29, R23, 0xc0 ;  /* 0x000000c0171d7836 */ /* 0x000fe40000000000 */
        /* <DEDUP_REMOVED lines=17> */
[----:B--2---:R-:W-:-:S03]  /*45e0*/  VIADD R14, R3, 0xc0 ;  /* 0x000000c0030e7836 */ /* 0x004fc60000000000 */
[----:B------:R2:W-:Y:S01]  /*45f0*/  STS.64 [R21+0x30], R6 ;  /* 0x0000300615007388 */ /* 0x0005e20000000a00 */
[----:B---3--:R-:W-:-:S03]  /*4600*/  VIADD R10, R3, 0xe0 ;  /* 0x000000e0030a7836 */ /* 0x008fc60000000000 */
[----:B------:R3:W-:Y:S01]  /*4610*/  STS.64 [R21+0x38], R18 ;  /* 0x0000381215007388 */ /* 0x0007e20000000a00 */
[----:B0-----:R-:W-:-:S03]  /*4620*/  LEA.HI.SX32 R4, R3, R3, 0x1b ;  /* 0x0000000303047211 */ /* 0x001fc600078fdaff */
[----:B------:R-:W-:Y:S01]  /*4630*/  STS.64 [R21+0x18], R12 ;  /* 0x0000180c15007388 */ /* 0x000fe20000000a00 */
[-C--:B------:R-:W-:Y:S02]  /*4640*/  LEA.HI.SX32 R5, R16, R3.reuse, 0x1b ;  /* 0x0000000310057211 */ /* 0x080fe400078fdaff */
[-C--:B--2---:R-:W-:Y:S01]  /*4650*/  LEA.HI.SX32 R6, R14, R3.reuse, 0x1b ;  /* 0x000000030e067211 */ /* 0x084fe200078fdaff */
[----:B------:R0:W-:Y:S01]  /*4660*/  STS.64 [R21+0x28], R8 ;  /* 0x0000280815007388 */ /* 0x0001e20000000a00 */
[----:B------:R-:W-:Y:S02]  /*4670*/  LEA.HI.SX32 R3, R10, R3, 0x1b ;  /* 0x000000030a037211 */ /* 0x000fe400078fdaff */
[----:B---3--:R-:W-:Y:S01]  /*4680*/  LEA R18, R4, UR5, 0x3 ;  /* 0x0000000504127c11 */ /* 0x008fe2000f8e18ff */
[----:B------:R-:W-:Y:S01]  /*4690*/  NOP ;  /* 0x0000000000007918 */ /* 0x000fe20000000000 */
[----:B------:R-:W-:-:S04]  /*46a0*/  LEA R16, R20, UR5, 0x3 ;  /* 0x0000000514107c11 */ /* 0x000fc8000f8e18ff */
[----:B------:R-:W-:Y:S01]  /*46b0*/  LDS.64 R18, [R18] ;  /* 0x0000000012127984 */ /* 0x000fe20000000a00 */
[----:B------:R-:W-:Y:S01]  /*46c0*/  LEA R14, R22, UR5, 0x3 ;  /* 0x00000005160e7c11 */ /* 0x000fe2000f8e18ff */
[----:B0-----:R-:W-:Y:S01]  /*46d0*/  IMAD.U32 R21, RZ, RZ, UR12 ;  /* 0x0000000cff157e24 */ /* 0x001fe2000f8e00ff */
[----:B------:R-:W-:Y:S02]  /*46e0*/  LEA R12, R24, UR5, 0x3 ;  /* 0x00000005180c7c11 */ /* 0x000fe4000f8e18ff */
[----:B------:R-:W-:Y:S01]  /*46f0*/  LEA R10, R26, UR5, 0x3 ;  /* 0x000000051a0a7c11 */ /* 0x000fe2000f8e18ff */
[----:B------:R-:W-:Y:S01]  /*4700*/  LDS.64 R16, [R16+0x100] ;  /* 0x0001000010107984 */ /* 0x000fe20000000a00 */
        /* <DEDUP_REMOVED lines=11> */
[C---:B------:R-:W-:Y:S01]  /*47c0*/  IADD3 R0, P0, PT, R23.reuse, UR4, RZ ;  /* 0x0000000417007c10 */ /* 0x040fe2000ff1e0ff */
[----:B0-----:R-:W-:-:S04]  /*47d0*/  VIADD R21, R23, 0x60 ;  /* 0x0000006017157836 */ /* 0x001fc80000000000 */
[----:B------:R-:W-:Y:S01]  /*47e0*/  IMAD.X R3, RZ, RZ, RZ, P0 ;  /* 0x000000ffff037224 */ /* 0x000fe200000e06ff */
[----:B-1----:R-:W-:-:S04]  /*47f0*/  LEA R2, P0, R0, UR6, 0x3 ;  /* 0x0000000600027c11 */ /* 0x002fc8000f8018ff */
        /* <DEDUP_REMOVED lines=23> */
.L_x_606:
[----:B------:R-:W0:Y:S01]  /*4970*/  S2R R3, SR_LANEID ;  /* 0x0000000000037919 */ /* 0x000e220000000000 */
[----:B------:R-:W-:Y:S01]  /*4980*/  LOP3.LUT R2, R2, 0x1f00, RZ, 0xc0, !PT ;  /* 0x00001f0002027812 */ /* 0x000fe200078ec0ff */
[----:B------:R-:W1:Y:S01]  /*4990*/  LDCU.64 UR6, c[0x0][0x388] ;  /* 0x00007100ff0677ac */ /* 0x000e620008000a00 */
[----:B------:R-:W-:-:S03]  /*49a0*/  ISETP.NE.AND P0, PT, R0, RZ, PT ;  /* 0x000000ff0000720c */ /* 0x000fc60003f05270 */
        /* <DEDUP_REMOVED lines=19> */
[-C--:B------:R-:W-:Y:S01]  /*4ae0*/  LEA.HI.SX32 R16, R16, R3.reuse, 0x1b ;  /* 0x0000000310107211 */ /* 0x080fe200078fdaff */
[C---:B---3--:R-:W-:Y:S02]  /*4af0*/  VIADD R10, R3.reuse, 0xe0 ;  /* 0x000000e0030a7836 */ /* 0x048fe40000000000 */
[----:B------:R-:W-:Y:S01]  /*4b00*/  STS.64 [R21+0x18], R12 ;  /* 0x0000180c15007388 */ /* 0x000fe20000000a00 */
[----:B0-----:R-:W-:-:S03]  /*4b10*/  LEA.HI.SX32 R4, R3, R3, 0x1b ;  /* 0x0000000303047211 */ /* 0x001fc600078fdaff */
[----:B------:R0:W-:Y:S01]  /*4b20*/  STS.64 [R21+0x28], R8 ;  /* 0x0000280815007388 */ /* 0x0001e20000000a00 */
[-C--:B------:R-:W-:Y:S02]  /*4b30*/  LEA.HI.SX32 R5, R14, R3.reuse, 0x1b ;  /* 0x000000030e057211 */ /* 0x080fe400078fdaff */
[----:B--2---:R-:W-:Y:S01]  /*4b40*/  LEA.HI.SX32 R7, R10, R3, 0x1b ;  /* 0x000000030a077211 */ /* 0x004fe200078fdaff */
[----:B------:R2:W-:Y:S01]  /*4b50*/  STS.64 [R21+0x38], R18 ;  /* 0x0000381215007388 */ /* 0x0005e20000000a00 */
[----:B------:R-:W-:Y:S01]  /*4b60*/  LEA R14, R16, UR5, 0x3 ;  /* 0x00000005100e7c11 */ /* 0x000fe2000f8e18ff */
[----:B------:R-:W-:Y:S01]  /*4b70*/  IMAD.U32 R3, RZ, RZ, UR12 ;  /* 0x0000000cff037e24 */ /* 0x000fe2000f8e00ff */
[----:B------:R-:W-:Y:S01]  /*4b80*/  LEA R4, R4, UR5, 0x3 ;  /* 0x0000000504047c11 */ /* 0x000fe2000f8e18ff */
[----:B------:R-:W-:Y:S01]  /*4b90*/  NOP ;  /* 0x0000000000007918 */ /* 0x000fe20000000000 */
[----:B------:R-:W-:Y:S02]  /*4ba0*/  LEA R6, R20, UR5, 0x3 ;  /* 0x0000000514067c11 */ /* 0x000fe4000f8e18ff */
[----:B------:R-:W-:Y:S01]  /*4bb0*/  LDS.64 R14, [R14+0x500] ;  /* 0x000500000e0e7984 */ /* 0x000fe20000000a00 */
[----:B0-----:R-:W-:-:S02]  /*4bc0*/  LEA R8, R22, UR5, 0x3 ;  /* 0x0000000516087c11 */ /* 0x001fc4000f8e18ff */
[----:B------:R-:W-:Y:S02]  /*4bd0*/  LEA R10, R24, UR5, 0x3 ;  /* 0x00000005180a7c11 */ /* 0x000fe4000f8e18ff */
[----:B------:R-:W-:Y:S02]  /*4be0*/  LEA R12, R26, UR5, 0x3 ;  /* 0x000000051a0c7c11 */ /* 0x000fe4000f8e18ff */
[----:B------:R-:W-:Y:S01]  /*4bf0*/  LEA R16, R5, UR5, 0x3 ;  /* 0x0000000505107c11 */ /* 0x000fe2000f8e18ff */
[----:B------:R-:W-:Y:S01]  /*4c00*/  LDS.64 R8, [R8+0x200] ;  /* 0x0002000008087984 */ /* 0x000fe20000000a00 */
[----:B--2---:R-:W-:Y:S02]  /*4c10*/  LEA R18, R7, UR5, 0x3 ;  /* 0x0000000507127c11 */ /* 0x004fe4000f8e18ff */
[----:B------:R-:W-:Y:S01]  /*4c20*/  LOP3.LUT R21, R0, 0x1f, RZ, 0xc0, !PT ;  /* 0x0000001f00157812 */ /* 0x000fe200078ec0ff */
[----:B------:R-:W-:Y:S04]  /*4c30*/  LDS.64 R4, [R4] ;  /* 0x0000000004047984 */ /* 0x000fe80000000a00 */
[----:B------:R-:W-:Y:S01]  /*4c40*/  LDS.64 R6, [R6+0x100] ;  /* 0x0001000006067984 */ /* 0x000fe20000000a00 */
[----:B------:R-:W-:-:S03]  /*4c50*/  VIADD R23, R21, UR4 ;  /* 0x0000000415177c36 */ /* 0x000fc60008000000 */
[----:B------:R-:W-:Y:S04]  /*4c60*/  LDS.64 R10, [R10+0x300] ;  /* 0x000300000a0a7984 */ /* 0x000fe80000000a00 */
[----:B------:R-:W-:Y:S04]  /*4c70*/  LDS.64 R12, [R12+0x400] ;  /* 0x000400000c0c7984 */ /* 0x000fe80000000a00 */
[----:B------:R-:W-:Y:S04]  /*4c80*/  LDS.64 R16, [R16+0x600] ;  /* 0x0006000010107984 */ /* 0x000fe80000000a00 */
[----:B------:R-:W-:Y:S04]  /*4c90*/  LDS.64 R18, [R18+0x700] ;  /* 0x0007000012127984 */ /* 0x000fe80000000a00 */
[----:B------:R0:W-:Y:S01]  /*4ca0*/  @!P0 STS [UR5+0x4200], R3 ;  /* 0x00420003ff008988 */ /* 0x0001e20008000805 */
[----:B------:R-:W-:Y:S01]  /*4cb0*/  BAR.SYNC.DEFER_BLOCKING 0x0 ;  /* 0x0000000000007b1d */ /* 0x000fe20000010000 */
[C---:B------:R-:W-:Y:S01]  /*4cc0*/  IADD3 R0, P0, PT, R2.reuse, R23, RZ ;  /* 0x0000001702007210 */ /* 0x040fe20007f1e0ff */
[----:B------:R-:W-:-:S04]  /*4cd0*/  IMAD.IADD R23, R2, 0x1, R21 ;  /* 0x0000000102177824 */ /* 0x000fc800078e0215 */
[C---:B------:R-:W-:Y:S02]  /*4ce0*/  VIADD R25, R23.reuse, 0x20 ;  /* 0x0000002017197836 */ /* 0x040fe40000000000 */
[C---:B0-----:R-:W-:Y:S02]  /*4cf0*/  VIADD R3, R23.reuse, 0x40 ;  /* 0x0000004017037836 */ /* 0x041fe40000000000 */
[----:B------:R-:W-:Y:S01]  /*4d00*/  IMAD.X R21, RZ, RZ, RZ, P0 ;  /* 0x000000ffff157224 */ /* 0x000fe200000e06ff */
[C---:B-1----:R-:W-:Y:S01]  /*4d10*/  LEA R20, P0, R0.reuse, UR6, 0x3 ;  /* 0x0000000600147c11 */ /* 0x042fe2000f8018ff */
[C---:B------:R-:W-:Y:S02]  /*4d20*/  VIADD R27, R23.reuse, 0xa0 ;  /* 0x000000a0171b7836 */ /* 0x040fe40000000000 */
[C---:B------:R-:W-:Y:S01]  /*4d30*/  VIADD R29, R23.reuse, 0xc0 ;  /* 0x000000c0171d7836 */ /* 0x040fe20000000000 */
[----:B------:R-:W-:Y:S01]  /*4d40*/  LEA.HI.X R21, R0, UR7, R21, 0x3, P0 ;  /* 0x0000000700157c11 */ /* 0x000fe200080f1c15 */
[----:B------:R-:W0:Y:S02]  /*4d50*/  LDS R22, [UR5+0x4200] ;  /* 0x00420005ff167984 */ /* 0x000e240008000800 */
[----:B0-----:R-:W-:-:S02]  /*4d60*/  ISETP.GE.AND P6, PT, R23, R22, PT ;  /* 0x000000161700720c */ /* 0x001fc40003fc6270 */
[-C--:B------:R-:W-:Y:S01]  /*4d70*/  ISETP.GE.AND P5, PT, R25, R22.reuse, PT ;  /* 0x000000161900720c */ /* 0x080fe20003fa6270 */
[----:B------:R-:W-:Y:S01]  /*4d80*/  VIADD R25, R23, 0x80 ;  /* 0x0000008017197836 */ /* 0x000fe20000000000 */
[-C--:B------:R-:W-:Y:S01]  /*4d90*/  ISETP.GE.AND P4, PT, R3, R22.reuse, PT ;  /* 0x000000160300720c */ /* 0x080fe20003f86270 */
[----:B------:R-:W-:Y:S01]  /*4da0*/  VIADD R3, R23, 0x60 ;  /* 0x0000006017037836 */ /* 0x000fe20000000000 */
[-C--:B------:R-:W-:Y:S01]  /*4db0*/  ISETP.GE.AND P1, PT, R27, R22.reuse, PT ;  /* 0x000000161b00720c */ /* 0x080fe20003f26270 */
[----:B------:R-:W-:Y:S01]  /*4dc0*/  VIADD R23, R23, 0xe0 ;  /* 0x000000e017177836 */ /* 0x000fe20000000000 */
        /* <DEDUP_REMOVED lines=14> */
.L_x_607:
        /* <DEDUP_REMOVED lines=13> */
.L_x_676:


//--------------------- .text._ZN3cub18CUB_300001_SM_10006detail10merge_sort30DeviceMergeSortPartitionKernelIN6thrust24THRUST_300001_SM_1000_NS10device_ptrIyEEj29MostSignificantBitsComparatoryEEvbT_PT2_T0_SC_PSC_T1_SC_i --------------------------
	.section	.text._ZN3cub18CUB_300001_SM_10006detail10merge_sort30DeviceMergeSortPartitionKernelIN6thrust24THRUST_300001_SM_1000_NS10device_ptrIyEEj29MostSignificantBitsComparatoryEEvbT_PT2_T0_SC_PSC_T1_SC_i,"ax",@progbits
	.align	128
        .global         _ZN3cub18CUB_300001_SM_10006detail10merge_sort30DeviceMergeSortPartitionKernelIN6thrust24THRUST_300001_SM_1000_NS10device_ptrIyEEj29MostSignificantBitsComparatoryEEvbT_PT2_T0_SC_PSC_T1_SC_i
        .type           _ZN3cub18CUB_300001_SM_10006detail10merge_sort30DeviceMergeSortPartitionKernelIN6thrust24THRUST_300001_SM_1000_NS10device_ptrIyEEj29MostSignificantBitsComparatoryEEvbT_PT2_T0_SC_PSC_T1_SC_i,@function
        .size           _ZN3cub18CUB_300001_SM_10006detail10merge_sort30DeviceMergeSortPartitionKernelIN6thrust24THRUST_300001_SM_1000_NS10device_ptrIyEEj29MostSignificantBitsComparatoryEEvbT_PT2_T0_SC_PSC_T1_SC_i,(.L_x_677 - _ZN3cub18CUB_300001_SM_10006detail10merge_sort30DeviceMergeSortPartitionKernelIN6thrust24THRUST_300001_SM_1000_NS10device_ptrIyEEj29MostSignificantBitsComparatoryEEvbT_PT2_T0_SC_PSC_T1_SC_i)
        .other          _ZN3cub18CUB_300001_SM_10006detail10merge_sort30DeviceMergeSortPartitionKernelIN6thrust24THRUST_300001_SM_1000_NS10device_ptrIyEEj29MostSignificantBitsComparatoryEEvbT_PT2_T0_SC_PSC_T1_SC_i,@"STO_CUDA_ENTRY STV_DEFAULT"
_ZN3cub18CUB_300001_SM_10006detail10merge_sort30DeviceMergeSortPartitionKernelIN6thrust24THRUST_300001_SM_1000_NS10device_ptrIyEEj29MostSignificantBitsComparatoryEEvbT_PT2_T0_SC_PSC_T1_SC_i:
.text._ZN3cub18CUB_300001_SM_10006detail10merge_sort30DeviceMergeSortPartitionKernelIN6thrust24THRUST_300001_SM_1000_NS10device_ptrIyEEj29MostSignificantBitsComparatoryEEvbT_PT2_T0_SC_PSC_T1_SC_i:
        /* <DEDUP_REMOVED lines=57> */
.L_x_612:
        /* <DEDUP_REMOVED lines=24> */
.L_x_611:
[----:B------:R-:W-:Y:S05]  /*0510*/  BSYNC.RECONVERGENT B1 ;  /* 0x0000000000017941 */ /* 0x000fea0003800200 */
.L_x_610:
[----:B------:R-:W-:Y:S05]  /*0520*/  BRA `(.L_x_613) ;  /* 0x00000000009c7947 */ /* 0x000fea0003800000 */
.L_x_609:
        /* <DEDUP_REMOVED lines=15> */
.L_x_614:
        /* <DEDUP_REMOVED lines=24> */
.L_x_613:
[----:B------:R-:W-:Y:S05]  /*07a0*/  BSYNC.RECONVERGENT B0 ;  /* 0x0000000000007941 */ /* 0x000fea0003800200 */
.L_x_608:
[----:B------:R-:W0:Y:S01]  /*07b0*/  LDC.64 R4, c[0x0][0x3a0] ;  /* 0x0000e800ff047b82 */ /* 0x000e220000000a00 */
[----:B------:R-:W-:Y:S02]  /*07c0*/  IMAD.IADD R3, R3, 0x1, R6 ;  /* 0x0000000103037824 */ /* 0x000fe400078e0206 */
[----:B0-----:R-:W-:-:S05]  /*07d0*/  IMAD.WIDE.U32 R4, R0, 0x4, R4 ;  /* 0x0000000400047825 */ /* 0x001fca00078e0004 */
[----:B------:R-:W-:Y:S01]  /*07e0*/  STG.E desc[UR8][R4.64], R3 ;  /* 0x0000000304007986 */ /* 0x000fe2000c101908 */
[----:B------:R-:W-:Y:S05]  /*07f0*/  EXIT ;  /* 0x000000000000794d */ /* 0x000fea0003800000 */
.L_x_615:
        /* <DEDUP_REMOVED lines=16> */
.L_x_677:


//--------------------- .text._ZN3cub18CUB_300001_SM_10006detail10merge_sort30DeviceMergeSortBlockSortKernelINS2_10policy_hubIN6thrust24THRUST_300001_SM_1000_NS10device_ptrIyEEE9Policy600ES8_PNS0_8NullTypeES8_SC_j29MostSignificantBitsComparatorySB_EEvbT0_T1_T2_T3_T4_PT6_PT7_T5_NS1_7vsmem_tE --------------------------
	.section	.text._ZN3cub18CUB_300001_SM_10006detail10merge_sort30DeviceMergeSortBlockSortKernelINS2_10policy_hubIN6thrust24THRUST_300001_SM_1000_NS10device_ptrIyEEE9Policy600ES8_PNS0_8NullTypeES8_SC_j29MostSignificantBitsComparatorySB_EEvbT0_T1_T2_T3_T4_PT6_PT7_T5_NS1_7vsmem_tE,"ax",@progbits
	.align	128
        .global         _ZN3cub18CUB_300001_SM_10006detail10merge_sort30DeviceMergeSortBlockSortKernelINS2_10policy_hubIN6thrust24THRUST_300001_SM_1000_NS10device_ptrIyEEE9Policy600ES8_PNS0_8NullTypeES8_SC_j29MostSignificantBitsComparatorySB_EEvbT0_T1_T2_T3_T4_PT6_PT7_T5_NS1_7vsmem_tE
        .type           _ZN3cub18CUB_300001_SM_10006detail10merge_sort30DeviceMergeSortBlockSortKernelINS2_10policy_hubIN6thrust24THRUST_300001_SM_1000_NS10device_ptrIyEEE9Policy600ES8_PNS0_8NullTypeES8_SC_j29MostSignificantBitsComparatorySB_EEvbT0_T1_T2_T3_T4_PT6_PT7_T5_NS1_7vsmem_tE,@function
        .size           _ZN3cub18CUB_300001_SM_10006detail10merge_sort30DeviceMergeSortBlockSortKernelINS2_10policy_hubIN6thrust24THRUST_300001_SM_1000_NS10device_ptrIyEEE9Policy600ES8_PNS0_8NullTypeES8_SC_j29MostSignificantBitsComparatorySB_EEvbT0_T1_T2_T3_T4_PT6_PT7_T5_NS1_7vsmem_tE,(.L_x_678 - _ZN3cub18CUB_300001_SM_10006detail10merge_sort30DeviceMergeSortBlockSortKernelINS2_10policy_hubIN6thrust24THRUST_300001_SM_1000_NS10device_ptrIyEEE9Policy600ES8_PNS0_8NullTypeES8_SC_j29MostSignificantBitsComparatorySB_EEvbT0_T1_T2_T3_T4_PT6_PT7_T5_NS1_7vsmem_tE)
        .other          _ZN3cub18CUB_300001_SM_10006detail10merge_sort30DeviceMergeSortBlockSortKernelINS2_10policy_hubIN6thrust24THRUST_300001_SM_1000_NS10device_ptrIyEEE9Policy600ES8_PNS0_8NullTypeES8_SC_j29MostSignificantBitsComparatorySB_EEvbT0_T1_T2_T3_T4_PT6_PT7_T5_NS1_7vsmem_tE,@"STO_CUDA_ENTRY STV_DEFAULT"
_ZN3cub18CUB_300001_SM_10006detail10merge_sort30DeviceMergeSortBlockSortKernelINS2_10policy_hubIN6thrust24THRUST_300001_SM_1000_NS10device_ptrIyEEE9Policy600ES8_PNS0_8NullTypeES8_SC_j29MostSignificantBitsComparatorySB_EEvbT0_T1_T2_T3_T4_PT6_PT7_T5_NS1_7vsmem_tE:
.text._ZN3cub18CUB_300001_SM_10006detail10merge_sort30DeviceMergeSortBlockSortKernelINS2_10policy_hubIN6thrust24THRUST_300001_SM_1000_NS10device_ptrIyEEE9Policy600ES8_PNS0_8NullTypeES8_SC_j29MostSignificantBitsComparatorySB_EEvbT0_T1_T2_T3_T4_PT6_PT7_T5_NS1_7vsmem_tE:
        /* <DEDUP_REMOVED lines=15> */
[----:B------:R-:W-:Y:S02]  /*00f0*/  IMAD.X R23, RZ, RZ, RZ, P0 ;  /* 0x000000ffff177224 */ /* 0x000fe400000e06ff */
[----:B------:R-:W-:-:S03]  /*0100*/  IMAD.SHL.U32 R24, R2, 0x8, RZ ;  /* 0x0000000802187824 */ /* 0x000fc600078e00ff */
[----:B------:R-:W-:Y:S02]  /*0110*/  SHF.L.U64.HI R23, R2, 0x3, R23 ;  /* 0x0000000302177819 */ /* 0x000fe40000010217 */
        /* <DEDUP_REMOVED lines=370> */
.L_x_636:
        /* <DEDUP_REMOVED lines=50> */
.L_x_619:
        /* <DEDUP_REMOVED lines=20> */
.L_x_618:
[----:B------:R-:W-:Y:S05]  /*1ca0*/  BSYNC.RECONVERGENT B0 ;  /* 0x0000000000007941 */ /* 0x000fea0003800200 */
.L_x_617:
        /* <DEDUP_REMOVED lines=19> */
.L_x_621:
[----:B------:R-:W-:Y:S05]  /*1de0*/  BSYNC.RECONVERGENT B0 ;  /* 0x0000000000007941 */ /* 0x000fea0003800200 */
.L_x_620:
        /* <DEDUP_REMOVED lines=23> */
.L_x_623:
[----:B------:R-:W-:Y:S05]  /*1f60*/  BSYNC.RECONVERGENT B0 ;  /* 0x0000000000007941 */ /* 0x000fea0003800200 */
.L_x_622:
        /* <DEDUP_REMOVED lines=23> */
.L_x_625:
[----:B------:R-:W-:Y:S05]  /*20e0*/  BSYNC.RECONVERGENT B0 ;  /* 0x0000000000007941 */ /* 0x000fea0003800200 */
.L_x_624:
        /* <DEDUP_REMOVED lines=23> */
.L_x_627:
[----:B------:R-:W-:Y:S05]  /*2260*/  BSYNC.RECONVERGENT B0 ;  /* 0x0000000000007941 */ /* 0x000fea0003800200 */
.L_x_626:
        /* <DEDUP_REMOVED lines=23> */
.L_x_629:
[----:B------:R-:W-:Y:S05]  /*23e0*/  BSYNC.RECONVERGENT B0 ;  /* 0x0000000000007941 */ /* 0x000fea0003800200 */
.L_x_628:
        /* <DEDUP_REMOVED lines=23> */
.L_x_631:
[----:B------:R-:W-:Y:S05]  /*2560*/  BSYNC.RECONVERGENT B0 ;  /* 0x0000000000007941 */ /* 0x000fea0003800200 */
.L_x_630:
        /* <DEDUP_REMOVED lines=22> */
.L_x_633:
[----:B------:R-:W-:Y:S05]  /*26d0*/  BSYNC.RECONVERGENT B0 ;  /* 0x0000000000007941 */ /* 0x000fea0003800200 */
.L_x_632:
        /* <DEDUP_REMOVED lines=25> */
.L_x_635:
[----:B------:R-:W-:Y:S05]  /*2870*/  BSYNC.RECONVERGENT B0 ;  /* 0x0000000000007941 */ /* 0x000fea0003800200 */
.L_x_634:
        /* <DEDUP_REMOVED lines=13> */
[----:B------:R-:W3:Y:S01]  /*2950*/  S2R R3, SR_TID.X ;  /* 0x0000000000037919 */ /* 0x000ee20000002100 */
[----:B------:R-:W-:Y:S02]  /*2960*/  IMAD.MOV.U32 R35, RZ, RZ, R31 ;  /* 0x000000ffff237224 */ /* 0x000fe400078e001f */
[----:B------:R-:W-:Y:S01]  /*2970*/  IMAD.MOV.U32 R30, RZ, RZ, R26 ;  /* 0x000000ffff1e7224 */ /* 0x000fe200078e001a */
[----:B------:R-:W4:Y:S01]  /*2980*/  S2R R32, SR_CTAID.X ;  /* 0x0000000000207919 */ /* 0x000f220000002500 */
[----:B------:R-:W-:Y:S02]  /*2990*/  IMAD.MOV.U32 R31, RZ, RZ, R25 ;  /* 0x000000ffff1f7224 */ /* 0x000fe400078e0019 */
[----:B------:R-:W-:Y:S01]  /*29a0*/  IMAD.MOV.U32 R29, RZ, RZ, R27 ;  /* 0x000000ffff1d7224 */ /* 0x000fe200078e001b */
[----:B------:R-:W-:Y:S04]  /*29b0*/  STS.64 [R10], R12 ;  /* 0x0000000c0a007388 */ /* 0x000fe80000000a00 */
[----:B------:R-:W-:Y:S04]  /*29c0*/  STS.64 [R9+0x8], R42 ;  /* 0x0000082a09007388 */ /* 0x000fe80000000a00 */
[----:B------:R-:W-:Y:S04]  /*29d0*/  STS.64 [R8+0x10], R40 ;  /* 0x0000102808007388 */ /* 0x000fe80000000a00 */
[----:B------:R-:W-:Y:S04]  /*29e0*/  STS.64 [R7+0x18], R38 ;  /* 0x0000182607007388 */ /* 0x000fe80000000a00 */
[----:B------:R-:W-:Y:S04]  /*29f0*/  STS.64 [R6+0x20], R36 ;  /* 0x0000202406007388 */ /* 0x000fe80000000a00 */
[----:B------:R-:W-:Y:S04]  /*2a00*/  STS.64 [R5+0x28], R34 ;  /* 0x0000282205007388 */ /* 0x000fe80000000a00 */
[----:B------:R-:W-:Y:S01]  /*2a10*/  STS.64 [R4+0x30], R30 ;  /* 0x0000301e04007388 */ /* 0x000fe20000000a00 */
[----:B---3--:R-:W-:-:S03]  /*2a20*/  IMAD.SHL.U32 R3, R3, 0x8, RZ ;  /* 0x0000000803037824 */ /* 0x008fc600078e00ff */
[----:B------:R0:W-:Y:S01]  /*2a30*/  STS.64 [R2+0x38], R28 ;  /* 0x0000381c02007388 */ /* 0x0001e20000000a00 */
[----:B------:R-:W-:-:S03]  /*2a40*/  NOP ;  /* 0x0000000000007918 */ /* 0x000fc60000000000 */
[----:B------:R-:W3:Y:S01]  /*2a50*/  LDS.64 R22, [R22] ;  /* 0x0000000016167984 */ /* 0x000ee20000000a00 */
[----:B------:R-:W-:-:S03]  /*2a60*/  LOP3.LUT R3, R3, 0x1f00, RZ, 0xc0, !PT ;  /* 0x00001f0003037812 */ /* 0x000fc600078ec0ff */
[----:B------:R-:W5:Y:S01]  /*2a70*/  LDS.64 R8, [R21+0x100] ;  /* 0x0001000015087984 */ /* 0x000f620000000a00 */
[----:B0-----:R-:W-:-:S03]  /*2a80*/  LOP3.LUT R29, R0, 0x1f, RZ, 0xc0, !PT ;  /* 0x0000001f001d7812 */ /* 0x001fc600078ec0ff */
[----:B------:R-:W0:Y:S02]  /*2a90*/  LDS.64 R6, [R20+0x200] ;  /* 0x0002000014067984 */ /* 0x000e240000000a00 */
[----:B----4-:R-:W-:Y:S02]  /*2aa0*/  IMAD R0, R32, 0x800, R29 ;  /* 0x0000080020007824 */ /* 0x010fe400078e021d */
[----:B------:R-:W4:Y:S03]  /*2ab0*/  LDS.64 R12, [R19+0x300] ;  /* 0x00030000130c7984 */ /* 0x000f260000000a00 */
[----:B------:R-:W-:Y:S01]  /*2ac0*/  IADD3 R0, P0, PT, R3, R0, RZ ;  /* 0x0000000003007210 */ /* 0x000fe20007f1e0ff */
[----:B--2---:R-:W2:Y:S04]  /*2ad0*/  LDS.64 R14, [R18+0x400] ;  /* 0x00040000120e7984 */ /* 0x004ea80000000a00 */
[----:B------:R-:W2:Y:S01]  /*2ae0*/  LDS.64 R24, [R17+0x500] ;  /* 0x0005000011187984 */ /* 0x000ea20000000a00 */
[----:B------:R-:W-:Y:S01]  /*2af0*/  IMAD.X R3, RZ, RZ, RZ, P0 ;  /* 0x000000ffff037224 */ /* 0x000fe200000e06ff */
[----:B-1----:R-:W-:-:S02]  /*2b00*/  LEA R2, P0, R0, UR4, 0x3 ;  /* 0x0000000400027c11 */ /* 0x002fc4000f8018ff */
[----:B------:R-:W1:Y:S02]  /*2b10*/  LDS.64 R26, [R16+0x600] ;  /* 0x00060000101a7984 */ /* 0x000e640000000a00 */
[----:B------:R-:W-:Y:S02]  /*2b20*/  LEA.HI.X R3, R0, UR5, R3, 0x3, P0 ;  /* 0x0000000500037c11 */ /* 0x000fe400080f1c03 */
[----:B------:R-:W1:Y:S04]  /*2b30*/  LDS.64 R4, [R11+0x700] ;  /* 0x000700000b047984 */ /* 0x000e680000000a00 */
[----:B---3--:R-:W-:Y:S04]  /*2b40*/  STG.E.64 desc[UR10][R2.64], R22 ;  /* 0x0000001602007986 */ /* 0x008fe8000c101b0a */
[----:B-----5:R-:W-:Y:S04]  /*2b50*/  STG.E.64 desc[UR10][R2.64+0x100], R8 ;  /* 0x0001000802007986 */ /* 0x020fe8000c101b0a */
[----:B0-----:R-:W-:Y:S04]  /*2b60*/  STG.E.64 desc[UR10][R2.64+0x200], R6 ;  /* 0x0002000602007986 */ /* 0x001fe8000c101b0a */
[----:B----4-:R-:W-:Y:S04]  /*2b70*/  STG.E.64 desc[UR10][R2.64+0x300], R12 ;  /* 0x0003000c02007986 */ /* 0x010fe8000c101b0a */
[----:B--2---:R-:W-:Y:S04]  /*2b80*/  STG.E.64 desc[UR10][R2.64+0x400], R14 ;  /* 0x0004000e02007986 */ /* 0x004fe8000c101b0a */
[----:B------:R-:W-:Y:S04]  /*2b90*/  STG.E.64 desc[UR10][R2.64+0x500], R24 ;  /* 0x0005001802007986 */ /* 0x000fe8000c101b0a */
[----:B-1----:R-:W-:Y:S04]  /*2ba0*/  STG.E.64 desc[UR10][R2.64+0x600], R26 ;  /* 0x0006001a02007986 */ /* 0x002fe8000c101b0a */
[----:B------:R-:W-:Y:S01]  /*2bb0*/  STG.E.64 desc[UR10][R2.64+0x700], R4 ;  /* 0x0007000402007986 */ /* 0x000fe2000c101b0a */
[----:B------:R-:W-:Y:S05]  /*2bc0*/  EXIT ;  /* 0x000000000000794d */ /* 0x000fea0003800000 */
.L_x_637:
        /* <DEDUP_REMOVED lines=38> */
.L_x_616:
[----:B------:R-:W0:Y:S01]  /*2e30*/  LDC.64 R2, c[0x0][0x388] ;  /* 0x0000e200ff027b82 */ /* 0x000e220000000a00 */
[----:B------:R-:W-:Y:S01]  /*2e40*/  ACQBULK ;  /* 0x000000000000782e */ /* 0x000fe20000000000 */
[----:B------:R-:W1:Y:S06]  /*2e50*/  S2R R31, SR_TID.X ;  /* 0x00000000001f7919 */ /* 0x000e6c0000002100 */
[----:B------:R-:W2:Y:S01]  /*2e60*/  LDC R0, c[0x0][0x3a8] ;  /* 0x0000ea00ff007b82 */ /* 0x000ea20000000800 */
[----:B0-----:R-:W-:-:S05]  /*2e70*/  IMAD.WIDE.U32 R2, R5, 0x8, R2 ;  /* 0x0000000805027825 */ /* 0x001fca00078e0002 */
[----:B------:R0:W3:Y:S01]  /*2e80*/  LDG.E.64 R6, desc[UR10][R2.64] ;  /* 0x0000000a02067981 */ /* 0x0000e2000c1e1b00 */
[----:B------:R-:W-:Y:S02]  /*2e90*/  IMAD.MOV R5, RZ, RZ, -R5 ;  /* 0x000000ffff057224 */ /* 0x000fe400078e0a05 */
        /* <DEDUP_REMOVED lines=496> */
.L_x_639:
[----:B------:R-:W-:Y:S05]  /*4da0*/  BSYNC.RECONVERGENT B0 ;  /* 0x0000000000007941 */ /* 0x000fea0003800200 */
.L_x_638:
[----:B------:R-:W-:Y:S01]  /*4db0*/  LEA R25, R31, UR4, 0x6 ;  /* 0x000000041f197c11 */ /* 0x000fe2000f8e30ff */
[----:B------:R-:W-:-:S06]  /*4dc0*/  UMOV UR4, 0x2 ;  /* 0x0000000200047882 */ /* 0x000fcc0000000000 */
.L_x_659:
        /* <DEDUP_REMOVED lines=46> */
.L_x_642:
        /* <DEDUP_REMOVED lines=20> */
.L_x_641:
[----:B------:R-:W-:Y:S05]  /*51f0*/  BSYNC.RECONVERGENT B0 ;  /* 0x0000000000007941 */ /* 0x000fea0003800200 */
.L_x_640:
        /* <DEDUP_REMOVED lines=22> */
.L_x_644:
[----:B------:R-:W-:Y:S05]  /*5360*/  BSYNC.RECONVERGENT B0 ;  /* 0x0000000000007941 */ /* 0x000fea0003800200 */
.L_x_643:
        /* <DEDUP_REMOVED lines=23> */
.L_x_646:
[----:B------:R-:W-:Y:S05]  /*54e0*/  BSYNC.RECONVERGENT B0 ;  /* 0x0000000000007941 */ /* 0x000fea0003800200 */
.L_x_645:
        /* <DEDUP_REMOVED lines=23> */
.L_x_648:
[----:B------:R-:W-:Y:S05]  /*5660*/  BSYNC.RECONVERGENT B0 ;  /* 0x0000000000007941 */ /* 0x000fea0003800200 */
.L_x_647:
        /* <DEDUP_REMOVED lines=23> */
.L_x_650:
[----:B------:R-:W-:Y:S05]  /*57e0*/  BSYNC.RECONVERGENT B0 ;  /* 0x0000000000007941 */ /* 0x000fea0003800200 */
.L_x_649:
        /* <DEDUP_REMOVED lines=23> */
.L_x_652:
[----:B------:R-:W-:Y:S05]  /*5960*/  BSYNC.RECONVERGENT B0 ;  /* 0x0000000000007941 */ /* 0x000fea0003800200 */
.L_x_651:
        /* <DEDUP_REMOVED lines=23> */
.L_x_654:
[----:B------:R-:W-:Y:S05]  /*5ae0*/  BSYNC.RECONVERGENT B0 ;  /* 0x0000000000007941 */ /* 0x000fea0003800200 */
.L_x_653:
        /* <DEDUP_REMOVED lines=22> */
.L_x_656:
[----:B------:R-:W-:Y:S05]  /*5c50*/  BSYNC.RECONVERGENT B0 ;  /* 0x0000000000007941 */ /* 0x000fea0003800200 */
.L_x_655:
        /* <DEDUP_REMOVED lines=25> */
.L_x_658:
[----:B------:R-:W-:Y:S05]  /*5df0*/  BSYNC.RECONVERGENT B0 ;  /* 0x0000000000007941 */ /* 0x000fea0003800200 */
.L_x_657:
        /* <DEDUP_REMOVED lines=11> */
[C---:B------:R-:W-:Y:S02]  /*5eb0*/  VIADD R24, R15.reuse, 0x20 ;  /* 0x000000200f187836 */ /* 0x040fe40000000000 */
[C---:B------:R-:W-:Y:S02]  /*5ec0*/  VIADD R27, R15.reuse, 0x40 ;  /* 0x000000400f1b7836 */ /* 0x040fe40000000000 */
[C---:B------:R-:W-:Y:S02]  /*5ed0*/  VIADD R25, R15.reuse, 0x60 ;  /* 0x000000600f197836 */ /* 0x040fe40000000000 */
[C---:B--2---:R-:W-:Y:S02]  /*5ee0*/  VIADD R21, R15.reuse, 0xa0 ;  /* 0x000000a00f157836 */ /* 0x044fe40000000000 */
        /* <DEDUP_REMOVED lines=9> */
[----:B0-----:R-:W-:Y:S02]  /*5f80*/  IMAD.MOV.U32 R12, RZ, RZ, R39 ;  /* 0x000000ffff0c7224 */ /* 0x001fe400078e0027 */
[----:B------:R-:W-:Y:S02]  /*5f90*/  IMAD.MOV.U32 R13, RZ, RZ, R38 ;  /* 0x000000ffff0d7224 */ /* 0x000fe400078e0026 */
[----:B------:R-:W-:-:S02]  /*5fa0*/  IMAD.MOV.U32 R8, RZ, RZ, R32 ;  /* 0x000000ffff087224 */ /* 0x000fc400078e0020 */
[----:B--2---:R-:W-:Y:S01]  /*5fb0*/  IMAD.MOV.U32 R9, RZ, RZ, R37 ;  /* 0x000000ffff097224 */ /* 0x004fe200078e0025 */
[----:B------:R0:W-:Y:S01]  /*5fc0*/  STS.64 [R10+0x10], R12 ;  /* 0x0000100c0a007388 */ /* 0x0001e20000000a00 */
[----:B------:R-:W-:Y:S02]  /*5fd0*/  IMAD.MOV.U32 R32, RZ, RZ, R41 ;  /* 0x000000ffff207224 */ /* 0x000fe400078e0029 */
[----:B------:R-:W-:Y:S01]  /*5fe0*/  IMAD.U32 R38, RZ, RZ, UR9 ;  /* 0x00000009ff267e24 */ /* 0x000fe2000f8e00ff */
[----:B------:R2:W-:Y:S04]  /*5ff0*/  STS.64 [R11+0x18], R34 ;  /* 0x000018220b007388 */ /* 0x0005e80000000a00 */
[----:B------:R-:W-:Y:S01]  /*6000*/  STS.64 [R16+0x20], R8 ;  /* 0x0000200810007388 */ /* 0x000fe20000000a00 */
[----:B0-----:R-:W-:Y:S01]  /*6010*/  IMAD.MOV.U32 R10, RZ, RZ, R33 ;  /* 0x000000ffff0a7224 */ /* 0x001fe200078e0021 */
[----:B------:R-:W0:Y:S01]  /*6020*/  S2R R37, SR_CTAID.X ;  /* 0x0000000000257919 */ /* 0x000e220000002500 */
[----:B------:R-:W-:-:S02]  /*6030*/  IMAD.MOV.U32 R33, RZ, RZ, R26 ;  /* 0x000000ffff217224 */ /* 0x000fc400078e001a */
[----:B--2---:R-:W-:Y:S02]  /*6040*/  IMAD.MOV.U32 R11, RZ, RZ, R36 ;  /* 0x000000ffff0b7224 */ /* 0x004fe400078e0024 */
[----:B------:R-:W2:Y:S03]  /*6050*/  S2R R36, SR_TID.X ;  /* 0x0000000000247919 */ /* 0x000ea60000002100 */
[----:B------:R-:W-:Y:S04]  /*6060*/  STS.64 [R17+0x28], R10 ;  /* 0x0000280a11007388 */ /* 0x000fe80000000a00 */
[----:B------:R-:W-:Y:S04]  /*6070*/  STS.64 [R18+0x30], R22 ;  /* 0x0000301612007388 */ /* 0x000fe80000000a00 */
[----:B------:R2:W-:Y:S01]  /*6080*/  STS.64 [R19+0x38], R32 ;  /* 0x0000382013007388 */ /* 0x0005e20000000a00 */
[----:B------:R-:W-:-:S03]  /*6090*/  NOP ;  /* 0x0000000000007918 */ /* 0x000fc60000000000 */
[----:B------:R-:W-:Y:S04]  /*60a0*/  LDS.64 R30, [R30] ;  /* 0x000000001e1e7984 */ /* 0x000fe80000000a00 */
[----:B------:R3:W-:Y:S04]  /*60b0*/  LDS.64 R8, [R0+0x100] ;  /* 0x0001000000087984 */ /* 0x0007e80000000a00 */
[----:B------:R-:W-:Y:S04]  /*60c0*/  LDS.64 R12, [R2+0x200] ;  /* 0x00020000020c7984 */ /* 0x000fe80000000a00 */
[----:B------:R4:W-:Y:S01]  /*60d0*/  LDS.64 R10, [R3+0x300] ;  /* 0x00030000030a7984 */ /* 0x0009e20000000a00 */
[C---:B--2---:R-:W-:Y:S01]  /*60e0*/  LOP3.LUT R32, R36.reuse, 0x1f, RZ, 0xc0, !PT ;  /* 0x0000001f24207812 */ /* 0x044fe200078ec0ff */
[----:B---3--:R-:W-:-:S02]  /*60f0*/  IMAD.SHL.U32 R0, R36, 0x8, RZ ;  /* 0x0000000824007824 */ /* 0x008fc400078e00ff */
[----:B------:R-:W-:Y:S02]  /*6100*/  LDS.64 R16, [R4+0x400] ;  /* 0x0004000004107984 */ /* 0x000fe40000000a00 */
[----:B0-----:R-:W-:Y:S02]  /*6110*/  IMAD R32, R37, 0x800, R32 ;  /* 0x0000080025207824 */ /* 0x001fe400078e0220 */
[----:B------:R0:W-:Y:S01]  /*6120*/  LDS.64 R22, [R5+0x500] ;  /* 0x0005000005167984 */ /* 0x0001e20000000a00 */
[----:B----4-:R-:W-:-:S03]  /*6130*/  LOP3.LUT R3, R0, 0x1f00, RZ, 0xc0, !PT ;  /* 0x00001f0000037812 */ /* 0x010fc600078ec0ff */
[----:B------:R-:W-:Y:S04]  /*6140*/  LDS.64 R28, [R6+0x600] ;  /* 0x00060000061c7984 */ /* 0x000fe80000000a00 */
[----:B------:R-:W-:Y:S01]  /*6150*/  LDS.64 R18, [R7+0x700] ;  /* 0x0007000007127984 */ /* 0x000fe20000000a00 */
[----:B0-----:R-:W-:-:S03]  /*6160*/  LOP3.LUT R5, R3, 0x1f, R36, 0xf8, !PT ;  /* 0x0000001f03057812 */ /* 0x001fc600078ef824 */
[----:B------:R-:W-:Y:S01]  /*6170*/  @!P0 STS [UR8+0x4200], R38 ;  /* 0x00420026ff008988 */ /* 0x000fe20008000808 */
[----:B------:R-:W-:Y:S01]  /*6180*/  BAR.SYNC.DEFER_BLOCKING 0x0 ;  /* 0x0000000000007b1d */ /* 0x000fe20000010000 */
[----:B------:R-:W-:Y:S02]  /*6190*/  IADD3 R32, P0, PT, R3, R32, RZ ;  /* 0x0000002003207210 */ /* 0x000fe40007f1e0ff */
[----:B------:R-:W-:-:S03]  /*61a0*/  LOP3.LUT R5, R5, 0x80, RZ, 0xfc, !PT ;  /* 0x0000008005057812 */ /* 0x000fc600078efcff */
[----:B------:R-:W-:Y:S01]  /*61b0*/  IMAD.X R3, RZ, RZ, RZ, P0 ;  /* 0x000000ffff037224 */ /* 0x000fe200000e06ff */
        /* <DEDUP_REMOVED lines=21> */
.L_x_660:
        /* <DEDUP_REMOVED lines=15> */
[----:B------:R-:W0:Y:S01]  /*6400*/  S2R R37, SR_TID.X ;  /* 0x0000000000257919 */ /* 0x000e220000002100 */
[----:B------:R-:W-:-:S02]  /*6410*/  IMAD.MOV.U32 R33, RZ, RZ, R26 ;  /* 0x000000ffff217224 */ /* 0x000fc400078e001a */
[----:B--2---:R-:W-:Y:S02]  /*6420*/  IMAD.MOV.U32 R11, RZ, RZ, R36 ;  /* 0x000000ffff0b7224 */ /* 0x004fe400078e0024 */
[----:B------:R-:W2:Y:S03]  /*6430*/  S2R R36, SR_CTAID.X ;  /* 0x0000000000247919 */ /* 0x000ea60000002500 */
        /* <DEDUP_REMOVED lines=8> */
[----:B0-----:R-:W-:-:S03]  /*64c0*/  IMAD.SHL.U32 R0, R37, 0x8, RZ ;  /* 0x0000000825007824 */ /* 0x001fc600078e00ff */
[----:B------:R-:W-:Y:S02]  /*64d0*/  LDS.64 R16, [R4+0x400] ;  /* 0x0004000004107984 */ /* 0x000fe40000000a00 */
[----:B------:R-:W-:Y:S02]  /*64e0*/  LOP3.LUT R0, R0, 0x1f00, RZ, 0xc0, !PT ;  /* 0x00001f0000007812 */ /* 0x000fe400078ec0ff */
[----:B------:R0:W-:Y:S02]  /*64f0*/  LDS.64 R22, [R5+0x500] ;  /* 0x0005000005167984 */ /* 0x0001e40000000a00 */
[----:B------:R-:W-:Y:S02]  /*6500*/  LOP3.LUT R0, R0, 0x1f, R37, 0xf8, !PT ;  /* 0x0000001f00007812 */ /* 0x000fe400078ef825 */
[----:B------:R-:W-:Y:S04]  /*6510*/  LDS.64 R28, [R6+0x600] ;  /* 0x00060000061c7984 */ /* 0x000fe80000000a00 */
[----:B------:R-:W-:Y:S01]  /*6520*/  LDS.64 R18, [R7+0x700] ;  /* 0x0007000007127984 */ /* 0x000fe20000000a00 */
[----:B0-----:R-:W-:-:S03]  /*6530*/  LOP3.LUT R5, R0, 0x80, RZ, 0xfc, !PT ;  /* 0x0000008000057812 */ /* 0x001fc600078efcff */
[----:B------:R-:W-:Y:S01]  /*6540*/  @!P0 STS [UR8+0x4200], R38 ;  /* 0x00420026ff008988 */ /* 0x000fe20008000808 */
[----:B------:R-:W-:Y:S01]  /*6550*/  BAR.SYNC.DEFER_BLOCKING 0x0 ;  /* 0x0000000000007b1d */ /* 0x000fe20000010000 */
[----:B--2---:R-:W-:-:S05]  /*6560*/  LEA R36, P0, R36, R15, 0xb ;  /* 0x0000000f24247211 */ /* 0x004fca00078058ff */
        /* <DEDUP_REMOVED lines=22> */
.L_x_661:
        /* <DEDUP_REMOVED lines=11> */
.L_x_678:


//--------------------- .text._ZN3cub18CUB_300001_SM_10006detail11EmptyKernelIvEEvv --------------------------
	.section	.text._ZN3cub18CUB_300001_SM_10006detail11EmptyKernelIvEEvv,"ax",@progbits
	.align	128
        .global         _ZN3cub18CUB_300001_SM_10006detail11EmptyKernelIvEEvv
        .type           _ZN3cub18CUB_300001_SM_10006detail11EmptyKernelIvEEvv,@function
        .size           _ZN3cub18CUB_300001_SM_10006detail11EmptyKernelIvEEvv,(.L_x_679 - _ZN3cub18CUB_300001_SM_10006detail11EmptyKernelIvEEvv)
        .other          _ZN3cub18CUB_300001_SM_10006detail11EmptyKernelIvEEvv,@"STO_CUDA_ENTRY STV_DEFAULT"
_ZN3cub18CUB_300001_SM_10006detail11EmptyKernelIvEEvv:
.text._ZN3cub18CUB_300001_SM_10006detail11EmptyKernelIvEEvv:
[----:B------:R-:W-:Y:S01]  /*0000*/  LDC R1, c[0x0][0x37c] ;  /* 0x0000df00ff017b82 */ /* 0x000fe20000000800 */
[----:B------:R-:W-:Y:S05]  /*0010*/  EXIT ;  /* 0x000000000000794d */ /* 0x000fea0003800000 */
.L_x_662:
        /* <DEDUP_REMOVED lines=14> */
.L_x_679:


//--------------------- .nv.shared._ZN3cub18CUB_300001_SM_10006detail10merge_sort26DeviceMergeSortMergeKernelINS2_10policy_hubIN6thrust24THRUST_300001_SM_1000_NS10device_ptrI12KeyValuePairEEE9Policy600ES9_PNS0_8NullTypeES9_SD_m18KeyValueComparatorS8_SC_EEvbT2_T3_T4_PT6_PT7_T5_PSH_SH_NS1_7vsmem_tE --------------------------
	.section	.nv.shared._ZN3cub18CUB_300001_SM_10006detail10merge_sort26DeviceMergeSortMergeKernelINS2_10policy_hubIN6thrust24THRUST_300001_SM_1000_NS10device_ptrI12KeyValuePairEEE9Policy600ES9_PNS0_8NullTypeES9_SD_m18KeyValueComparatorS8_SC_EEvbT2_T3_T4_PT6_PT7_T5_PSH_SH_NS1_7vsmem_tE,"aw",@nobits
	.sectionflags	@""
	.align	16
.nv.shared._ZN3cub18CUB_300001_SM_10006detail10merge_sort26DeviceMergeSortMergeKernelINS2_10policy_hubIN6thrust24THRUST_300001_SM_1000_NS10device_ptrI12KeyValuePairEEE9Policy600ES9_PNS0_8NullTypeES9_SD_m18KeyValueComparatorS8_SC_EEvbT2_T3_T4_PT6_PT7_T5_PSH_SH_NS1_7vsmem_tE:
	.zero		17424


//--------------------- .nv.shared.reserved.0     --------------------------
	.section	.nv.shared.reserved.0,"aw",@nobits
	.weak		__nv_reservedSMEM_offset_0_alias
	.size		__nv_reservedSMEM_offset_0_alias, 0, 64
	.other		__nv_reservedSMEM_offset_0_alias,@"STO_CUDA_RESERVED_SHARED STV_DEFAULT"
__nv_reservedSMEM_offset_0_alias:
	.zero		0
	.zero		64


//--------------------- .nv.global                --------------------------
	.section	.nv.global,"aw",@nobits
.nv.global:
	.type		_ZN34_INTERNAL_aaa7b021_4_k_cu_5e77436e6thrust24THRUST_300001_SM_1000_NS12placeholders2_8E,@object
	.size		_ZN34_INTERNAL_aaa7b021_4_k_cu_5e77436e6thrust24THRUST_300001_SM_1000_NS12placeholders2_8E,(_ZN34_INTERNAL_aaa7b021_4_k_cu_5e77436e4cuda3std3__436_GLOBAL__N__aaa7b021_4_k_cu_5e77436e6ignoreE - _ZN34_INTERNAL_aaa7b021_4_k_cu_5e77436e6thrust24THRUST_300001_SM_1000_NS12placeholders2_8E)
_ZN34_INTERNAL_aaa7b021_4_k_cu_5e77436e6thrust24THRUST_300001_SM_1000_NS12placeholders2_8E:
	.zero		1
	.type		_ZN34_INTERNAL_aaa7b021_4_k_cu_5e77436e4cuda3std3__436_GLOBAL__N__aaa7b021_4_k_cu_5e77436e6ignoreE,@object
	.size		_ZN34_INTERNAL_aaa7b021_4_k_cu_5e77436e4cuda3std3__436_GLOBAL__N__aaa7b021_4_k_cu_5e77436e6ignoreE,(_ZN34_INTERNAL_aaa7b021_4_k_cu_5e77436e4cuda3std6ranges3__45__cpo4dataE - _ZN34_INTERNAL_aaa7b021_4_k_cu_5e77436e4cuda3std3__436_GLOBAL__N__aaa7b021_4_k_cu_5e77436e6ignoreE)
_ZN34_INTERNAL_aaa7b021_4_k_cu_5e77436e4cuda3std3__436_GLOBAL__N__aaa7b021_4_k_cu_5e77436e6ignoreE:
	.zero		1
	.type		_ZN34_INTERNAL_aaa7b021_4_k_cu_5e77436e4cuda3std6ranges3__45__cpo4dataE,@object
	.size		_ZN34_INTERNAL_aaa7b021_4_k_cu_5e77436e4cuda3std6ranges3__45__cpo4dataE,(_ZN34_INTERNAL_aaa7b021_4_k_cu_5e77436e6thrust24THRUST_300001_SM_1000_NS6system3cpp3parE - _ZN34_INTERNAL_aaa7b021_4_k_cu_5e77436e4cuda3std6ranges3__45__cpo4dataE)
_ZN34_INTERNAL_aaa7b021_4_k_cu_5e77436e4cuda3std6ranges3__45__cpo4dataE:
	.zero		1
	.type		_ZN34_INTERNAL_aaa7b021_4_k_cu_5e77436e6thrust24THRUST_300001_SM_1000_NS6system3cpp3parE,@object
	.size		_ZN34_INTERNAL_aaa7b021_4_k_cu_5e77436e6thrust24THRUST_300001_SM_1000_NS6system3cpp3parE,(_ZN34_INTERNAL_aaa7b021_4_k_cu_5e77436e4cuda3std3__45__cpo5beginE - _ZN34_INTERNAL_aaa7b021_4_k_cu_5e77436e6thrust24THRUST_300001_SM_1000_NS6system3cpp3parE)
_ZN34_INTERNAL_aaa7b021_4_k_cu_5e77436e6thrust24THRUST_300001_SM_1000_NS6system3cpp3parE:
	.zero		1
	.type		_ZN34_INTERNAL_aaa7b021_4_k_cu_5e77436e4cuda3std3__45__cpo5beginE,@object
	.size		_ZN34_INTERNAL_aaa7b021_4_k_cu_5e77436e4cuda3std3__45__cpo5beginE,(_ZN34_INTERNAL_aaa7b021_4_k_cu_5e77436e4cuda3std6ranges3__45__cpo5beginE - _ZN34_INTERNAL_aaa7b021_4_k_cu_5e77436e4cuda3std3__45__cpo5beginE)
_ZN34_INTERNAL_aaa7b021_4_k_cu_5e77436e4cuda3std3__45__cpo5beginE:
	.zero		1
	.type		_ZN34_INTERNAL_aaa7b021_4_k_cu_5e77436e4cuda3std6ranges3__45__cpo5beginE,@object
	.size		_ZN34_INTERNAL_aaa7b021_4_k_cu_5e77436e4cuda3std6ranges3__45__cpo5beginE,(_ZN34_INTERNAL_aaa7b021_4_k_cu_5e77436e6thrust24THRUST_300001_SM_1000_NS6deviceE - _ZN34_INTERNAL_aaa7b021_4_k_cu_5e77436e4cuda3std6ranges3__45__cpo5beginE)
_ZN34_INTERNAL_aaa7b021_4_k_cu_5e77436e4cuda3std6ranges3__45__cpo5beginE:
	.zero		1
	.type		_ZN34_INTERNAL_aaa7b021_4_k_cu_5e77436e6thrust24THRUST_300001_SM_1000_NS6deviceE,@object
	.size		_ZN34_INTERNAL_aaa7b021_4_k_cu_5e77436e6thrust24THRUST_300001_SM_1000_NS6deviceE,(_ZN34_INTERNAL_aaa7b021_4_k_cu_5e77436e4cuda3std3__47nulloptE - _ZN34_INTERNAL_aaa7b021_4_k_cu_5e77436e6thrust24THRUST_300001_SM_1000_NS6deviceE)
_ZN34_INTERNAL_aaa7b021_4_k_cu_5e77436e6thrust24THRUST_300001_SM_1000_NS6deviceE:
	.zero		1
	.type		_ZN34_INTERNAL_aaa7b021_4_k_cu_5e77436e4cuda3std3__47nulloptE,@object
	.size		_ZN34_INTERNAL_aaa7b021_4_k_cu_5e77436e4cuda3std3__47nulloptE,(_ZN34_INTERNAL_aaa7b021_4_k_cu_5e77436e4cuda3std6ranges3__45__cpo8distanceE - _ZN34_INTERNAL_aaa7b021_4_k_cu_5e77436e4cuda3std3__47nulloptE)
_ZN34_INTERNAL_aaa7b021_4_k_cu_5e77436e4cuda3std3__47nulloptE:
	.zero		1
	.type		_ZN34_INTERNAL_aaa7b021_4_k_cu_5e77436e4cuda3std6ranges3__45__cpo8distanceE,@object
	.size		_ZN34_INTERNAL_aaa7b021_4_k_cu_5e77436e4cuda3std6ranges3__45__cpo8distanceE,(_ZN34_INTERNAL_aaa7b021_4_k_cu_5e77436e6thrust24THRUST_300001_SM_1000_NS12placeholders2_4E - _ZN34_INTERNAL_aaa7b021_4_k_cu_5e77436e4cuda3std6ranges3__45__cpo8distanceE)
_ZN34_INTERNAL_aaa7b021_4_k_cu_5e77436e4cuda3std6ranges3__45__cpo8distanceE:
	.zero		1
	.type		_ZN34_INTERNAL_aaa7b021_4_k_cu_5e77436e6thrust24THRUST_300001_SM_1000_NS12placeholders2_4E,@object
	.size		_ZN34_INTERNAL_aaa7b021_4_k_cu_5e77436e6thrust24THRUST_300001_SM_1000_NS12placeholders2_4E,(_ZN34_INTERNAL_aaa7b021_4_k_cu_5e77436e4cuda3std3__45__cpo6rbeginE - _ZN34_INTERNAL_aaa7b021_4_k_cu_5e77436e6thrust24THRUST_300001_SM_1000_NS12placeholders2_4E)
_ZN34_INTERNAL_aaa7b021_4_k_cu_5e77436e6thrust24THRUST_300001_SM_1000_NS12placeholders2_4E:
	.zero		1
	.type		_ZN34_INTERNAL_aaa7b021_4_k_cu_5e77436e4cuda3std3__45__cpo6rbeginE,@object
	.size		_ZN34_INTERNAL_aaa7b021_4_k_cu_5e77436e4cuda3std3__45__cpo6rbeginE,(_ZN34_INTERNAL_aaa7b021_4_k_cu_5e77436e4cuda3std6ranges3__45__cpo7advanceE - _ZN34_INTERNAL_aaa7b021_4_k_cu_5e77436e4cuda3std3__45__cpo6rbeginE)
_ZN34_INTERNAL_aaa7b021_4_k_cu_5e77436e4cuda3std3__45__cpo6rbeginE:
	.zero		1
	.type		_ZN34_INTERNAL_aaa7b021_4_k_cu_5e77436e4cuda3std6ranges3__45__cpo7advanceE,@object
	.size		_ZN34_INTERNAL_aaa7b021_4_k_cu_5e77436e4cuda3std6ranges3__45__cpo7advanceE,(_ZN34_INTERNAL_aaa7b021_4_k_cu_5e77436e6thrust24THRUST_300001_SM_1000_NS12placeholders3_10E - _ZN34_INTERNAL_aaa7b021_4_k_cu_5e77436e4cuda3std6ranges3__45__cpo7advanceE)
_ZN34_INTERNAL_aaa7b021_4_k_cu_5e77436e4cuda3std6ranges3__45__cpo7advanceE:
	.zero		1
	.type		_ZN34_INTERNAL_aaa7b021_4_k_cu_5e77436e6thrust24THRUST_300001_SM_1000_NS12placeholders3_10E,@object
	.size		_ZN34_INTERNAL_aaa7b021_4_k_cu_5e77436e6thrust24THRUST_300001_SM_1000_NS12placeholders3_10E,(_ZN34_INTERNAL_aaa7b021_4_k_cu_5e77436e4cuda3std3__48in_placeE - _ZN34_INTERNAL_aaa7b021_4_k_cu_5e77436e6thrust24THRUST_300001_SM_1000_NS12placeholders3_10E)
_ZN34_INTERNAL_aaa7b021_4_k_cu_5e77436e6thrust24THRUST_300001_SM_1000_NS12placeholders3_10E:
	.zero		1
	.type		_ZN34_INTERNAL_aaa7b021_4_k_cu_5e77436e4cuda3std3__48in_placeE,@object
	.size		_ZN34_INTERNAL_aaa7b021_4_k_cu_5e77436e4cuda3std3__48in_placeE,(_ZN34_INTERNAL_aaa7b021_4_k_cu_5e77436e4cuda3std6ranges3__45__cpo4sizeE - _ZN34_INTERNAL_aaa7b021_4_k_cu_5e77436e4cuda3std3__48in_placeE)
_ZN34_INTERNAL_aaa7b021_4_k_cu_5e77436e4cuda3std3__48in_placeE:
	.zero		1
	.type		_ZN34_INTERNAL_aaa7b021_4_k_cu_5e77436e4cuda3std6ranges3__45__cpo4sizeE,@object
	.size		_ZN34_INTERNAL_aaa7b021_4_k_cu_5e77436e4cuda3std6ranges3__45__cpo4sizeE,(_ZN34_INTERNAL_aaa7b021_4_k_cu_5e77436e6thrust24THRUST_300001_SM_1000_NS12placeholders2_2E - _ZN34_INTERNAL_aaa7b021_4_k_cu_5e77436e4cuda3std6ranges3__45__cpo4sizeE)
_ZN34_INTERNAL_aaa7b021_4_k_cu_5e77436e4cuda3std6ranges3__45__cpo4sizeE:
	.zero		1
	.type		_ZN34_INTERNAL_aaa7b021_4_k_cu_5e77436e6thrust24THRUST_300001_SM_1000_NS12placeholders2_2E,@object
	.size		_ZN34_INTERNAL_aaa7b021_4_k_cu_5e77436e6thrust24THRUST_300001_SM_1000_NS12placeholders2_2E,(_ZN34_INTERNAL_aaa7b021_4_k_cu_5e77436e4cuda3std3__45__cpo6cbeginE - _ZN34_INTERNAL_aaa7b021_4_k_cu_5e77436e6thrust24THRUST_300001_SM_1000_NS12placeholders2_2E)
_ZN34_INTERNAL_aaa7b021_4_k_cu_5e77436e6thrust24THRUST_300001_SM_1000_NS12placeholders2_2E:
	.zero		1
	.type		_ZN34_INTERNAL_aaa7b021_4_k_cu_5e77436e4cuda3std3__45__cpo6cbeginE,@object
	.size		_ZN34_INTERNAL_aaa7b021_4_k_cu_5e77436e4cuda3std3__45__cpo6cbeginE,(_ZN34_INTERNAL_aaa7b021_4_k_cu_5e77436e4cuda3std6ranges3__45__cpo6cbeginE - _ZN34_INTERNAL_aaa7b021_4_k_cu_5e77436e4cuda3std3__45__cpo6cbeginE)
_ZN34_INTERNAL_aaa7b021_4_k_cu_5e77436e4cuda3std3__45__cpo6cbeginE:
	.zero		1
	.type		_ZN34_INTERNAL_aaa7b021_4_k_cu_5e77436e4cuda3std6ranges3__45__cpo6cbeginE,@object
	.size		_ZN34_INTERNAL_aaa7b021_4_k_cu_5e77436e4cuda3std6ranges3__45__cpo6cbeginE,(_ZN34_INTERNAL_aaa7b021_4_k_cu_5e77436e6thrust24THRUST_300001_SM_1000_NS12placeholders2_6E - _ZN34_INTERNAL_aaa7b021_4_k_cu_5e77436e4cuda3std6ranges3__45__cpo6cbeginE)
_ZN34_INTERNAL_aaa7b021_4_k_cu_5e77436e4cuda3std6ranges3__45__cpo6cbeginE:
	.zero		1
	.type		_ZN34_INTERNAL_aaa7b021_4_k_cu_5e77436e6thrust24THRUST_300001_SM_1000_NS12placeholders2_6E,@object
	.size		_ZN34_INTERNAL_aaa7b021_4_k_cu_5e77436e6thrust24THRUST_300001_SM_1000_NS12placeholders2_6E,(_ZN34_INTERNAL_aaa7b021_4_k_cu_5e77436e4cuda3std3__45__cpo7crbeginE - _ZN34_INTERNAL_aaa7b021_4_k_cu_5e77436e6thrust24THRUST_300001_SM_1000_NS12placeholders2_6E)
_ZN34_INTERNAL_aaa7b021_4_k_cu_5e77436e6thrust24THRUST_300001_SM_1000_NS12placeholders2_6E:
	.zero		1
	.type		_ZN34_INTERNAL_aaa7b021_4_k_cu_5e77436e4cuda3std3__45__cpo7crbeginE,@object
	.size		_ZN34_INTERNAL_aaa7b021_4_k_cu_5e77436e4cuda3std3__45__cpo7crbeginE,(_ZN34_INTERNAL_aaa7b021_4_k_cu_5e77436e4cuda3std6ranges3__45__cpo4nextE - _ZN34_INTERNAL_aaa7b021_4_k_cu_5e77436e4cuda3std3__45__cpo7crbeginE)
_ZN34_INTERNAL_aaa7b021_4_k_cu_5e77436e4cuda3std3__45__cpo7crbeginE:
	.zero		1
	.type		_ZN34_INTERNAL_aaa7b021_4_k_cu_5e77436e4cuda3std6ranges3__45__cpo4nextE,@object
	.size		_ZN34_INTERNAL_aaa7b021_4_k_cu_5e77436e4cuda3std6ranges3__45__cpo4nextE,(_ZN34_INTERNAL_aaa7b021_4_k_cu_5e77436e4cuda3std6ranges3__45__cpo4swapE - _ZN34_INTERNAL_aaa7b021_4_k_cu_5e77436e4cuda3std6ranges3__45__cpo4nextE)
_ZN34_INTERNAL_aaa7b021_4_k_cu_5e77436e4cuda3std6ranges3__45__cpo4nextE:
	.zero		1
	.type		_ZN34_INTERNAL_aaa7b021_4_k_cu_5e77436e4cuda3std6ranges3__45__cpo4swapE,@object
	.size		_ZN34_INTERNAL_aaa7b021_4_k_cu_5e77436e4cuda3std6ranges3__45__cpo4swapE,(_ZN34_INTERNAL_aaa7b021_4_k_cu_5e77436e6thrust24THRUST_300001_SM_1000_NS8cuda_cub10par_nosyncE - _ZN34_INTERNAL_aaa7b021_4_k_cu_5e77436e4cuda3std6ranges3__45__cpo4swapE)
_ZN34_INTERNAL_aaa7b021_4_k_cu_5e77436e4cuda3std6ranges3__45__cpo4swapE:
	.zero		1
	.type		_ZN34_INTERNAL_aaa7b021_4_k_cu_5e77436e6thrust24THRUST_300001_SM_1000_NS8cuda_cub10par_nosyncE,@object
	.size		_ZN34_INTERNAL_aaa7b021_4_k_cu_5e77436e6thrust24THRUST_300001_SM_1000_NS8cuda_cub10par_nosyncE,(_ZN34_INTERNAL_aaa7b021_4_k_cu_5e77436e6thrust24THRUST_300001_SM_1000_NS3seqE - _ZN34_INTERNAL_aaa7b021_4_k_cu_5e77436e6thrust24THRUST_300001_SM_1000_NS8cuda_cub10par_nosyncE)
_ZN34_INTERNAL_aaa7b021_4_k_cu_5e77436e6thrust24THRUST_300001_SM_1000_NS8cuda_cub10par_nosyncE:
	.zero		1
	.type		_ZN34_INTERNAL_aaa7b021_4_k_cu_5e77436e6thrust24THRUST_300001_SM_1000_NS3seqE,@object
	.size		_ZN34_INTERNAL_aaa7b021_4_k_cu_5e77436e6thrust24THRUST_300001_SM_1000_NS3seqE,(_ZN34_INTERNAL_aaa7b021_4_k_cu_5e77436e4cuda3std3__420unreachable_sentinelE - _ZN34_INTERNAL_aaa7b021_4_k_cu_5e77436e6thrust24THRUST_300001_SM_1000_NS3seqE)
_ZN34_INTERNAL_aaa7b021_4_k_cu_5e77436e6thrust24THRUST_300001_SM_1000_NS3seqE:
	.zero		1
	.type		_ZN34_INTERNAL_aaa7b021_4_k_cu_5e77436e4cuda3std3__420unreachable_sentinelE,@object
	.size		_ZN34_INTERNAL_aaa7b021_4_k_cu_5e77436e4cuda3std3__420unreachable_sentinelE,(_ZN34_INTERNAL_aaa7b021_4_k_cu_5e77436e4cuda3std6ranges3__45__cpo5ssizeE - _ZN34_INTERNAL_aaa7b021_4_k_cu_5e77436e4cuda3std3__420unreachable_sentinelE)
_ZN34_INTERNAL_aaa7b021_4_k_cu_5e77436e4cuda3std3__420unreachable_sentinelE:
	.zero		1
	.type		_ZN34_INTERNAL_aaa7b021_4_k_cu_5e77436e4cuda3std6ranges3__45__cpo5ssizeE,@object
	.size		_ZN34_INTERNAL_aaa7b021_4_k_cu_5e77436e4cuda3std6ranges3__45__cpo5ssizeE,(_ZN34_INTERNAL_aaa7b021_4_k_cu_5e77436e6thrust24THRUST_300001_SM_1000_NS12placeholders2_3E - _ZN34_INTERNAL_aaa7b021_4_k_cu_5e77436e4cuda3std6ranges3__45__cpo5ssizeE)
_ZN34_INTERNAL_aaa7b021_4_k_cu_5e77436e4cuda3std6ranges3__45__cpo5ssizeE:
	.zero		1
	.type		_ZN34_INTERNAL_aaa7b021_4_k_cu_5e77436e6thrust24THRUST_300001_SM_1000_NS12placeholders2_3E,@object
	.size		_ZN34_INTERNAL_aaa7b021_4_k_cu_5e77436e6thrust24THRUST_300001_SM_1000_NS12placeholders2_3E,(_ZN34_INTERNAL_aaa7b021_4_k_cu_5e77436e4cuda3std3__45__cpo4cendE - _ZN34_INTERNAL_aaa7b021_4_k_cu_5e77436e6thrust24THRUST_300001_SM_1000_NS12placeholders2_3E)
_ZN34_INTERNAL_aaa7b021_4_k_cu_5e77436e6thrust24THRUST_300001_SM_1000_NS12placeholders2_3E:
	.zero		1
	.type		_ZN34_INTERNAL_aaa7b021_4_k_cu_5e77436e4cuda3std3__45__cpo4cendE,@object
	.size		_ZN34_INTERNAL_aaa7b021_4_k_cu_5e77436e4cuda3std3__45__cpo4cendE,(_ZN34_INTERNAL_aaa7b021_4_k_cu_5e77436e4cuda3std6ranges3__45__cpo4cendE - _ZN34_INTERNAL_aaa7b021_4_k_cu_5e77436e4cuda3std3__45__cpo4cendE)
_ZN34_INTERNAL_aaa7b021_4_k_cu_5e77436e4cuda3std3__45__cpo4cendE:
	.zero		1
	.type		_ZN34_INTERNAL_aaa7b021_4_k_cu_5e77436e4cuda3std6ranges3__45__cpo4cendE,@object
	.size		_ZN34_INTERNAL_aaa7b021_4_k_cu_5e77436e4cuda3std6ranges3__45__cpo4cendE,(_ZN34_INTERNAL_aaa7b021_4_k_cu_5e77436e6thrust24THRUST_300001_SM_1000_NS12placeholders2_7E - _ZN34_INTERNAL_aaa7b021_4_k_cu_5e77436e4cuda3std6ranges3__45__cpo4cendE)
_ZN34_INTERNAL_aaa7b021_4_k_cu_5e77436e4cuda3std6ranges3__45__cpo4cendE:
	.zero		1
	.type		_ZN34_INTERNAL_aaa7b021_4_k_cu_5e77436e6thrust24THRUST_300001_SM_1000_NS12placeholders2_7E,@object
	.size		_ZN34_INTERNAL_aaa7b021_4_k_cu_5e77436e6thrust24THRUST_300001_SM_1000_NS12placeholders2_7E,(_ZN34_INTERNAL_aaa7b021_4_k_cu_5e77436e4cuda3std3__45__cpo5crendE - _ZN34_INTERNAL_aaa7b021_4_k_cu_5e77436e6thrust24THRUST_300001_SM_1000_NS12placeholders2_7E)
_ZN34_INTERNAL_aaa7b021_4_k_cu_5e77436e6thrust24THRUST_300001_SM_1000_NS12placeholders2_7E:
	.zero		1
	.type		_ZN34_INTERNAL_aaa7b021_4_k_cu_5e77436e4cuda3std3__45__cpo5crendE,@object
	.size		_ZN34_INTERNAL_aaa7b021_4_k_cu_5e77436e4cuda3std3__45__cpo5crendE,(_ZN34_INTERNAL_aaa7b021_4_k_cu_5e77436e4cuda3std6ranges3__45__cpo4prevE - _ZN34_INTERNAL_aaa7b021_4_k_cu_5e77436e4cuda3std3__45__cpo5crendE)
_ZN34_INTERNAL_aaa7b021_4_k_cu_5e77436e4cuda3std3__45__cpo5crendE:
	.zero		1
	.type		_ZN34_INTERNAL_aaa7b021_4_k_cu_5e77436e4cuda3std6ranges3__45__cpo4prevE,@object
	.size		_ZN34_INTERNAL_aaa7b021_4_k_cu_5e77436e4cuda3std6ranges3__45__cpo4prevE,(_ZN34_INTERNAL_aaa7b021_4_k_cu_5e77436e4cuda3std6ranges3__45__cpo9iter_moveE - _ZN34_INTERNAL_aaa7b021_4_k_cu_5e77436e4cuda3std6ranges3__45__cpo4prevE)
_ZN34_INTERNAL_aaa7b021_4_k_cu_5e77436e4cuda3std6ranges3__45__cpo4prevE:
	.zero		1
	.type		_ZN34_INTERNAL_aaa7b021_4_k_cu_5e77436e4cuda3std6ranges3__45__cpo9iter_moveE,@object
	.size		_ZN34_INTERNAL_aaa7b021_4_k_cu_5e77436e4cuda3std6ranges3__45__cpo9iter_moveE,(_ZN34_INTERNAL_aaa7b021_4_k_cu_5e77436e6thrust24THRUST_300001_SM_1000_NS6system6detail10sequential3seqE - _ZN34_INTERNAL_aaa7b021_4_k_cu_5e77436e4cuda3std6ranges3__45__cpo9iter_moveE)
_ZN34_INTERNAL_aaa7b021_4_k_cu_5e77436e4cuda3std6ranges3__45__cpo9iter_moveE:
	.zero		1
	.type		_ZN34_INTERNAL_aaa7b021_4_k_cu_5e77436e6thrust24THRUST_300001_SM_1000_NS6system6detail10sequential3seqE,@object
	.size		_ZN34_INTERNAL_aaa7b021_4_k_cu_5e77436e6thrust24THRUST_300001_SM_1000_NS6system6detail10sequential3seqE,(_ZN34_INTERNAL_aaa7b021_4_k_cu_5e77436e6thrust24THRUST_300001_SM_1000_NS12placeholders2_9E - _ZN34_INTERNAL_aaa7b021_4_k_cu_5e77436e6thrust24THRUST_300001_SM_1000_NS6system6detail10sequential3seqE)
_ZN34_INTERNAL_aaa7b021_4_k_cu_5e77436e6thrust24THRUST_300001_SM_1000_NS6system6detail10sequential3seqE:
	.zero		1
	.type		_ZN34_INTERNAL_aaa7b021_4_k_cu_5e77436e6thrust24THRUST_300001_SM_1000_NS12placeholders2_9E,@object
	.size		_ZN34_INTERNAL_aaa7b021_4_k_cu_5e77436e6thrust24THRUST_300001_SM_1000_NS12placeholders2_9E,(_ZN34_INTERNAL_aaa7b021_4_k_cu_5e77436e4cuda3std3__419piecewise_constructE - _ZN34_INTERNAL_aaa7b021_4_k_cu_5e77436e6thrust24THRUST_300001_SM_1000_NS12placeholders2_9E)
_ZN34_INTERNAL_aaa7b021_4_k_cu_5e77436e6thrust24THRUST_300001_SM_1000_NS12placeholders2_9E:
	.zero		1
	.type		_ZN34_INTERNAL_aaa7b021_4_k_cu_5e77436e4cuda3std3__419piecewise_constructE,@object
	.size		_ZN34_INTERNAL_aaa7b021_4_k_cu_5e77436e4cuda3std3__419piecewise_constructE,(_ZN34_INTERNAL_aaa7b021_4_k_cu_5e77436e4cuda3std6ranges3__45__cpo5cdataE - _ZN34_INTERNAL_aaa7b021_4_k_cu_5e77436e4cuda3std3__419piecewise_constructE)
_ZN34_INTERNAL_aaa7b021_4_k_cu_5e77436e4cuda3std3__419piecewise_constructE:
	.zero		1
	.type		_ZN34_INTERNAL_aaa7b021_4_k_cu_5e77436e4cuda3std6ranges3__45__cpo5cdataE,@object
	.size		_ZN34_INTERNAL_aaa7b021_4_k_cu_5e77436e4cuda3std6ranges3__45__cpo5cdataE,(_ZN34_INTERNAL_aaa7b021_4_k_cu_5e77436e6thrust24THRUST_300001_SM_1000_NS12placeholders2_1E - _ZN34_INTERNAL_aaa7b021_4_k_cu_5e77436e4cuda3std6ranges3__45__cpo5cdataE)
_ZN34_INTERNAL_aaa7b021_4_k_cu_5e77436e4cuda3std6ranges3__45__cpo5cdataE:
	.zero		1
	.type		_ZN34_INTERNAL_aaa7b021_4_k_cu_5e77436e6thrust24THRUST_300001_SM_1000_NS12placeholders2_1E,@object
	.size		_ZN34_INTERNAL_aaa7b021_4_k_cu_5e77436e6thrust24THRUST_300001_SM_1000_NS12placeholders2_1E,(_ZN34_INTERNAL_aaa7b021_4_k_cu_5e77436e4cuda3std3__45__cpo3endE - _ZN34_INTERNAL_aaa7b021_4_k_cu_5e77436e6thrust24THRUST_300001_SM_1000_NS12placeholders2_1E)
_ZN34_INTERNAL_aaa7b021_4_k_cu_5e77436e6thrust24THRUST_300001_SM_1000_NS12placeholders2_1E:
	.zero		1
	.type		_ZN34_INTERNAL_aaa7b021_4_k_cu_5e77436e4cuda3std3__45__cpo3endE,@object
	.size		_ZN34_INTERNAL_aaa7b021_4_k_cu_5e77436e4cuda3std3__45__cpo3endE,(_ZN34_INTERNAL_aaa7b021_4_k_cu_5e77436e4cuda3std6ranges3__45__cpo3endE - _ZN34_INTERNAL_aaa7b021_4_k_cu_5e77436e4cuda3std3__45__cpo3endE)
_ZN34_INTERNAL_aaa7b021_4_k_cu_5e77436e4cuda3std3__45__cpo3endE:
	.zero		1
	.type		_ZN34_INTERNAL_aaa7b021_4_k_cu_5e77436e4cuda3std6ranges3__45__cpo3endE,@object
	.size		_ZN34_INTERNAL_aaa7b021_4_k_cu_5e77436e4cuda3std6ranges3__45__cpo3endE,(_ZN34_INTERNAL_aaa7b021_4_k_cu_5e77436e6thrust24THRUST_300001_SM_1000_NS12placeholders2_5E - _ZN34_INTERNAL_aaa7b021_4_k_cu_5e77436e4cuda3std6ranges3__45__cpo3endE)
_ZN34_INTERNAL_aaa7b021_4_k_cu_5e77436e4cuda3std6ranges3__45__cpo3endE:
	.zero		1
	.type		_ZN34_INTERNAL_aaa7b021_4_k_cu_5e77436e6thrust24THRUST_300001_SM_1000_NS12placeholders2_5E,@object
	.size		_ZN34_INTERNAL_aaa7b021_4_k_cu_5e77436e6thrust24THRUST_300001_SM_1000_NS12placeholders2_5E,(_ZN34_INTERNAL_aaa7b021_4_k_cu_5e77436e4cuda3std3__45__cpo4rendE - _ZN34_INTERNAL_aaa7b021_4_k_cu_5e77436e6thrust24THRUST_300001_SM_1000_NS12placeholders2_5E)
_ZN34_INTERNAL_aaa7b021_4_k_cu_5e77436e6thrust24THRUST_300001_SM_1000_NS12placeholders2_5E:
	.zero		1
	.type		_ZN34_INTERNAL_aaa7b021_4_k_cu_5e77436e4cuda3std3__45__cpo4rendE,@object
	.size		_ZN34_INTERNAL_aaa7b021_4_k_cu_5e77436e4cuda3std3__45__cpo4rendE,(_ZN34_INTERNAL_aaa7b021_4_k_cu_5e77436e4cuda3std6ranges3__45__cpo9iter_swapE - _ZN34_INTERNAL_aaa7b021_4_k_cu_5e77436e4cuda3std3__45__cpo4rendE)
_ZN34_INTERNAL_aaa7b021_4_k_cu_5e77436e4cuda3std3__45__cpo4rendE:
	.zero		1
	.type		_ZN34_INTERNAL_aaa7b021_4_k_cu_5e77436e4cuda3std6ranges3__45__cpo9iter_swapE,@object
	.size		_ZN34_INTERNAL_aaa7b021_4_k_cu_5e77436e4cuda3std6ranges3__45__cpo9iter_swapE,(_ZN34_INTERNAL_aaa7b021_4_k_cu_5e77436e4cuda3std3__48unexpectE - _ZN34_INTERNAL_aaa7b021_4_k_cu_5e77436e4cuda3std6ranges3__45__cpo9iter_swapE)
_ZN34_INTERNAL_aaa7b021_4_k_cu_5e77436e4cuda3std6ranges3__45__cpo9iter_swapE:
	.zero		1
	.type		_ZN34_INTERNAL_aaa7b021_4_k_cu_5e77436e4cuda3std3__48unexpectE,@object
	.size		_ZN34_INTERNAL_aaa7b021_4_k_cu_5e77436e4cuda3std3__48unexpectE,(_ZN34_INTERNAL_aaa7b021_4_k_cu_5e77436e6thrust24THRUST_300001_SM_1000_NS8cuda_cub3parE - _ZN34_INTERNAL_aaa7b021_4_k_cu_5e77436e4cuda3std3__48unexpectE)
_ZN34_INTERNAL_aaa7b021_4_k_cu_5e77436e4cuda3std3__48unexpectE:
	.zero		1
	.type		_ZN34_INTERNAL_aaa7b021_4_k_cu_5e77436e6thrust24THRUST_300001_SM_1000_NS8cuda_cub3parE,@object
	.size		_ZN34_INTERNAL_aaa7b021_4_k_cu_5e77436e6thrust24THRUST_300001_SM_1000_NS8cuda_cub3parE,(.L_29 - _ZN34_INTERNAL_aaa7b021_4_k_cu_5e77436e6thrust24THRUST_300001_SM_1000_NS8cuda_cub3parE)
_ZN34_INTERNAL_aaa7b021_4_k_cu_5e77436e6thrust24THRUST_300001_SM_1000_NS8cuda_cub3parE:
	.zero		1
.L_29:


//--------------------- .nv.shared._ZN3cub18CUB_300001_SM_10006detail10merge_sort30DeviceMergeSortBlockSortKernelINS2_10policy_hubIN6thrust24THRUST_300001_SM_1000_NS10device_ptrI12KeyValuePairEEE9Policy600ES9_PNS0_8NullTypeES9_SD_m18KeyValueComparatorS8_SC_EEvbT0_T1_T2_T3_T4_PT6_PT7_T5_NS1_7vsmem_tE --------------------------
	.section	.nv.shared._ZN3cub18CUB_300001_SM_10006detail10merge_sort30DeviceMergeSortBlockSortKernelINS2_10policy_hubIN6thrust24THRUST_300001_SM_1000_NS10device_ptrI12KeyValuePairEEE9Policy600ES9_PNS0_8NullTypeES9_SD_m18KeyValueComparatorS8_SC_EEvbT0_T1_T2_T3_T4_PT6_PT7_T5_NS1_7vsmem_tE,"aw",@nobits
	.sectionflags	@""
	.align	16
.nv.shared._ZN3cub18CUB_300001_SM_10006detail10merge_sort30DeviceMergeSortBlockSortKernelINS2_10policy_hubIN6thrust24THRUST_300001_SM_1000_NS10device_ptrI12KeyValuePairEEE9Policy600ES9_PNS0_8NullTypeES9_SD_m18KeyValueComparatorS8_SC_EEvbT0_T1_T2_T3_T4_PT6_PT7_T5_NS1_7vsmem_tE:
	.zero		17424


//--------------------- .nv.shared._ZN3cub18CUB_300001_SM_10006detail10merge_sort26DeviceMergeSortMergeKernelINS2_10policy_hubIN6thrust24THRUST_300001_SM_1000_NS10device_ptrI12KeyValuePairEEE9Policy600ES9_PNS0_8NullTypeES9_SD_j18KeyValueComparatorS8_SC_EEvbT2_T3_T4_PT6_PT7_T5_PSH_SH_NS1_7vsmem_tE --------------------------
	.section	.nv.shared._ZN3cub18CUB_300001_SM_10006detail10merge_sort26DeviceMergeSortMergeKernelINS2_10policy_hubIN6thrust24THRUST_300001_SM_1000_NS10device_ptrI12KeyValuePairEEE9Policy600ES9_PNS0_8NullTypeES9_SD_j18KeyValueComparatorS8_SC_EEvbT2_T3_T4_PT6_PT7_T5_PSH_SH_NS1_7vsmem_tE,"aw",@nobits
	.sectionflags	@""
	.align	16
.nv.shared._ZN3cub18CUB_300001_SM_10006detail10merge_sort26DeviceMergeSortMergeKernelINS2_10policy_hubIN6thrust24THRUST_300001_SM_1000_NS10device_ptrI12KeyValuePairEEE9Policy600ES9_PNS0_8NullTypeES9_SD_j18KeyValueComparatorS8_SC_EEvbT2_T3_T4_PT6_PT7_T5_PSH_SH_NS1_7vsmem_tE:
	.zero		17424


//--------------------- .nv.shared._ZN3cub18CUB_300001_SM_10006detail10merge_sort30DeviceMergeSortBlockSortKernelINS2_10policy_hubIN6thrust24THRUST_300001_SM_1000_NS10device_ptrI12KeyValuePairEEE9Policy600ES9_PNS0_8NullTypeES9_SD_j18KeyValueComparatorS8_SC_EEvbT0_T1_T2_T3_T4_PT6_PT7_T5_NS1_7vsmem_tE --------------------------
	.section	.nv.shared._ZN3cub18CUB_300001_SM_10006detail10merge_sort30DeviceMergeSortBlockSortKernelINS2_10policy_hubIN6thrust24THRUST_300001_SM_1000_NS10device_ptrI12KeyValuePairEEE9Policy600ES9_PNS0_8NullTypeES9_SD_j18KeyValueComparatorS8_SC_EEvbT0_T1_T2_T3_T4_PT6_PT7_T5_NS1_7vsmem_tE,"aw",@nobits
	.sectionflags	@""
	.align	16
.nv.shared._ZN3cub18CUB_300001_SM_10006detail10merge_sort30DeviceMergeSortBlockSortKernelINS2_10policy_hubIN6thrust24THRUST_300001_SM_1000_NS10device_ptrI12KeyValuePairEEE9Policy600ES9_PNS0_8NullTypeES9_SD_j18KeyValueComparatorS8_SC_EEvbT0_T1_T2_T3_T4_PT6_PT7_T5_NS1_7vsmem_tE:
	.zero		17424


//--------------------- .nv.shared._ZN3cub18CUB_300001_SM_10006detail10merge_sort26DeviceMergeSortMergeKernelINS2_10policy_hubIN6thrust24THRUST_300001_SM_1000_NS10device_ptrIyEEE9Policy600ES8_NS7_IiEES8_SB_m29MostSignificantBitsComparatoryiEEvbT2_T3_T4_PT6_PT7_T5_PSF_SF_NS1_7vsmem_tE --------------------------
	.section	.nv.shared._ZN3cub18CUB_300001_SM_10006detail10merge_sort26DeviceMergeSortMergeKernelINS2_10policy_hubIN6thrust24THRUST_300001_SM_1000_NS10device_ptrIyEEE9Policy600ES8_NS7_IiEES8_SB_m29MostSignificantBitsComparatoryiEEvbT2_T3_T4_PT6_PT7_T5_PSF_SF_NS1_7vsmem_tE,"aw",@nobits
	.sectionflags	@""
	.align	16
.nv.shared._ZN3cub18CUB_300001_SM_10006detail10merge_sort26DeviceMergeSortMergeKernelINS2_10policy_hubIN6thrust24THRUST_300001_SM_1000_NS10device_ptrIyEEE9Policy600ES8_NS7_IiEES8_SB_m29MostSignificantBitsComparatoryiEEvbT2_T3_T4_PT6_PT7_T5_PSF_SF_NS1_7vsmem_tE:
	.zero		17936


//--------------------- .nv.shared._ZN3cub18CUB_300001_SM_10006detail10merge_sort30DeviceMergeSortBlockSortKernelINS2_10policy_hubIN6thrust24THRUST_300001_SM_1000_NS10device_ptrIyEEE9Policy600ES8_NS7_IiEES8_SB_m29MostSignificantBitsComparatoryiEEvbT0_T1_T2_T3_T4_PT6_PT7_T5_NS1_7vsmem_tE --------------------------
	.section	.nv.shared._ZN3cub18CUB_300001_SM_10006detail10merge_sort30DeviceMergeSortBlockSortKernelINS2_10policy_hubIN6thrust24THRUST_300001_SM_1000_NS10device_ptrIyEEE9Policy600ES8_NS7_IiEES8_SB_m29MostSignificantBitsComparatoryiEEvbT0_T1_T2_T3_T4_PT6_PT7_T5_NS1_7vsmem_tE,"aw",@nobits
	.sectionflags	@""
	.align	16
.nv.shared._ZN3cub18CUB_300001_SM_10006detail10merge_sort30DeviceMergeSortBlockSortKernelINS2_10policy_hubIN6thrust24THRUST_300001_SM_1000_NS10device_ptrIyEEE9Policy600ES8_NS7_IiEES8_SB_m29MostSignificantBitsComparatoryiEEvbT0_T1_T2_T3_T4_PT6_PT7_T5_NS1_7vsmem_tE:
	.zero		17936


//--------------------- .nv.shared._ZN3cub18CUB_300001_SM_10006detail10merge_sort26DeviceMergeSortMergeKernelINS2_10policy_hubIN6thrust24THRUST_300001_SM_1000_NS10device_ptrIyEEE9Policy600ES8_NS7_IiEES8_SB_j29MostSignificantBitsComparatoryiEEvbT2_T3_T4_PT6_PT7_T5_PSF_SF_NS1_7vsmem_tE --------------------------
	.section	.nv.shared._ZN3cub18CUB_300001_SM_10006detail10merge_sort26DeviceMergeSortMergeKernelINS2_10policy_hubIN6thrust24THRUST_300001_SM_1000_NS10device_ptrIyEEE9Policy600ES8_NS7_IiEES8_SB_j29MostSignificantBitsComparatoryiEEvbT2_T3_T4_PT6_PT7_T5_PSF_SF_NS1_7vsmem_tE,"aw",@nobits
	.sectionflags	@""
	.align	16
.nv.shared._ZN3cub18CUB_300001_SM_10006detail10merge_sort26DeviceMergeSortMergeKernelINS2_10policy_hubIN6thrust24THRUST_300001_SM_1000_NS10device_ptrIyEEE9Policy600ES8_NS7_IiEES8_SB_j29MostSignificantBitsComparatoryiEEvbT2_T3_T4_PT6_PT7_T5_PSF_SF_NS1_7vsmem_tE:
	.zero		17936


//--------------------- .nv.shared._ZN3cub18CUB_300001_SM_10006detail10merge_sort30DeviceMergeSortBlockSortKernelINS2_10policy_hubIN6thrust24THRUST_300001_SM_1000_NS10device_ptrIyEEE9Policy600ES8_NS7_IiEES8_SB_j29MostSignificantBitsComparatoryiEEvbT0_T1_T2_T3_T4_PT6_PT7_T5_NS1_7vsmem_tE --------------------------
	.section	.nv.shared._ZN3cub18CUB_300001_SM_10006detail10merge_sort30DeviceMergeSortBlockSortKernelINS2_10policy_hubIN6thrust24THRUST_300001_SM_1000_NS10device_ptrIyEEE9Policy600ES8_NS7_IiEES8_SB_j29MostSignificantBitsComparatoryiEEvbT0_T1_T2_T3_T4_PT6_PT7_T5_NS1_7vsmem_tE,"aw",@nobits
	.sectionflags	@""
	.align	16
.nv.shared._ZN3cub18CUB_300001_SM_10006detail10merge_sort30DeviceMergeSortBlockSortKernelINS2_10policy_hubIN6thrust24THRUST_300001_SM_1000_NS10device_ptrIyEEE9Policy600ES8_NS7_IiEES8_SB_j29MostSignificantBitsComparatoryiEEvbT0_T1_T2_T3_T4_PT6_PT7_T5_NS1_7vsmem_tE:
	.zero		17936


//--------------------- .nv.shared._ZN3cub18CUB_300001_SM_10006detail10merge_sort26DeviceMergeSortMergeKernelINS2_10policy_hubIN6thrust24THRUST_300001_SM_1000_NS10device_ptrIyEEE9Policy600ES8_PNS0_8NullTypeES8_SC_m29MostSignificantBitsComparatorySB_EEvbT2_T3_T4_PT6_PT7_T5_PSG_SG_NS1_7vsmem_tE --------------------------
	.section	.nv.shared._ZN3cub18CUB_300001_SM_10006detail10merge_sort26DeviceMergeSortMergeKernelINS2_10policy_hubIN6thrust24THRUST_300001_SM_1000_NS10device_ptrIyEEE9Policy600ES8_PNS0_8NullTypeES8_SC_m29MostSignificantBitsComparatorySB_EEvbT2_T3_T4_PT6_PT7_T5_PSG_SG_NS1_7vsmem_tE,"aw",@nobits
	.sectionflags	@""
	.align	16
.nv.shared._ZN3cub18CUB_300001_SM_10006detail10merge_sort26DeviceMergeSortMergeKernelINS2_10policy_hubIN6thrust24THRUST_300001_SM_1000_NS10device_ptrIyEEE9Policy600ES8_PNS0_8NullTypeES8_SC_m29MostSignificantBitsComparatorySB_EEvbT2_T3_T4_PT6_PT7_T5_PSG_SG_NS1_7vsmem_tE:
	.zero		17936


//--------------------- .nv.shared._ZN3cub18CUB_300001_SM_10006detail10merge_sort30DeviceMergeSortBlockSortKernelINS2_10policy_hubIN6thrust24THRUST_300001_SM_1000_NS10device_ptrIyEEE9Policy600ES8_PNS0_8NullTypeES8_SC_m29MostSignificantBitsComparatorySB_EEvbT0_T1_T2_T3_T4_PT6_PT7_T5_NS1_7vsmem_tE --------------------------
	.section	.nv.shared._ZN3cub18CUB_300001_SM_10006detail10merge_sort30DeviceMergeSortBlockSortKernelINS2_10policy_hubIN6thrust24THRUST_300001_SM_1000_NS10device_ptrIyEEE9Policy600ES8_PNS0_8NullTypeES8_SC_m29MostSignificantBitsComparatorySB_EEvbT0_T1_T2_T3_T4_PT6_PT7_T5_NS1_7vsmem_tE,"aw",@nobits
	.sectionflags	@""
	.align	16
.nv.shared._ZN3cub18CUB_300001_SM_10006detail10merge_sort30DeviceMergeSortBlockSortKernelINS2_10policy_hubIN6thrust24THRUST_300001_SM_1000_NS10device_ptrIyEEE9Policy600ES8_PNS0_8NullTypeES8_SC_m29MostSignificantBitsComparatorySB_EEvbT0_T1_T2_T3_T4_PT6_PT7_T5_NS1_7vsmem_tE:
	.zero		17936


//--------------------- .nv.shared._ZN3cub18CUB_300001_SM_10006detail10merge_sort26DeviceMergeSortMergeKernelINS2_10policy_hubIN6thrust24THRUST_300001_SM_1000_NS10device_ptrIyEEE9Policy600ES8_PNS0_8NullTypeES8_SC_j29MostSignificantBitsComparatorySB_EEvbT2_T3_T4_PT6_PT7_T5_PSG_SG_NS1_7vsmem_tE --------------------------
	.section	.nv.shared._ZN3cub18CUB_300001_SM_10006detail10merge_sort26DeviceMergeSortMergeKernelINS2_10policy_hubIN6thrust24THRUST_300001_SM_1000_NS10device_ptrIyEEE9Policy600ES8_PNS0_8NullTypeES8_SC_j29MostSignificantBitsComparatorySB_EEvbT2_T3_T4_PT6_PT7_T5_PSG_SG_NS1_7vsmem_tE,"aw",@nobits
	.sectionflags	@""
	.align	16
.nv.shared._ZN3cub18CUB_300001_SM_10006detail10merge_sort26DeviceMergeSortMergeKernelINS2_10policy_hubIN6thrust24THRUST_300001_SM_1000_NS10device_ptrIyEEE9Policy600ES8_PNS0_8NullTypeES8_SC_j29MostSignificantBitsComparatorySB_EEvbT2_T3_T4_PT6_PT7_T5_PSG_SG_NS1_7vsmem_tE:
	.zero		17936


//--------------------- .nv.shared._ZN3cub18CUB_300001_SM_10006detail10merge_sort30DeviceMergeSortBlockSortKernelINS2_10policy_hubIN6thrust24THRUST_300001_SM_1000_NS10device_ptrIyEEE9Policy600ES8_PNS0_8NullTypeES8_SC_j29MostSignificantBitsComparatorySB_EEvbT0_T1_T2_T3_T4_PT6_PT7_T5_NS1_7vsmem_tE --------------------------
	.section	.nv.shared._ZN3cub18CUB_300001_SM_10006detail10merge_sort30DeviceMergeSortBlockSortKernelINS2_10policy_hubIN6thrust24THRUST_300001_SM_1000_NS10device_ptrIyEEE9Policy600ES8_PNS0_8NullTypeES8_SC_j29MostSignificantBitsComparatorySB_EEvbT0_T1_T2_T3_T4_PT6_PT7_T5_NS1_7vsmem_tE,"aw",@nobits
	.sectionflags	@""
	.align	16
.nv.shared._ZN3cub18CUB_300001_SM_10006detail10merge_sort30DeviceMergeSortBlockSortKernelINS2_10policy_hubIN6thrust24THRUST_300001_SM_1000_NS10device_ptrIyEEE9Policy600ES8_PNS0_8NullTypeES8_SC_j29MostSignificantBitsComparatorySB_EEvbT0_T1_T2_T3_T4_PT6_PT7_T5_NS1_7vsmem_tE:
	.zero		17936


//--------------------- .nv.constant0._ZN3cub18CUB_300001_SM_10006detail10merge_sort26DeviceMergeSortMergeKernelINS2_10policy_hubIN6thrust24THRUST_300001_SM_1000_NS10device_ptrI12KeyValuePairEEE9Policy600ES9_PNS0_8NullTypeES9_SD_m18KeyValueComparatorS8_SC_EEvbT2_T3_T4_PT6_PT7_T5_PSH_SH_NS1_7vsmem_tE --------------------------
	.section	.nv.constant0._ZN3cub18CUB_300001_SM_10006detail10merge_sort26DeviceMergeSortMergeKernelINS2_10policy_hubIN6thrust24THRUST_300001_SM_1000_NS10device_ptrI12KeyValuePairEEE9Policy600ES9_PNS0_8NullTypeES9_SD_m18KeyValueComparatorS8_SC_EEvbT2_T3_T4_PT6_PT7_T5_PSH_SH_NS1_7vsmem_tE,"a",@progbits
	.sectionflags	@""
	.align	4
.nv.constant0._ZN3cub18CUB_300001_SM_10006detail10merge_sort26DeviceMergeSortMergeKernelINS2_10policy_hubIN6thrust24THRUST_300001_SM_1000_NS10device_ptrI12KeyValuePairEEE9Policy600ES9_PNS0_8NullTypeES9_SD_m18KeyValueComparatorS8_SC_EEvbT2_T3_T4_PT6_PT7_T5_PSH_SH_NS1_7vsmem_tE:
	.zero		976


//--------------------- .nv.constant0._ZN3cub18CUB_300001_SM_10006detail10merge_sort30DeviceMergeSortPartitionKernelIN6thrust24THRUST_300001_SM_1000_NS10device_ptrI12KeyValuePairEEm18KeyValueComparatorS7_EEvbT_PT2_T0_SD_PSD_T1_SD_i --------------------------
	.section	.nv.constant0._ZN3cub18CUB_300001_SM_10006detail10merge_sort30DeviceMergeSortPartitionKernelIN6thrust24THRUST_300001_SM_1000_NS10device_ptrI12KeyValuePairEEm18KeyValueComparatorS7_EEvbT_PT2_T0_SD_PSD_T1_SD_i,"a",@progbits
	.sectionflags	@""
	.align	4
.nv.constant0._ZN3cub18CUB_300001_SM_10006detail10merge_sort30DeviceMergeSortPartitionKernelIN6thrust24THRUST_300001_SM_1000_NS10device_ptrI12KeyValuePairEEm18KeyValueComparatorS7_EEvbT_PT2_T0_SD_PSD_T1_SD_i:
	.zero		964


//--------------------- .nv.constant0._ZN3cub18CUB_300001_SM_10006detail10merge_sort30DeviceMergeSortBlockSortKernelINS2_10policy_hubIN6thrust24THRUST_300001_SM_1000_NS10device_ptrI12KeyValuePairEEE9Policy600ES9_PNS0_8NullTypeES9_SD_m18KeyValueComparatorS8_SC_EEvbT0_T1_T2_T3_T4_PT6_PT7_T5_NS1_7vsmem_tE --------------------------
	.section	.nv.constant0._ZN3cub18CUB_300001_SM_10006detail10merge_sort30DeviceMergeSortBlockSortKernelINS2_10policy_hubIN6thrust24THRUST_300001_SM_1000_NS10device_ptrI12KeyValuePairEEE9Policy600ES9_PNS0_8NullTypeES9_SD_m18KeyValueComparatorS8_SC_EEvbT0_T1_T2_T3_T4_PT6_PT7_T5_NS1_7vsmem_tE,"a",@progbits
	.sectionflags	@""
	.align	4
.nv.constant0._ZN3cub18CUB_300001_SM_10006detail10merge_sort30DeviceMergeSortBlockSortKernelINS2_10policy_hubIN6thrust24THRUST_300001_SM_1000_NS10device_ptrI12KeyValuePairEEE9Policy600ES9_PNS0_8NullTypeES9_SD_m18KeyValueComparatorS8_SC_EEvbT0_T1_T2_T3_T4_PT6_PT7_T5_NS1_7vsmem_tE:
	.zero		976


//--------------------- .nv.constant0._ZN3cub18CUB_300001_SM_10006detail10merge_sort26DeviceMergeSortMergeKernelINS2_10policy_hubIN6thrust24THRUST_300001_SM_1000_NS10device_ptrI12KeyValuePairEEE9Policy600ES9_PNS0_8NullTypeES9_SD_j18KeyValueComparatorS8_SC_EEvbT2_T3_T4_PT6_PT7_T5_PSH_SH_NS1_7vsmem_tE --------------------------
	.section	.nv.constant0._ZN3cub18CUB_300001_SM_10006detail10merge_sort26DeviceMergeSortMergeKernelINS2_10policy_hubIN6thrust24THRUST_300001_SM_1000_NS10device_ptrI12KeyValuePairEEE9Policy600ES9_PNS0_8NullTypeES9_SD_j18KeyValueComparatorS8_SC_EEvbT2_T3_T4_PT6_PT7_T5_PSH_SH_NS1_7vsmem_tE,"a",@progbits
	.sectionflags	@""
	.align	4
.nv.constant0._ZN3cub18CUB_300001_SM_10006detail10merge_sort26DeviceMergeSortMergeKernelINS2_10policy_hubIN6thrust24THRUST_300001_SM_1000_NS10device_ptrI12KeyValuePairEEE9Policy600ES9_PNS0_8NullTypeES9_SD_j18KeyValueComparatorS8_SC_EEvbT2_T3_T4_PT6_PT7_T5_PSH_SH_NS1_7vsmem_tE:
	.zero		976


//--------------------- .nv.constant0._ZN3cub18CUB_300001_SM_10006detail10merge_sort30DeviceMergeSortPartitionKernelIN6thrust24THRUST_300001_SM_1000_NS10device_ptrI12KeyValuePairEEj18KeyValueComparatorS7_EEvbT_PT2_T0_SD_PSD_T1_SD_i --------------------------
	.section	.nv.constant0._ZN3cub18CUB_300001_SM_10006detail10merge_sort30DeviceMergeSortPartitionKernelIN6thrust24THRUST_300001_SM_1000_NS10device_ptrI12KeyValuePairEEj18KeyValueComparatorS7_EEvbT_PT2_T0_SD_PSD_T1_SD_i,"a",@progbits
	.sectionflags	@""
	.align	4
.nv.constant0._ZN3cub18CUB_300001_SM_10006detail10merge_sort30DeviceMergeSortPartitionKernelIN6thrust24THRUST_300001_SM_1000_NS10device_ptrI12KeyValuePairEEj18KeyValueComparatorS7_EEvbT_PT2_T0_SD_PSD_T1_SD_i:
	.zero		948


//--------------------- .nv.constant0._ZN3cub18CUB_300001_SM_10006detail10merge_sort30DeviceMergeSortBlockSortKernelINS2_10policy_hubIN6thrust24THRUST_300001_SM_1000_NS10device_ptrI12KeyValuePairEEE9Policy600ES9_PNS0_8NullTypeES9_SD_j18KeyValueComparatorS8_SC_EEvbT0_T1_T2_T3_T4_PT6_PT7_T5_NS1_7vsmem_tE --------------------------
	.section	.nv.constant0._ZN3cub18CUB_300001_SM_10006detail10merge_sort30DeviceMergeSortBlockSortKernelINS2_10policy_hubIN6thrust24THRUST_300001_SM_1000_NS10device_ptrI12KeyValuePairEEE9Policy600ES9_PNS0_8NullTypeES9_SD_j18KeyValueComparatorS8_SC_EEvbT0_T1_T2_T3_T4_PT6_PT7_T5_NS1_7vsmem_tE,"a",@progbits
	.sectionflags	@""
	.align	4
.nv.constant0._ZN3cub18CUB_300001_SM_10006detail10merge_sort30DeviceMergeSortBlockSortKernelINS2_10policy_hubIN6thrust24THRUST_300001_SM_1000_NS10device_ptrI12KeyValuePairEEE9Policy600ES9_PNS0_8NullTypeES9_SD_j18KeyValueComparatorS8_SC_EEvbT0_T1_T2_T3_T4_PT6_PT7_T5_NS1_7vsmem_tE:
	.zero		976


//--------------------- .nv.constant0._ZN3cub18CUB_300001_SM_10006detail10merge_sort26DeviceMergeSortMergeKernelINS2_10policy_hubIN6thrust24THRUST_300001_SM_1000_NS10device_ptrIyEEE9Policy600ES8_NS7_IiEES8_SB_m29MostSignificantBitsComparatoryiEEvbT2_T3_T4_PT6_PT7_T5_PSF_SF_NS1_7vsmem_tE --------------------------
	.section	.nv.constant0._ZN3cub18CUB_300001_SM_10006detail10merge_sort26DeviceMergeSortMergeKernelINS2_10policy_hubIN6thrust24THRUST_300001_SM_1000_NS10device_ptrIyEEE9Policy600ES8_NS7_IiEES8_SB_m29MostSignificantBitsComparatoryiEEvbT2_T3_T4_PT6_PT7_T5_PSF_SF_NS1_7vsmem_tE,"a",@progbits
	.sectionflags	@""
	.align	4
.nv.constant0._ZN3cub18CUB_300001_SM_10006detail10merge_sort26DeviceMergeSortMergeKernelINS2_10policy_hubIN6thrust24THRUST_300001_SM_1000_NS10device_ptrIyEEE9Policy600ES8_NS7_IiEES8_SB_m29MostSignificantBitsComparatoryiEEvbT2_T3_T4_PT6_PT7_T5_PSF_SF_NS1_7vsmem_tE:
	.zero		976


//--------------------- .nv.constant0._ZN3cub18CUB_300001_SM_10006detail10merge_sort30DeviceMergeSortBlockSortKernelINS2_10policy_hubIN6thrust24THRUST_300001_SM_1000_NS10device_ptrIyEEE9Policy600ES8_NS7_IiEES8_SB_m29MostSignificantBitsComparatoryiEEvbT0_T1_T2_T3_T4_PT6_PT7_T5_NS1_7vsmem_tE --------------------------
	.section	.nv.constant0._ZN3cub18CUB_300001_SM_10006detail10merge_sort30DeviceMergeSortBlockSortKernelINS2_10policy_hubIN6thrust24THRUST_300001_SM_1000_NS10device_ptrIyEEE9Policy600ES8_NS7_IiEES8_SB_m29MostSignificantBitsComparatoryiEEvbT0_T1_T2_T3_T4_PT6_PT7_T5_NS1_7vsmem_tE,"a",@progbits
	.sectionflags	@""
	.align	4
.nv.constant0._ZN3cub18CUB_300001_SM_10006detail10merge_sort30DeviceMergeSortBlockSortKernelINS2_10policy_hubIN6thrust24THRUST_300001_SM_1000_NS10device_ptrIyEEE9Policy600ES8_NS7_IiEES8_SB_m29MostSignificantBitsComparatoryiEEvbT0_T1_T2_T3_T4_PT6_PT7_T5_NS1_7vsmem_tE:
	.zero		976


//--------------------- .nv.constant0._ZN3cub18CUB_300001_SM_10006detail10merge_sort26DeviceMergeSortMergeKernelINS2_10policy_hubIN6thrust24THRUST_300001_SM_1000_NS10device_ptrIyEEE9Policy600ES8_NS7_IiEES8_SB_j29MostSignificantBitsComparatoryiEEvbT2_T3_T4_PT6_PT7_T5_PSF_SF_NS1_7vsmem_tE --------------------------
	.section	.nv.constant0._ZN3cub18CUB_300001_SM_10006detail10merge_sort26DeviceMergeSortMergeKernelINS2_10policy_hubIN6thrust24THRUST_300001_SM_1000_NS10device_ptrIyEEE9Policy600ES8_NS7_IiEES8_SB_j29MostSignificantBitsComparatoryiEEvbT2_T3_T4_PT6_PT7_T5_PSF_SF_NS1_7vsmem_tE,"a",@progbits
	.sectionflags	@""
	.align	4
.nv.constant0._ZN3cub18CUB_300001_SM_10006detail10merge_sort26DeviceMergeSortMergeKernelINS2_10policy_hubIN6thrust24THRUST_300001_SM_1000_NS10device_ptrIyEEE9Policy600ES8_NS7_IiEES8_SB_j29MostSignificantBitsComparatoryiEEvbT2_T3_T4_PT6_PT7_T5_PSF_SF_NS1_7vsmem_tE:
	.zero		976


//--------------------- .nv.constant0._ZN3cub18CUB_300001_SM_10006detail10merge_sort30DeviceMergeSortBlockSortKernelINS2_10policy_hubIN6thrust24THRUST_300001_SM_1000_NS10device_ptrIyEEE9Policy600ES8_NS7_IiEES8_SB_j29MostSignificantBitsComparatoryiEEvbT0_T1_T2_T3_T4_PT6_PT7_T5_NS1_7vsmem_tE --------------------------
	.section	.nv.constant0._ZN3cub18CUB_300001_SM_10006detail10merge_sort30DeviceMergeSortBlockSortKernelINS2_10policy_hubIN6thrust24THRUST_300001_SM_1000_NS10device_ptrIyEEE9Policy600ES8_NS7_IiEES8_SB_j29MostSignificantBitsComparatoryiEEvbT0_T1_T2_T3_T4_PT6_PT7_T5_NS1_7vsmem_tE,"a",@progbits
	.sectionflags	@""
	.align	4
.nv.constant0._ZN3cub18CUB_300001_SM_10006detail10merge_sort30DeviceMergeSortBlockSortKernelINS2_10policy_hubIN6thrust24THRUST_300001_SM_1000_NS10device_ptrIyEEE9Policy600ES8_NS7_IiEES8_SB_j29MostSignificantBitsComparatoryiEEvbT0_T1_T2_T3_T4_PT6_PT7_T5_NS1_7vsmem_tE:
	.zero		976


//--------------------- .nv.constant0._ZN3cub18CUB_300001_SM_10006detail10merge_sort26DeviceMergeSortMergeKernelINS2_10policy_hubIN6thrust24THRUST_300001_SM_1000_NS10device_ptrIyEEE9Policy600ES8_PNS0_8NullTypeES8_SC_m29MostSignificantBitsComparatorySB_EEvbT2_T3_T4_PT6_PT7_T5_PSG_SG_NS1_7vsmem_tE --------------------------
	.section	.nv.constant0._ZN3cub18CUB_300001_SM_10006detail10merge_sort26DeviceMergeSortMergeKernelINS2_10policy_hubIN6thrust24THRUST_300001_SM_1000_NS10device_ptrIyEEE9Policy600ES8_PNS0_8NullTypeES8_SC_m29MostSignificantBitsComparatorySB_EEvbT2_T3_T4_PT6_PT7_T5_PSG_SG_NS1_7vsmem_tE,"a",@progbits
	.sectionflags	@""
	.align	4
.nv.constant0._ZN3cub18CUB_300001_SM_10006detail10merge_sort26DeviceMergeSortMergeKernelINS2_10policy_hubIN6thrust24THRUST_300001_SM_1000_NS10device_ptrIyEEE9Policy600ES8_PNS0_8NullTypeES8_SC_m29MostSignificantBitsComparatorySB_EEvbT2_T3_T4_PT6_PT7_T5_PSG_SG_NS1_7vsmem_tE:
	.zero		976


//--------------------- .nv.constant0._ZN3cub18CUB_300001_SM_10006detail10merge_sort30DeviceMergeSortPartitionKernelIN6thrust24THRUST_300001_SM_1000_NS10device_ptrIyEEm29MostSignificantBitsComparatoryEEvbT_PT2_T0_SC_PSC_T1_SC_i --------------------------
	.section	.nv.constant0._ZN3cub18CUB_300001_SM_10006detail10merge_sort30DeviceMergeSortPartitionKernelIN6thrust24THRUST_300001_SM_1000_NS10device_ptrIyEEm29MostSignificantBitsComparatoryEEvbT_PT2_T0_SC_PSC_T1_SC_i,"a",@progbits
	.sectionflags	@""
	.align	4
.nv.constant0._ZN3cub18CUB_300001_SM_10006detail10merge_sort30DeviceMergeSortPartitionKernelIN6thrust24THRUST_300001_SM_1000_NS10device_ptrIyEEm29MostSignificantBitsComparatoryEEvbT_PT2_T0_SC_PSC_T1_SC_i:
	.zero		964


//--------------------- .nv.constant0._ZN3cub18CUB_300001_SM_10006detail10merge_sort30DeviceMergeSortBlockSortKernelINS2_10policy_hubIN6thrust24THRUST_300001_SM_1000_NS10device_ptrIyEEE9Policy600ES8_PNS0_8NullTypeES8_SC_m29MostSignificantBitsComparatorySB_EEvbT0_T1_T2_T3_T4_PT6_PT7_T5_NS1_7vsmem_tE --------------------------
	.section	.nv.constant0._ZN3cub18CUB_300001_SM_10006detail10merge_sort30DeviceMergeSortBlockSortKernelINS2_10policy_hubIN6thrust24THRUST_300001_SM_1000_NS10device_ptrIyEEE9Policy600ES8_PNS0_8NullTypeES8_SC_m29MostSignificantBitsComparatorySB_EEvbT0_T1_T2_T3_T4_PT6_PT7_T5_NS1_7vsmem_tE,"a",@progbits
	.sectionflags	@""
	.align	4
.nv.constant0._ZN3cub18CUB_300001_SM_10006detail10merge_sort30DeviceMergeSortBlockSortKernelINS2_10policy_hubIN6thrust24THRUST_300001_SM_1000_NS10device_ptrIyEEE9Policy600ES8_PNS0_8NullTypeES8_SC_m29MostSignificantBitsComparatorySB_EEvbT0_T1_T2_T3_T4_PT6_PT7_T5_NS1_7vsmem_tE:
	.zero		976


//--------------------- .nv.constant0._ZN3cub18CUB_300001_SM_10006detail10merge_sort26DeviceMergeSortMergeKernelINS2_10policy_hubIN6thrust24THRUST_300001_SM_1000_NS10device_ptrIyEEE9Policy600ES8_PNS0_8NullTypeES8_SC_j29MostSignificantBitsComparatorySB_EEvbT2_T3_T4_PT6_PT7_T5_PSG_SG_NS1_7vsmem_tE --------------------------
	.section	.nv.constant0._ZN3cub18CUB_300001_SM_10006detail10merge_sort26DeviceMergeSortMergeKernelINS2_10policy_hubIN6thrust24THRUST_300001_SM_1000_NS10device_ptrIyEEE9Policy600ES8_PNS0_8NullTypeES8_SC_j29MostSignificantBitsComparatorySB_EEvbT2_T3_T4_PT6_PT7_T5_PSG_SG_NS1_7vsmem_tE,"a",@progbits
	.sectionflags	@""
	.align	4
.nv.constant0._ZN3cub18CUB_300001_SM_10006detail10merge_sort26DeviceMergeSortMergeKernelINS2_10policy_hubIN6thrust24THRUST_300001_SM_1000_NS10device_ptrIyEEE9Policy600ES8_PNS0_8NullTypeES8_SC_j29MostSignificantBitsComparatorySB_EEvbT2_T3_T4_PT6_PT7_T5_PSG_SG_NS1_7vsmem_tE:
	.zero		976


//--------------------- .nv.constant0._ZN3cub18CUB_300001_SM_10006detail10merge_sort30DeviceMergeSortPartitionKernelIN6thrust24THRUST_300001_SM_1000_NS10device_ptrIyEEj29MostSignificantBitsComparatoryEEvbT_PT2_T0_SC_PSC_T1_SC_i --------------------------
	.section	.nv.constant0._ZN3cub18CUB_300001_SM_10006detail10merge_sort30DeviceMergeSortPartitionKernelIN6thrust24THRUST_300001_SM_1000_NS10device_ptrIyEEj29MostSignificantBitsComparatoryEEvbT_PT2_T0_SC_PSC_T1_SC_i,"a",@progbits
	.sectionflags	@""
	.align	4
.nv.constant0._ZN3cub18CUB_300001_SM_10006detail10merge_sort30DeviceMergeSortPartitionKernelIN6thrust24THRUST_300001_SM_1000_NS10device_ptrIyEEj29MostSignificantBitsComparatoryEEvbT_PT2_T0_SC_PSC_T1_SC_i:
	.zero		948


//--------------------- .nv.constant0._ZN3cub18CUB_300001_SM_10006detail10merge_sort30DeviceMergeSortBlockSortKernelINS2_10policy_hubIN6thrust24THRUST_300001_SM_1000_NS10device_ptrIyEEE9Policy600ES8_PNS0_8NullTypeES8_SC_j29MostSignificantBitsComparatorySB_EEvbT0_T1_T2_T3_T4_PT6_PT7_T5_NS1_7vsmem_tE --------------------------
	.section	.nv.constant0._ZN3cub18CUB_300001_SM_10006detail10merge_sort30DeviceMergeSortBlockSortKernelINS2_10policy_hubIN6thrust24THRUST_300001_SM_1000_NS10device_ptrIyEEE9Policy600ES8_PNS0_8NullTypeES8_SC_j29MostSignificantBitsComparatorySB_EEvbT0_T1_T2_T3_T4_PT6_PT7_T5_NS1_7vsmem_tE,"a",@progbits
	.sectionflags	@""
	.align	4
.nv.constant0._ZN3cub18CUB_300001_SM_10006detail10merge_sort30DeviceMergeSortBlockSortKernelINS2_10policy_hubIN6thrust24THRUST_300001_SM_1000_NS10device_ptrIyEEE9Policy600ES8_PNS0_8NullTypeES8_SC_j29MostSignificantBitsComparatorySB_EEvbT0_T1_T2_T3_T4_PT6_PT7_T5_NS1_7vsmem_tE:
	.zero		976


//--------------------- .nv.constant0._ZN3cub18CUB_300001_SM_10006detail11EmptyKernelIvEEvv --------------------------
	.section	.nv.constant0._ZN3cub18CUB_300001_SM_10006detail11EmptyKernelIvEEvv,"a",@progbits
	.sectionflags	@""
	.align	4
.nv.constant0._ZN3cub18CUB_300001_SM_10006detail11EmptyKernelIvEEvv:
	.zero		896


//--------------------- SYMBOLS --------------------------

	.type		.nv.reservedSmem.offset0,@object
	.size		.nv.reservedSmem.offset0,0x4
	.type		.nv.reservedSmem.cap,@object
	.size		.nv.reservedSmem.cap,0x4
